	.target	sm_90a

	.elftype	@"ET_EXEC"


//--------------------- .note.nv.tkinfo           --------------------------
	.section	.note.nv.tkinfo,"",@"SHT_NOTE"
	.sectionflags	@"SHF_NOTE_NV_TKINFO"
	.tkinfo
        /*0018*/ 	.word	0x00000002
        /*0030*/ 	.string	""
        /*0030*/ 	.string	"ptxas"
        /*0030*/ 	.string	"Cuda compilation tools, release 13.0, V13.0.88"
        /*0030*/ 	.string	"Build cuda_13.0.r13.0/compiler.36424714_0"
        /*0030*/ 	.string	"-arch sm_90a -m 64 "



//--------------------- .note.nv.cuinfo           --------------------------
	.section	.note.nv.cuinfo,"",@"SHT_NOTE"
	.sectionflags	@"SHF_NOTE_NV_CUINFO"
        /*0018*/ 	.short	0x0002
        /*001a*/ 	.short	0x005a
        /*001c*/ 	.short	0x0082
	.zero		2


//--------------------- .nv.info                  --------------------------
	.section	.nv.info,"",@"SHT_CUDA_INFO"
	.align	4


	//----- nvinfo : EIATTR_REGCOUNT
	.align		4
        /*0000*/ 	.byte	0x04, 0x2f
        /*0002*/ 	.short	(.L_12 - .L_11)
	.align		4
.L_11:
        /*0004*/ 	.word	index@(_ZN7cutlass13device_kernelIN5flash19enable_sm80_to_sm89INS1_16FlashAttnFwdSm80INS1_25CollectiveMainloopFwdSm80ILi8ELi1ELb0EN4cute5tupleIJNS5_1CILi128EEENS7_ILi48EEENS7_ILi256EEEEEELi256ENS_6half_tEfNS_4arch4Sm80ELb1ELb0ELb0ELb1ELb1ELb1ELb1ELb0EEENS1_21CollectiveEpilogueFwdINS6_IJS8_SA_S9_EEENS6_IJNS7_ILi1EEESI_SI_EEESC_SE_Li256ELb1ELb1ELb0ELb0EEENS1_19SingleTileSchedulerILb1ELb0ELb1ELi128EEEEEEEEEvNT_6ParamsE)
        /*0008*/ 	.word	0x00000004


	//----- nvinfo : EIATTR_FRAME_SIZE
	.align		4
.L_12:
        /*000c*/ 	.byte	0x04, 0x11
        /*000e*/ 	.short	(.L_14 - .L_13)
	.align		4
.L_13:
        /*0010*/ 	.word	index@(_ZN7cutlass13device_kernelIN5flash19enable_sm80_to_sm89INS1_16FlashAttnFwdSm80INS1_25CollectiveMainloopFwdSm80ILi8ELi1ELb0EN4cute5tupleIJNS5_1CILi128EEENS7_ILi48EEENS7_ILi256EEEEEELi256ENS_6half_tEfNS_4arch4Sm80ELb1ELb0ELb0ELb1ELb1ELb1ELb1ELb0EEENS1_21CollectiveEpilogueFwdINS6_IJS8_SA_S9_EEENS6_IJNS7_ILi1EEESI_SI_EEESC_SE_Li256ELb1ELb1ELb0ELb0EEENS1_19SingleTileSchedulerILb1ELb0ELb1ELi128EEEEEEEEEvNT_6ParamsE)
        /*0014*/ 	.word	0x00000000


	//----- nvinfo : EIATTR_REGCOUNT
	.align		4
.L_14:
        /*0018*/ 	.byte	0x04, 0x2f
        /*001a*/ 	.short	(.L_16 - .L_15)
	.align		4
.L_15:
        /*001c*/ 	.word	index@(_ZN7cutlass13device_kernelIN5flash19enable_sm80_to_sm89INS1_16FlashAttnFwdSm80INS1_25CollectiveMainloopFwdSm80ILi8ELi1ELb0EN4cute5tupleIJNS5_1CILi128EEENS7_ILi96EEENS7_ILi256EEEEEELi256ENS_6half_tEfNS_4arch4Sm80ELb1ELb0ELb0ELb1ELb1ELb0ELb1ELb0EEENS1_21CollectiveEpilogueFwdINS6_IJS8_SA_S9_EEENS6_IJNS7_ILi1EEESI_SI_EEESC_SE_Li256ELb1ELb1ELb0ELb0EEENS1_19SingleTileSchedulerILb1ELb0ELb1ELi128EEEEEEEEEvNT_6ParamsE)
        /*0020*/ 	.word	0x00000004


	//----- nvinfo : EIATTR_FRAME_SIZE
	.align		4
.L_16:
        /*0024*/ 	.byte	0x04, 0x11
        /*0026*/ 	.short	(.L_18 - .L_17)
	.align		4
.L_17:
        /*0028*/ 	.word	index@(_ZN7cutlass13device_kernelIN5flash19enable_sm80_to_sm89INS1_16FlashAttnFwdSm80INS1_25CollectiveMainloopFwdSm80ILi8ELi1ELb0EN4cute5tupleIJNS5_1CILi128EEENS7_ILi96EEENS7_ILi256EEEEEELi256ENS_6half_tEfNS_4arch4Sm80ELb1ELb0ELb0ELb1ELb1ELb0ELb1ELb0EEENS1_21CollectiveEpilogueFwdINS6_IJS8_SA_S9_EEENS6_IJNS7_ILi1EEESI_SI_EEESC_SE_Li256ELb1ELb1ELb0ELb0EEENS1_19SingleTileSchedulerILb1ELb0ELb1ELi128EEEEEEEEEvNT_6ParamsE)
        /*002c*/ 	.word	0x00000000


	//----- nvinfo : EIATTR_REGCOUNT
	.align		4
.L_18:
        /*0030*/ 	.byte	0x04, 0x2f
        /*0032*/ 	.short	(.L_20 - .L_19)
	.align		4
.L_19:
        /*0034*/ 	.word	index@(_ZN7cutlass13device_kernelIN5flash19enable_sm80_to_sm89INS1_16FlashAttnFwdSm80INS1_25CollectiveMainloopFwdSm80ILi8ELi1ELb0EN4cute5tupleIJNS5_1CILi128EEENS7_ILi96EEENS7_ILi256EEEEEELi256ENS_6half_tEfNS_4arch4Sm80ELb1ELb0ELb0ELb0ELb1ELb0ELb1ELb0EEENS1_21CollectiveEpilogueFwdINS6_IJS8_SA_S9_EEENS6_IJNS7_ILi1EEESI_SI_EEESC_SE_Li256ELb0ELb1ELb0ELb0EEENS1_30DynamicPersistentTileSchedulerILi256ELi256ELb0ELb1ELb0EEEEEEEEEvNT_6ParamsE)
        /*0038*/ 	.word	0x00000004


	//----- nvinfo : EIATTR_FRAME_SIZE
	.align		4
.L_20:
        /*003c*/ 	.byte	0x04, 0x11
        /*003e*/ 	.short	(.L_22 - .L_21)
	.align		4
.L_21:
        /*0040*/ 	.word	index@(_ZN7cutlass13device_kernelIN5flash19enable_sm80_to_sm89INS1_16FlashAttnFwdSm80INS1_25CollectiveMainloopFwdSm80ILi8ELi1ELb0EN4cute5tupleIJNS5_1CILi128EEENS7_ILi96EEENS7_ILi256EEEEEELi256ENS_6half_tEfNS_4arch4Sm80ELb1ELb0ELb0ELb0ELb1ELb0ELb1ELb0EEENS1_21CollectiveEpilogueFwdINS6_IJS8_SA_S9_EEENS6_IJNS7_ILi1EEESI_SI_EEESC_SE_Li256ELb0ELb1ELb0ELb0EEENS1_30DynamicPersistentTileSchedulerILi256ELi256ELb0ELb1ELb0EEEEEEEEEvNT_6ParamsE)
        /*0044*/ 	.word	0x00000000


	//----- nvinfo : EIATTR_REGCOUNT
	.align		4
.L_22:
        /*0048*/ 	.byte	0x04, 0x2f
        /*004a*/ 	.short	(.L_24 - .L_23)
	.align		4
.L_23:
        /*004c*/ 	.word	index@(_ZN7cutlass13device_kernelIN5flash19enable_sm80_to_sm89INS1_16FlashAttnFwdSm80INS1_25CollectiveMainloopFwdSm80ILi8ELi1ELb0EN4cute5tupleIJNS5_1CILi128EEENS7_ILi48EEENS7_ILi256EEEEEELi256ENS_6half_tEfNS_4arch4Sm80ELb0ELb1ELb0ELb1ELb1ELb1ELb1ELb0EEENS1_21CollectiveEpilogueFwdINS6_IJS8_SA_S9_EEENS6_IJNS7_ILi1EEESI_SI_EEESC_SE_Li256ELb1ELb1ELb0ELb0EEENS1_19SingleTileSchedulerILb1ELb0ELb1ELi128EEEEEEEEEvNT_6ParamsE)
        /*0050*/ 	.word	0x00000004


	//----- nvinfo : EIATTR_FRAME_SIZE
	.align		4
.L_24:
        /*0054*/ 	.byte	0x04, 0x11
        /*0056*/ 	.short	(.L_26 - .L_25)
	.align		4
.L_25:
        /*0058*/ 	.word	index@(_ZN7cutlass13device_kernelIN5flash19enable_sm80_to_sm89INS1_16FlashAttnFwdSm80INS1_25CollectiveMainloopFwdSm80ILi8ELi1ELb0EN4cute5tupleIJNS5_1CILi128EEENS7_ILi48EEENS7_ILi256EEEEEELi256ENS_6half_tEfNS_4arch4Sm80ELb0ELb1ELb0ELb1ELb1ELb1ELb1ELb0EEENS1_21CollectiveEpilogueFwdINS6_IJS8_SA_S9_EEENS6_IJNS7_ILi1EEESI_SI_EEESC_SE_Li256ELb1ELb1ELb0ELb0EEENS1_19SingleTileSchedulerILb1ELb0ELb1ELi128EEEEEEEEEvNT_6ParamsE)
        /*005c*/ 	.word	0x00000000


	//----- nvinfo : EIATTR_REGCOUNT
	.align		4
.L_26:
        /*0060*/ 	.byte	0x04, 0x2f
        /*0062*/ 	.short	(.L_28 - .L_27)
	.align		4
.L_27:
        /*0064*/ 	.word	index@(_ZN7cutlass13device_kernelIN5flash19enable_sm80_to_sm89INS1_16FlashAttnFwdSm80INS1_25CollectiveMainloopFwdSm80ILi8ELi1ELb0EN4cute5tupleIJNS5_1CILi128EEENS7_ILi64EEENS7_ILi256EEEEEELi256ENS_6half_tEfNS_4arch4Sm80ELb0ELb1ELb0ELb1ELb1ELb0ELb1ELb0EEENS1_21CollectiveEpilogueFwdINS6_IJS8_SA_S9_EEENS6_IJNS7_ILi1EEESI_SI_EEESC_SE_Li256ELb1ELb1ELb0ELb0EEENS1_19SingleTileSchedulerILb1ELb0ELb1ELi128EEEEEEEEEvNT_6ParamsE)
        /*0068*/ 	.word	0x00000004


	//----- nvinfo : EIATTR_FRAME_SIZE
	.align		4
.L_28:
        /*006c*/ 	.byte	0x04, 0x11
        /*006e*/ 	.short	(.L_30 - .L_29)
	.align		4
.L_29:
        /*0070*/ 	.word	index@(_ZN7cutlass13device_kernelIN5flash19enable_sm80_to_sm89INS1_16FlashAttnFwdSm80INS1_25CollectiveMainloopFwdSm80ILi8ELi1ELb0EN4cute5tupleIJNS5_1CILi128EEENS7_ILi64EEENS7_ILi256EEEEEELi256ENS_6half_tEfNS_4arch4Sm80ELb0ELb1ELb0ELb1ELb1ELb0ELb1ELb0EEENS1_21CollectiveEpilogueFwdINS6_IJS8_SA_S9_EEENS6_IJNS7_ILi1EEESI_SI_EEESC_SE_Li256ELb1ELb1ELb0ELb0EEENS1_19SingleTileSchedulerILb1ELb0ELb1ELi128EEEEEEEEEvNT_6ParamsE)
        /*0074*/ 	.word	0x00000000


	//----- nvinfo : EIATTR_REGCOUNT
	.align		4
.L_30:
        /*0078*/ 	.byte	0x04, 0x2f
        /*007a*/ 	.short	(.L_32 - .L_31)
	.align		4
.L_31:
        /*007c*/ 	.word	index@(_ZN7cutlass13device_kernelIN5flash19enable_sm80_to_sm89INS1_16FlashAttnFwdSm80INS1_25CollectiveMainloopFwdSm80ILi8ELi1ELb0EN4cute5tupleIJNS5_1CILi128EEENS7_ILi64EEENS7_ILi256EEEEEELi256ENS_6half_tEfNS_4arch4Sm80ELb0ELb1ELb0ELb0ELb1ELb0ELb1ELb0EEENS1_21CollectiveEpilogueFwdINS6_IJS8_SA_S9_EEENS6_IJNS7_ILi1EEESI_SI_EEESC_SE_Li256ELb0ELb1ELb0ELb0EEENS1_19SingleTileSchedulerILb0ELb0ELb1ELi128EEEEEEEEEvNT_6ParamsE)
        /*0080*/ 	.word	0x00000004


	//----- nvinfo : EIATTR_FRAME_SIZE
	.align		4
.L_32:
        /*0084*/ 	.byte	0x04, 0x11
        /*0086*/ 	.short	(.L_34 - .L_33)
	.align		4
.L_33:
        /*0088*/ 	.word	index@(_ZN7cutlass13device_kernelIN5flash19enable_sm80_to_sm89INS1_16FlashAttnFwdSm80INS1_25CollectiveMainloopFwdSm80ILi8ELi1ELb0EN4cute5tupleIJNS5_1CILi128EEENS7_ILi64EEENS7_ILi256EEEEEELi256ENS_6half_tEfNS_4arch4Sm80ELb0ELb1ELb0ELb0ELb1ELb0ELb1ELb0EEENS1_21CollectiveEpilogueFwdINS6_IJS8_SA_S9_EEENS6_IJNS7_ILi1EEESI_SI_EEESC_SE_Li256ELb0ELb1ELb0ELb0EEENS1_19SingleTileSchedulerILb0ELb0ELb1ELi128EEEEEEEEEvNT_6ParamsE)
        /*008c*/ 	.word	0x00000000


	//----- nvinfo : EIATTR_REGCOUNT
	.align		4
.L_34:
        /*0090*/ 	.byte	0x04, 0x2f
        /*0092*/ 	.short	(.L_36 - .L_35)
	.align		4
.L_35:
        /*0094*/ 	.word	index@(_ZN7cutlass13device_kernelIN5flash19enable_sm80_to_sm89INS1_16FlashAttnFwdSm80INS1_25CollectiveMainloopFwdSm80ILi8ELi1ELb0EN4cute5tupleIJNS5_1CILi128EEENS7_ILi48EEENS7_ILi256EEEEEELi256ENS_6half_tEfNS_4arch4Sm80ELb0ELb0ELb0ELb1ELb1ELb1ELb1ELb0EEENS1_21CollectiveEpilogueFwdINS6_IJS8_SA_S9_EEENS6_IJNS7_ILi1EEESI_SI_EEESC_SE_Li256ELb1ELb1ELb0ELb0EEENS1_19SingleTileSchedulerILb1ELb0ELb1ELi128EEEEEEEEEvNT_6ParamsE)
        /*0098*/ 	.word	0x00000004


	//----- nvinfo : EIATTR_FRAME_SIZE
	.align		4
.L_36:
        /*009c*/ 	.byte	0x04, 0x11
        /*009e*/ 	.short	(.L_38 - .L_37)
	.align		4
.L_37:
        /*00a0*/ 	.word	index@(_ZN7cutlass13device_kernelIN5flash19enable_sm80_to_sm89INS1_16FlashAttnFwdSm80INS1_25CollectiveMainloopFwdSm80ILi8ELi1ELb0EN4cute5tupleIJNS5_1CILi128EEENS7_ILi48EEENS7_ILi256EEEEEELi256ENS_6half_tEfNS_4arch4Sm80ELb0ELb0ELb0ELb1ELb1ELb1ELb1ELb0EEENS1_21CollectiveEpilogueFwdINS6_IJS8_SA_S9_EEENS6_IJNS7_ILi1EEESI_SI_EEESC_SE_Li256ELb1ELb1ELb0ELb0EEENS1_19SingleTileSchedulerILb1ELb0ELb1ELi128EEEEEEEEEvNT_6ParamsE)
        /*00a4*/ 	.word	0x00000000


	//----- nvinfo : EIATTR_REGCOUNT
	.align		4
.L_38:
        /*00a8*/ 	.byte	0x04, 0x2f
        /*00aa*/ 	.short	(.L_40 - .L_39)
	.align		4
.L_39:
        /*00ac*/ 	.word	index@(_ZN7cutlass13device_kernelIN5flash19enable_sm80_to_sm89INS1_16FlashAttnFwdSm80INS1_25CollectiveMainloopFwdSm80ILi8ELi1ELb0EN4cute5tupleIJNS5_1CILi128EEENS7_ILi96EEENS7_ILi256EEEEEELi256ENS_6half_tEfNS_4arch4Sm80ELb0ELb0ELb0ELb1ELb1ELb0ELb1ELb0EEENS1_21CollectiveEpilogueFwdINS6_IJS8_SA_S9_EEENS6_IJNS7_ILi1EEESI_SI_EEESC_SE_Li256ELb1ELb1ELb0ELb0EEENS1_19SingleTileSchedulerILb1ELb0ELb1ELi128EEEEEEEEEvNT_6ParamsE)
        /*00b0*/ 	.word	0x00000004


	//----- nvinfo : EIATTR_FRAME_SIZE
	.align		4
.L_40:
        /*00b4*/ 	.byte	0x04, 0x11
        /*00b6*/ 	.short	(.L_42 - .L_41)
	.align		4
.L_41:
        /*00b8*/ 	.word	index@(_ZN7cutlass13device_kernelIN5flash19enable_sm80_to_sm89INS1_16FlashAttnFwdSm80INS1_25CollectiveMainloopFwdSm80ILi8ELi1ELb0EN4cute5tupleIJNS5_1CILi128EEENS7_ILi96EEENS7_ILi256EEEEEELi256ENS_6half_tEfNS_4arch4Sm80ELb0ELb0ELb0ELb1ELb1ELb0ELb1ELb0EEENS1_21CollectiveEpilogueFwdINS6_IJS8_SA_S9_EEENS6_IJNS7_ILi1EEESI_SI_EEESC_SE_Li256ELb1ELb1ELb0ELb0EEENS1_19SingleTileSchedulerILb1ELb0ELb1ELi128EEEEEEEEEvNT_6ParamsE)
        /*00bc*/ 	.word	0x00000000


	//----- nvinfo : EIATTR_REGCOUNT
	.align		4
.L_42:
        /*00c0*/ 	.byte	0x04, 0x2f
        /*00c2*/ 	.short	(.L_44 - .L_43)
	.align		4
.L_43:
        /*00c4*/ 	.word	index@(_ZN7cutlass13device_kernelIN5flash19enable_sm80_to_sm89INS1_16FlashAttnFwdSm80INS1_25CollectiveMainloopFwdSm80ILi8ELi1ELb0EN4cute5tupleIJNS5_1CILi128EEENS7_ILi96EEENS7_ILi256EEEEEELi256ENS_6half_tEfNS_4arch4Sm80ELb0ELb0ELb0ELb0ELb1ELb0ELb1ELb0EEENS1_21CollectiveEpilogueFwdINS6_IJS8_SA_S9_EEENS6_IJNS7_ILi1EEESI_SI_EEESC_SE_Li256ELb0ELb1ELb0ELb0EEENS1_19SingleTileSchedulerILb0ELb0ELb1ELi128EEEEEEEEEvNT_6ParamsE)
        /*00c8*/ 	.word	0x00000004


	//----- nvinfo : EIATTR_FRAME_SIZE
	.align		4
.L_44:
        /*00cc*/ 	.byte	0x04, 0x11
        /*00ce*/ 	.short	(.L_46 - .L_45)
	.align		4
.L_45:
        /*00d0*/ 	.word	index@(_ZN7cutlass13device_kernelIN5flash19enable_sm80_to_sm89INS1_16FlashAttnFwdSm80INS1_25CollectiveMainloopFwdSm80ILi8ELi1ELb0EN4cute5tupleIJNS5_1CILi128EEENS7_ILi96EEENS7_ILi256EEEEEELi256ENS_6half_tEfNS_4arch4Sm80ELb0ELb0ELb0ELb0ELb1ELb0ELb1ELb0EEENS1_21CollectiveEpilogueFwdINS6_IJS8_SA_S9_EEENS6_IJNS7_ILi1EEESI_SI_EEESC_SE_Li256ELb0ELb1ELb0ELb0EEENS1_19SingleTileSchedulerILb0ELb0ELb1ELi128EEEEEEEEEvNT_6ParamsE)
        /*00d4*/ 	.word	0x00000000


	//----- nvinfo : EIATTR_REGCOUNT
	.align		4
.L_46:
        /*00d8*/ 	.byte	0x04, 0x2f
        /*00da*/ 	.short	(.L_48 - .L_47)
	.align		4
.L_47:
        /*00dc*/ 	.word	index@(_ZN7cutlass13device_kernelIN5flash19enable_sm80_to_sm89INS1_16FlashAttnFwdSm80INS1_25CollectiveMainloopFwdSm80ILi8ELi1ELb0EN4cute5tupleIJNS5_1CILi128EEENS7_ILi32EEENS7_ILi256EEEEEELi256ENS_6half_tEfNS_4arch4Sm80ELb1ELb0ELb0ELb1ELb1ELb1ELb1ELb0EEENS1_21CollectiveEpilogueFwdINS6_IJS8_SA_S9_EEENS6_IJNS7_ILi1EEESI_SI_EEESC_SE_Li256ELb1ELb1ELb0ELb0EEENS1_19SingleTileSchedulerILb1ELb0ELb1ELi128EEEEEEEEEvNT_6ParamsE)
        /*00e0*/ 	.word	0x00000004


	//----- nvinfo : EIATTR_FRAME_SIZE
	.align		4
.L_48:
        /*00e4*/ 	.byte	0x04, 0x11
        /*00e6*/ 	.short	(.L_50 - .L_49)
	.align		4
.L_49:
        /*00e8*/ 	.word	index@(_ZN7cutlass13device_kernelIN5flash19enable_sm80_to_sm89INS1_16FlashAttnFwdSm80INS1_25CollectiveMainloopFwdSm80ILi8ELi1ELb0EN4cute5tupleIJNS5_1CILi128EEENS7_ILi32EEENS7_ILi256EEEEEELi256ENS_6half_tEfNS_4arch4Sm80ELb1ELb0ELb0ELb1ELb1ELb1ELb1ELb0EEENS1_21CollectiveEpilogueFwdINS6_IJS8_SA_S9_EEENS6_IJNS7_ILi1EEESI_SI_EEESC_SE_Li256ELb1ELb1ELb0ELb0EEENS1_19SingleTileSchedulerILb1ELb0ELb1ELi128EEEEEEEEEvNT_6ParamsE)
        /*00ec*/ 	.word	0x00000000


	//----- nvinfo : EIATTR_REGCOUNT
	.align		4
.L_50:
        /*00f0*/ 	.byte	0x04, 0x2f
        /*00f2*/ 	.short	(.L_52 - .L_51)
	.align		4
.L_51:
        /*00f4*/ 	.word	index@(_ZN7cutlass13device_kernelIN5flash19enable_sm80_to_sm89INS1_16FlashAttnFwdSm80INS1_25CollectiveMainloopFwdSm80ILi8ELi1ELb1EN4cute5tupleIJNS5_1CILi128EEENS7_ILi64EEENS7_ILi256EEEEEELi256ENS_6half_tEfNS_4arch4Sm80ELb1ELb0ELb0ELb1ELb1ELb0ELb1ELb0EEENS1_21CollectiveEpilogueFwdINS6_IJS8_SA_S9_EEENS6_IJNS7_ILi1EEESI_SI_EEESC_SE_Li256ELb1ELb1ELb0ELb0EEENS1_19SingleTileSchedulerILb1ELb0ELb1ELi128EEEEEEEEEvNT_6ParamsE)
        /*00f8*/ 	.word	0x00000004


	//----- nvinfo : EIATTR_FRAME_SIZE
	.align		4
.L_52:
        /*00fc*/ 	.byte	0x04, 0x11
        /*00fe*/ 	.short	(.L_54 - .L_53)
	.align		4
.L_53:
        /*0100*/ 	.word	index@(_ZN7cutlass13device_kernelIN5flash19enable_sm80_to_sm89INS1_16FlashAttnFwdSm80INS1_25CollectiveMainloopFwdSm80ILi8ELi1ELb1EN4cute5tupleIJNS5_1CILi128EEENS7_ILi64EEENS7_ILi256EEEEEELi256ENS_6half_tEfNS_4arch4Sm80ELb1ELb0ELb0ELb1ELb1ELb0ELb1ELb0EEENS1_21CollectiveEpilogueFwdINS6_IJS8_SA_S9_EEENS6_IJNS7_ILi1EEESI_SI_EEESC_SE_Li256ELb1ELb1ELb0ELb0EEENS1_19SingleTileSchedulerILb1ELb0ELb1ELi128EEEEEEEEEvNT_6ParamsE)
        /*0104*/ 	.word	0x00000000


	//----- nvinfo : EIATTR_REGCOUNT
	.align		4
.L_54:
        /*0108*/ 	.byte	0x04, 0x2f
        /*010a*/ 	.short	(.L_56 - .L_55)
	.align		4
.L_55:
        /*010c*/ 	.word	index@(_ZN7cutlass13device_kernelIN5flash19enable_sm80_to_sm89INS1_16FlashAttnFwdSm80INS1_25CollectiveMainloopFwdSm80ILi8ELi1ELb1EN4cute5tupleIJNS5_1CILi128EEENS7_ILi64EEENS7_ILi256EEEEEELi256ENS_6half_tEfNS_4arch4Sm80ELb1ELb0ELb0ELb0ELb1ELb0ELb1ELb0EEENS1_21CollectiveEpilogueFwdINS6_IJS8_SA_S9_EEENS6_IJNS7_ILi1EEESI_SI_EEESC_SE_Li256ELb0ELb1ELb0ELb0EEENS1_30DynamicPersistentTileSchedulerILi256ELi256ELb0ELb1ELb0EEEEEEEEEvNT_6ParamsE)
        /*0110*/ 	.word	0x00000004


	//----- nvinfo : EIATTR_FRAME_SIZE
	.align		4
.L_56:
        /*0114*/ 	.byte	0x04, 0x11
        /*0116*/ 	.short	(.L_58 - .L_57)
	.align		4
.L_57:
        /*0118*/ 	.word	index@(_ZN7cutlass13device_kernelIN5flash19enable_sm80_to_sm89INS1_16FlashAttnFwdSm80INS1_25CollectiveMainloopFwdSm80ILi8ELi1ELb1EN4cute5tupleIJNS5_1CILi128EEENS7_ILi64EEENS7_ILi256EEEEEELi256ENS_6half_tEfNS_4arch4Sm80ELb1ELb0ELb0ELb0ELb1ELb0ELb1ELb0EEENS1_21CollectiveEpilogueFwdINS6_IJS8_SA_S9_EEENS6_IJNS7_ILi1EEESI_SI_EEESC_SE_Li256ELb0ELb1ELb0ELb0EEENS1_30DynamicPersistentTileSchedulerILi256ELi256ELb0ELb1ELb0EEEEEEEEEvNT_6ParamsE)
        /*011c*/ 	.word	0x00000000


	//----- nvinfo : EIATTR_REGCOUNT
	.align		4
.L_58:
        /*0120*/ 	.byte	0x04, 0x2f
        /*0122*/ 	.short	(.L_60 - .L_59)
	.align		4
.L_59:
        /*0124*/ 	.word	index@(_ZN7cutlass13device_kernelIN5flash19enable_sm80_to_sm89INS1_16FlashAttnFwdSm80INS1_25CollectiveMainloopFwdSm80ILi8ELi1ELb0EN4cute5tupleIJNS5_1CILi128EEENS7_ILi32EEENS7_ILi256EEEEEELi256ENS_6half_tEfNS_4arch4Sm80ELb0ELb1ELb0ELb1ELb1ELb1ELb1ELb0EEENS1_21CollectiveEpilogueFwdINS6_IJS8_SA_S9_EEENS6_IJNS7_ILi1EEESI_SI_EEESC_SE_Li256ELb1ELb1ELb0ELb0EEENS1_19SingleTileSchedulerILb1ELb0ELb1ELi128EEEEEEEEEvNT_6ParamsE)
        /*0128*/ 	.word	0x00000004


	//----- nvinfo : EIATTR_FRAME_SIZE
	.align		4
.L_60:
        /*012c*/ 	.byte	0x04, 0x11
        /*012e*/ 	.short	(.L_62 - .L_61)
	.align		4
.L_61:
        /*0130*/ 	.word	index@(_ZN7cutlass13device_kernelIN5flash19enable_sm80_to_sm89INS1_16FlashAttnFwdSm80INS1_25CollectiveMainloopFwdSm80ILi8ELi1ELb0EN4cute5tupleIJNS5_1CILi128EEENS7_ILi32EEENS7_ILi256EEEEEELi256ENS_6half_tEfNS_4arch4Sm80ELb0ELb1ELb0ELb1ELb1ELb1ELb1ELb0EEENS1_21CollectiveEpilogueFwdINS6_IJS8_SA_S9_EEENS6_IJNS7_ILi1EEESI_SI_EEESC_SE_Li256ELb1ELb1ELb0ELb0EEENS1_19SingleTileSchedulerILb1ELb0ELb1ELi128EEEEEEEEEvNT_6ParamsE)
        /*0134*/ 	.word	0x00000000


	//----- nvinfo : EIATTR_REGCOUNT
	.align		4
.L_62:
        /*0138*/ 	.byte	0x04, 0x2f
        /*013a*/ 	.short	(.L_64 - .L_63)
	.align		4
.L_63:
        /*013c*/ 	.word	index@(_ZN7cutlass13device_kernelIN5flash19enable_sm80_to_sm89INS1_16FlashAttnFwdSm80INS1_25CollectiveMainloopFwdSm80ILi8ELi1ELb1EN4cute5tupleIJNS5_1CILi128EEENS7_ILi48EEENS7_ILi256EEEEEELi256ENS_6half_tEfNS_4arch4Sm80ELb0ELb1ELb0ELb1ELb1ELb0ELb1ELb0EEENS1_21CollectiveEpilogueFwdINS6_IJS8_SA_S9_EEENS6_IJNS7_ILi1EEESI_SI_EEESC_SE_Li256ELb1ELb1ELb0ELb0EEENS1_19SingleTileSchedulerILb1ELb0ELb1ELi128EEEEEEEEEvNT_6ParamsE)
        /*0140*/ 	.word	0x00000004


	//----- nvinfo : EIATTR_FRAME_SIZE
	.align		4
.L_64:
        /*0144*/ 	.byte	0x04, 0x11
        /*0146*/ 	.short	(.L_66 - .L_65)
	.align		4
.L_65:
        /*0148*/ 	.word	index@(_ZN7cutlass13device_kernelIN5flash19enable_sm80_to_sm89INS1_16FlashAttnFwdSm80INS1_25CollectiveMainloopFwdSm80ILi8ELi1ELb1EN4cute5tupleIJNS5_1CILi128EEENS7_ILi48EEENS7_ILi256EEEEEELi256ENS_6half_tEfNS_4arch4Sm80ELb0ELb1ELb0ELb1ELb1ELb0ELb1ELb0EEENS1_21CollectiveEpilogueFwdINS6_IJS8_SA_S9_EEENS6_IJNS7_ILi1EEESI_SI_EEESC_SE_Li256ELb1ELb1ELb0ELb0EEENS1_19SingleTileSchedulerILb1ELb0ELb1ELi128EEEEEEEEEvNT_6ParamsE)
        /*014c*/ 	.word	0x00000000


	//----- nvinfo : EIATTR_REGCOUNT
	.align		4
.L_66:
        /*0150*/ 	.byte	0x04, 0x2f
        /*0152*/ 	.short	(.L_68 - .L_67)
	.align		4
.L_67:
        /*0154*/ 	.word	index@(_ZN7cutlass13device_kernelIN5flash19enable_sm80_to_sm89INS1_16FlashAttnFwdSm80INS1_25CollectiveMainloopFwdSm80ILi8ELi1ELb1EN4cute5tupleIJNS5_1CILi128EEENS7_ILi48EEENS7_ILi256EEEEEELi256ENS_6half_tEfNS_4arch4Sm80ELb0ELb1ELb0ELb0ELb1ELb0ELb1ELb0EEENS1_21CollectiveEpilogueFwdINS6_IJS8_SA_S9_EEENS6_IJNS7_ILi1EEESI_SI_EEESC_SE_Li256ELb0ELb1ELb0ELb0EEENS1_19SingleTileSchedulerILb0ELb0ELb1ELi128EEEEEEEEEvNT_6ParamsE)
        /*0158*/ 	.word	0x00000004


	//----- nvinfo : EIATTR_FRAME_SIZE
	.align		4
.L_68:
        /*015c*/ 	.byte	0x04, 0x11
        /*015e*/ 	.short	(.L_70 - .L_69)
	.align		4
.L_69:
        /*0160*/ 	.word	index@(_ZN7cutlass13device_kernelIN5flash19enable_sm80_to_sm89INS1_16FlashAttnFwdSm80INS1_25CollectiveMainloopFwdSm80ILi8ELi1ELb1EN4cute5tupleIJNS5_1CILi128EEENS7_ILi48EEENS7_ILi256EEEEEELi256ENS_6half_tEfNS_4arch4Sm80ELb0ELb1ELb0ELb0ELb1ELb0ELb1ELb0EEENS1_21CollectiveEpilogueFwdINS6_IJS8_SA_S9_EEENS6_IJNS7_ILi1EEESI_SI_EEESC_SE_Li256ELb0ELb1ELb0ELb0EEENS1_19SingleTileSchedulerILb0ELb0ELb1ELi128EEEEEEEEEvNT_6ParamsE)
        /*0164*/ 	.word	0x00000000


	//----- nvinfo : EIATTR_REGCOUNT
	.align		4
.L_70:
        /*0168*/ 	.byte	0x04, 0x2f
        /*016a*/ 	.short	(.L_72 - .L_71)
	.align		4
.L_71:
        /*016c*/ 	.word	index@(_ZN7cutlass13device_kernelIN5flash19enable_sm80_to_sm89INS1_16FlashAttnFwdSm80INS1_25CollectiveMainloopFwdSm80ILi8ELi1ELb0EN4cute5tupleIJNS5_1CILi128EEENS7_ILi32EEENS7_ILi256EEEEEELi256ENS_6half_tEfNS_4arch4Sm80ELb0ELb0ELb0ELb1ELb1ELb1ELb1ELb0EEENS1_21CollectiveEpilogueFwdINS6_IJS8_SA_S9_EEENS6_IJNS7_ILi1EEESI_SI_EEESC_SE_Li256ELb1ELb1ELb0ELb0EEENS1_19SingleTileSchedulerILb1ELb0ELb1ELi128EEEEEEEEEvNT_6ParamsE)
        /*0170*/ 	.word	0x00000004


	//----- nvinfo : EIATTR_FRAME_SIZE
	.align		4
.L_72:
        /*0174*/ 	.byte	0x04, 0x11
        /*0176*/ 	.short	(.L_74 - .L_73)
	.align		4
.L_73:
        /*0178*/ 	.word	index@(_ZN7cutlass13device_kernelIN5flash19enable_sm80_to_sm89INS1_16FlashAttnFwdSm80INS1_25CollectiveMainloopFwdSm80ILi8ELi1ELb0EN4cute5tupleIJNS5_1CILi128EEENS7_ILi32EEENS7_ILi256EEEEEELi256ENS_6half_tEfNS_4arch4Sm80ELb0ELb0ELb0ELb1ELb1ELb1ELb1ELb0EEENS1_21CollectiveEpilogueFwdINS6_IJS8_SA_S9_EEENS6_IJNS7_ILi1EEESI_SI_EEESC_SE_Li256ELb1ELb1ELb0ELb0EEENS1_19SingleTileSchedulerILb1ELb0ELb1ELi128EEEEEEEEEvNT_6ParamsE)
        /*017c*/ 	.word	0x00000000


	//----- nvinfo : EIATTR_REGCOUNT
	.align		4
.L_74:
        /*0180*/ 	.byte	0x04, 0x2f
        /*0182*/ 	.short	(.L_76 - .L_75)
	.align		4
.L_75:
        /*0184*/ 	.word	index@(_ZN7cutlass13device_kernelIN5flash19enable_sm80_to_sm89INS1_16FlashAttnFwdSm80INS1_25CollectiveMainloopFwdSm80ILi8ELi1ELb1EN4cute5tupleIJNS5_1CILi128EEENS7_ILi64EEENS7_ILi256EEEEEELi256ENS_6half_tEfNS_4arch4Sm80ELb0ELb0ELb0ELb1ELb1ELb0ELb1ELb0EEENS1_21CollectiveEpilogueFwdINS6_IJS8_SA_S9_EEENS6_IJNS7_ILi1EEESI_SI_EEESC_SE_Li256ELb1ELb1ELb0ELb0EEENS1_19SingleTileSchedulerILb1ELb0ELb1ELi128EEEEEEEEEvNT_6ParamsE)
        /*0188*/ 	.word	0x00000004


	//----- nvinfo : EIATTR_FRAME_SIZE
	.align		4
.L_76:
        /*018c*/ 	.byte	0x04, 0x11
        /*018e*/ 	.short	(.L_78 - .L_77)
	.align		4
.L_77:
        /*0190*/ 	.word	index@(_ZN7cutlass13device_kernelIN5flash19enable_sm80_to_sm89INS1_16FlashAttnFwdSm80INS1_25CollectiveMainloopFwdSm80ILi8ELi1ELb1EN4cute5tupleIJNS5_1CILi128EEENS7_ILi64EEENS7_ILi256EEEEEELi256ENS_6half_tEfNS_4arch4Sm80ELb0ELb0ELb0ELb1ELb1ELb0ELb1ELb0EEENS1_21CollectiveEpilogueFwdINS6_IJS8_SA_S9_EEENS6_IJNS7_ILi1EEESI_SI_EEESC_SE_Li256ELb1ELb1ELb0ELb0EEENS1_19SingleTileSchedulerILb1ELb0ELb1ELi128EEEEEEEEEvNT_6ParamsE)
        /*0194*/ 	.word	0x00000000


	//----- nvinfo : EIATTR_REGCOUNT
	.align		4
.L_78:
        /*0198*/ 	.byte	0x04, 0x2f
        /*019a*/ 	.short	(.L_80 - .L_79)
	.align		4
.L_79:
        /*019c*/ 	.word	index@(_ZN7cutlass13device_kernelIN5flash19enable_sm80_to_sm89INS1_16FlashAttnFwdSm80INS1_25CollectiveMainloopFwdSm80ILi8ELi1ELb1EN4cute5tupleIJNS5_1CILi128EEENS7_ILi64EEENS7_ILi256EEEEEELi256ENS_6half_tEfNS_4arch4Sm80ELb0ELb0ELb0ELb0ELb1ELb0ELb1ELb0EEENS1_21CollectiveEpilogueFwdINS6_IJS8_SA_S9_EEENS6_IJNS7_ILi1EEESI_SI_EEESC_SE_Li256ELb0ELb1ELb0ELb0EEENS1_19SingleTileSchedulerILb0ELb0ELb1ELi128EEEEEEEEEvNT_6ParamsE)
        /*01a0*/ 	.word	0x00000004


	//----- nvinfo : EIATTR_FRAME_SIZE
	.align		4
.L_80:
        /*01a4*/ 	.byte	0x04, 0x11
        /*01a6*/ 	.short	(.L_82 - .L_81)
	.align		4
.L_81:
        /*01a8*/ 	.word	index@(_ZN7cutlass13device_kernelIN5flash19enable_sm80_to_sm89INS1_16FlashAttnFwdSm80INS1_25CollectiveMainloopFwdSm80ILi8ELi1ELb1EN4cute5tupleIJNS5_1CILi128EEENS7_ILi64EEENS7_ILi256EEEEEELi256ENS_6half_tEfNS_4arch4Sm80ELb0ELb0ELb0ELb0ELb1ELb0ELb1ELb0EEENS1_21CollectiveEpilogueFwdINS6_IJS8_SA_S9_EEENS6_IJNS7_ILi1EEESI_SI_EEESC_SE_Li256ELb0ELb1ELb0ELb0EEENS1_19SingleTileSchedulerILb0ELb0ELb1ELi128EEEEEEEEEvNT_6ParamsE)
        /*01ac*/ 	.word	0x00000000


	//----- nvinfo : EIATTR_REGCOUNT
	.align		4
.L_82:
        /*01b0*/ 	.byte	0x04, 0x2f
        /*01b2*/ 	.short	(.L_84 - .L_83)
	.align		4
.L_83:
        /*01b4*/ 	.word	index@(_ZN7cutlass13device_kernelIN5flash19enable_sm80_to_sm89INS1_16FlashAttnFwdSm80INS1_25CollectiveMainloopFwdSm80ILi8ELi1ELb0EN4cute5tupleIJNS5_1CILi128EEENS7_ILi48EEENS7_ILi256EEEEEELi256ENS_6half_tEfNS_4arch4Sm80ELb1ELb0ELb1ELb1ELb1ELb1ELb1ELb0EEENS1_21CollectiveEpilogueFwdINS6_IJS8_SA_S9_EEENS6_IJNS7_ILi1EEESI_SI_EEESC_SE_Li256ELb1ELb1ELb0ELb0EEENS1_19SingleTileSchedulerILb1ELb0ELb1ELi128EEEEEEEEEvNT_6ParamsE)
        /*01b8*/ 	.word	0x00000004


	//----- nvinfo : EIATTR_FRAME_SIZE
	.align		4
.L_84:
        /*01bc*/ 	.byte	0x04, 0x11
        /*01be*/ 	.short	(.L_86 - .L_85)
	.align		4
.L_85:
        /*01c0*/ 	.word	index@(_ZN7cutlass13device_kernelIN5flash19enable_sm80_to_sm89INS1_16FlashAttnFwdSm80INS1_25CollectiveMainloopFwdSm80ILi8ELi1ELb0EN4cute5tupleIJNS5_1CILi128EEENS7_ILi48EEENS7_ILi256EEEEEELi256ENS_6half_tEfNS_4arch4Sm80ELb1ELb0ELb1ELb1ELb1ELb1ELb1ELb0EEENS1_21CollectiveEpilogueFwdINS6_IJS8_SA_S9_EEENS6_IJNS7_ILi1EEESI_SI_EEESC_SE_Li256ELb1ELb1ELb0ELb0EEENS1_19SingleTileSchedulerILb1ELb0ELb1ELi128EEEEEEEEEvNT_6ParamsE)
        /*01c4*/ 	.word	0x00000000


	//----- nvinfo : EIATTR_REGCOUNT
	.align		4
.L_86:
        /*01c8*/ 	.byte	0x04, 0x2f
        /*01ca*/ 	.short	(.L_88 - .L_87)
	.align		4
.L_87:
        /*01cc*/ 	.word	index@(_ZN7cutlass13device_kernelIN5flash19enable_sm80_to_sm89INS1_16FlashAttnFwdSm80INS1_25CollectiveMainloopFwdSm80ILi8ELi1ELb0EN4cute5tupleIJNS5_1CILi128EEENS7_ILi96EEENS7_ILi256EEEEEELi256ENS_6half_tEfNS_4arch4Sm80ELb1ELb0ELb1ELb1ELb1ELb0ELb1ELb0EEENS1_21CollectiveEpilogueFwdINS6_IJS8_SA_S9_EEENS6_IJNS7_ILi1EEESI_SI_EEESC_SE_Li256ELb1ELb1ELb0ELb0EEENS1_19SingleTileSchedulerILb1ELb0ELb1ELi128EEEEEEEEEvNT_6ParamsE)
        /*01d0*/ 	.word	0x00000004


	//----- nvinfo : EIATTR_FRAME_SIZE
	.align		4
.L_88:
        /*01d4*/ 	.byte	0x04, 0x11
        /*01d6*/ 	.short	(.L_90 - .L_89)
	.align		4
.L_89:
        /*01d8*/ 	.word	index@(_ZN7cutlass13device_kernelIN5flash19enable_sm80_to_sm89INS1_16FlashAttnFwdSm80INS1_25CollectiveMainloopFwdSm80ILi8ELi1ELb0EN4cute5tupleIJNS5_1CILi128EEENS7_ILi96EEENS7_ILi256EEEEEELi256ENS_6half_tEfNS_4arch4Sm80ELb1ELb0ELb1ELb1ELb1ELb0ELb1ELb0EEENS1_21CollectiveEpilogueFwdINS6_IJS8_SA_S9_EEENS6_IJNS7_ILi1EEESI_SI_EEESC_SE_Li256ELb1ELb1ELb0ELb0EEENS1_19SingleTileSchedulerILb1ELb0ELb1ELi128EEEEEEEEEvNT_6ParamsE)
        /*01dc*/ 	.word	0x00000000


	//----- nvinfo : EIATTR_REGCOUNT
	.align		4
.L_90:
        /*01e0*/ 	.byte	0x04, 0x2f
        /*01e2*/ 	.short	(.L_92 - .L_91)
	.align		4
.L_91:
        /*01e4*/ 	.word	index@(_ZN7cutlass13device_kernelIN5flash19enable_sm80_to_sm89INS1_16FlashAttnFwdSm80INS1_25CollectiveMainloopFwdSm80ILi8ELi1ELb0EN4cute5tupleIJNS5_1CILi128EEENS7_ILi96EEENS7_ILi256EEEEEELi256ENS_6half_tEfNS_4arch4Sm80ELb1ELb0ELb1ELb0ELb1ELb0ELb1ELb0EEENS1_21CollectiveEpilogueFwdINS6_IJS8_SA_S9_EEENS6_IJNS7_ILi1EEESI_SI_EEESC_SE_Li256ELb0ELb1ELb0ELb0EEENS1_30DynamicPersistentTileSchedulerILi256ELi256ELb0ELb1ELb0EEEEEEEEEvNT_6ParamsE)
        /*01e8*/ 	.word	0x00000004


	//----- nvinfo : EIATTR_FRAME_SIZE
	.align		4
.L_92:
        /*01ec*/ 	.byte	0x04, 0x11
        /*01ee*/ 	.short	(.L_94 - .L_93)
	.align		4
.L_93:
        /*01f0*/ 	.word	index@(_ZN7cutlass13device_kernelIN5flash19enable_sm80_to_sm89INS1_16FlashAttnFwdSm80INS1_25CollectiveMainloopFwdSm80ILi8ELi1ELb0EN4cute5tupleIJNS5_1CILi128EEENS7_ILi96EEENS7_ILi256EEEEEELi256ENS_6half_tEfNS_4arch4Sm80ELb1ELb0ELb1ELb0ELb1ELb0ELb1ELb0EEENS1_21CollectiveEpilogueFwdINS6_IJS8_SA_S9_EEENS6_IJNS7_ILi1EEESI_SI_EEESC_SE_Li256ELb0ELb1ELb0ELb0EEENS1_30DynamicPersistentTileSchedulerILi256ELi256ELb0ELb1ELb0EEEEEEEEEvNT_6ParamsE)
        /*01f4*/ 	.word	0x00000000


	//----- nvinfo : EIATTR_REGCOUNT
	.align		4
.L_94:
        /*01f8*/ 	.byte	0x04, 0x2f
        /*01fa*/ 	.short	(.L_96 - .L_95)
	.align		4
.L_95:
        /*01fc*/ 	.word	index@(_ZN7cutlass13device_kernelIN5flash19enable_sm80_to_sm89INS1_16FlashAttnFwdSm80INS1_25CollectiveMainloopFwdSm80ILi8ELi1ELb0EN4cute5tupleIJNS5_1CILi128EEENS7_ILi48EEENS7_ILi256EEEEEELi256ENS_6half_tEfNS_4arch4Sm80ELb0ELb1ELb1ELb1ELb1ELb1ELb1ELb0EEENS1_21CollectiveEpilogueFwdINS6_IJS8_SA_S9_EEENS6_IJNS7_ILi1EEESI_SI_EEESC_SE_Li256ELb1ELb1ELb0ELb0EEENS1_19SingleTileSchedulerILb1ELb0ELb1ELi128EEEEEEEEEvNT_6ParamsE)
        /*0200*/ 	.word	0x00000004


	//----- nvinfo : EIATTR_FRAME_SIZE
	.align		4
.L_96:
        /*0204*/ 	.byte	0x04, 0x11
        /*0206*/ 	.short	(.L_98 - .L_97)
	.align		4
.L_97:
        /*0208*/ 	.word	index@(_ZN7cutlass13device_kernelIN5flash19enable_sm80_to_sm89INS1_16FlashAttnFwdSm80INS1_25CollectiveMainloopFwdSm80ILi8ELi1ELb0EN4cute5tupleIJNS5_1CILi128EEENS7_ILi48EEENS7_ILi256EEEEEELi256ENS_6half_tEfNS_4arch4Sm80ELb0ELb1ELb1ELb1ELb1ELb1ELb1ELb0EEENS1_21CollectiveEpilogueFwdINS6_IJS8_SA_S9_EEENS6_IJNS7_ILi1EEESI_SI_EEESC_SE_Li256ELb1ELb1ELb0ELb0EEENS1_19SingleTileSchedulerILb1ELb0ELb1ELi128EEEEEEEEEvNT_6ParamsE)
        /*020c*/ 	.word	0x00000000


	//----- nvinfo : EIATTR_REGCOUNT
	.align		4
.L_98:
        /*0210*/ 	.byte	0x04, 0x2f
        /*0212*/ 	.short	(.L_100 - .L_99)
	.align		4
.L_99:
        /*0214*/ 	.word	index@(_ZN7cutlass13device_kernelIN5flash19enable_sm80_to_sm89INS1_16FlashAttnFwdSm80INS1_25CollectiveMainloopFwdSm80ILi8ELi1ELb0EN4cute5tupleIJNS5_1CILi128EEENS7_ILi64EEENS7_ILi256EEEEEELi256ENS_6half_tEfNS_4arch4Sm80ELb0ELb1ELb1ELb1ELb1ELb0ELb1ELb0EEENS1_21CollectiveEpilogueFwdINS6_IJS8_SA_S9_EEENS6_IJNS7_ILi1EEESI_SI_EEESC_SE_Li256ELb1ELb1ELb0ELb0EEENS1_19SingleTileSchedulerILb1ELb0ELb1ELi128EEEEEEEEEvNT_6ParamsE)
        /*0218*/ 	.word	0x00000004


	//----- nvinfo : EIATTR_FRAME_SIZE
	.align		4
.L_100:
        /*021c*/ 	.byte	0x04, 0x11
        /*021e*/ 	.short	(.L_102 - .L_101)
	.align		4
.L_101:
        /*0220*/ 	.word	index@(_ZN7cutlass13device_kernelIN5flash19enable_sm80_to_sm89INS1_16FlashAttnFwdSm80INS1_25CollectiveMainloopFwdSm80ILi8ELi1ELb0EN4cute5tupleIJNS5_1CILi128EEENS7_ILi64EEENS7_ILi256EEEEEELi256ENS_6half_tEfNS_4arch4Sm80ELb0ELb1ELb1ELb1ELb1ELb0ELb1ELb0EEENS1_21CollectiveEpilogueFwdINS6_IJS8_SA_S9_EEENS6_IJNS7_ILi1EEESI_SI_EEESC_SE_Li256ELb1ELb1ELb0ELb0EEENS1_19SingleTileSchedulerILb1ELb0ELb1ELi128EEEEEEEEEvNT_6ParamsE)
        /*0224*/ 	.word	0x00000000


	//----- nvinfo : EIATTR_REGCOUNT
	.align		4
.L_102:
        /*0228*/ 	.byte	0x04, 0x2f
        /*022a*/ 	.short	(.L_104 - .L_103)
	.align		4
.L_103:
        /*022c*/ 	.word	index@(_ZN7cutlass13device_kernelIN5flash19enable_sm80_to_sm89INS1_16FlashAttnFwdSm80INS1_25CollectiveMainloopFwdSm80ILi8ELi1ELb0EN4cute5tupleIJNS5_1CILi128EEENS7_ILi64EEENS7_ILi256EEEEEELi256ENS_6half_tEfNS_4arch4Sm80ELb0ELb1ELb1ELb0ELb1ELb0ELb1ELb0EEENS1_21CollectiveEpilogueFwdINS6_IJS8_SA_S9_EEENS6_IJNS7_ILi1EEESI_SI_EEESC_SE_Li256ELb0ELb1ELb0ELb0EEENS1_19SingleTileSchedulerILb0ELb0ELb1ELi128EEEEEEEEEvNT_6ParamsE)
        /*0230*/ 	.word	0x00000004


	//----- nvinfo : EIATTR_FRAME_SIZE
	.align		4
.L_104:
        /*0234*/ 	.byte	0x04, 0x11
        /*0236*/ 	.short	(.L_106 - .L_105)
	.align		4
.L_105:
        /*0238*/ 	.word	index@(_ZN7cutlass13device_kernelIN5flash19enable_sm80_to_sm89INS1_16FlashAttnFwdSm80INS1_25CollectiveMainloopFwdSm80ILi8ELi1ELb0EN4cute5tupleIJNS5_1CILi128EEENS7_ILi64EEENS7_ILi256EEEEEELi256ENS_6half_tEfNS_4arch4Sm80ELb0ELb1ELb1ELb0ELb1ELb0ELb1ELb0EEENS1_21CollectiveEpilogueFwdINS6_IJS8_SA_S9_EEENS6_IJNS7_ILi1EEESI_SI_EEESC_SE_Li256ELb0ELb1ELb0ELb0EEENS1_19SingleTileSchedulerILb0ELb0ELb1ELi128EEEEEEEEEvNT_6ParamsE)
        /*023c*/ 	.word	0x00000000


	//----- nvinfo : EIATTR_REGCOUNT
	.align		4
.L_106:
        /*0240*/ 	.byte	0x04, 0x2f
        /*0242*/ 	.short	(.L_108 - .L_107)
	.align		4
.L_107:
        /*0244*/ 	.word	index@(_ZN7cutlass13device_kernelIN5flash19enable_sm80_to_sm89INS1_16FlashAttnFwdSm80INS1_25CollectiveMainloopFwdSm80ILi8ELi1ELb0EN4cute5tupleIJNS5_1CILi128EEENS7_ILi48EEENS7_ILi256EEEEEELi256ENS_6half_tEfNS_4arch4Sm80ELb0ELb0ELb1ELb1ELb1ELb1ELb1ELb0EEENS1_21CollectiveEpilogueFwdINS6_IJS8_SA_S9_EEENS6_IJNS7_ILi1EEESI_SI_EEESC_SE_Li256ELb1ELb1ELb0ELb0EEENS1_19SingleTileSchedulerILb1ELb0ELb1ELi128EEEEEEEEEvNT_6ParamsE)
        /*0248*/ 	.word	0x00000004


	//----- nvinfo : EIATTR_FRAME_SIZE
	.align		4
.L_108:
        /*024c*/ 	.byte	0x04, 0x11
        /*024e*/ 	.short	(.L_110 - .L_109)
	.align		4
.L_109:
        /*0250*/ 	.word	index@(_ZN7cutlass13device_kernelIN5flash19enable_sm80_to_sm89INS1_16FlashAttnFwdSm80INS1_25CollectiveMainloopFwdSm80ILi8ELi1ELb0EN4cute5tupleIJNS5_1CILi128EEENS7_ILi48EEENS7_ILi256EEEEEELi256ENS_6half_tEfNS_4arch4Sm80ELb0ELb0ELb1ELb1ELb1ELb1ELb1ELb0EEENS1_21CollectiveEpilogueFwdINS6_IJS8_SA_S9_EEENS6_IJNS7_ILi1EEESI_SI_EEESC_SE_Li256ELb1ELb1ELb0ELb0EEENS1_19SingleTileSchedulerILb1ELb0ELb1ELi128EEEEEEEEEvNT_6ParamsE)
        /*0254*/ 	.word	0x00000000


	//----- nvinfo : EIATTR_REGCOUNT
	.align		4
.L_110:
        /*0258*/ 	.byte	0x04, 0x2f
        /*025a*/ 	.short	(.L_112 - .L_111)
	.align		4
.L_111:
        /*025c*/ 	.word	index@(_ZN7cutlass13device_kernelIN5flash19enable_sm80_to_sm89INS1_16FlashAttnFwdSm80INS1_25CollectiveMainloopFwdSm80ILi8ELi1ELb0EN4cute5tupleIJNS5_1CILi128EEENS7_ILi96EEENS7_ILi256EEEEEELi256ENS_6half_tEfNS_4arch4Sm80ELb0ELb0ELb1ELb1ELb1ELb0ELb1ELb0EEENS1_21CollectiveEpilogueFwdINS6_IJS8_SA_S9_EEENS6_IJNS7_ILi1EEESI_SI_EEESC_SE_Li256ELb1ELb1ELb0ELb0EEENS1_19SingleTileSchedulerILb1ELb0ELb1ELi128EEEEEEEEEvNT_6ParamsE)
        /*0260*/ 	.word	0x00000004


	//----- nvinfo : EIATTR_FRAME_SIZE
	.align		4
.L_112:
        /*0264*/ 	.byte	0x04, 0x11
        /*0266*/ 	.short	(.L_114 - .L_113)
	.align		4
.L_113:
        /*0268*/ 	.word	index@(_ZN7cutlass13device_kernelIN5flash19enable_sm80_to_sm89INS1_16FlashAttnFwdSm80INS1_25CollectiveMainloopFwdSm80ILi8ELi1ELb0EN4cute5tupleIJNS5_1CILi128EEENS7_ILi96EEENS7_ILi256EEEEEELi256ENS_6half_tEfNS_4arch4Sm80ELb0ELb0ELb1ELb1ELb1ELb0ELb1ELb0EEENS1_21CollectiveEpilogueFwdINS6_IJS8_SA_S9_EEENS6_IJNS7_ILi1EEESI_SI_EEESC_SE_Li256ELb1ELb1ELb0ELb0EEENS1_19SingleTileSchedulerILb1ELb0ELb1ELi128EEEEEEEEEvNT_6ParamsE)
        /*026c*/ 	.word	0x00000000


	//----- nvinfo : EIATTR_REGCOUNT
	.align		4
.L_114:
        /*0270*/ 	.byte	0x04, 0x2f
        /*0272*/ 	.short	(.L_116 - .L_115)
	.align		4
.L_115:
        /*0274*/ 	.word	index@(_ZN7cutlass13device_kernelIN5flash19enable_sm80_to_sm89INS1_16FlashAttnFwdSm80INS1_25CollectiveMainloopFwdSm80ILi8ELi1ELb0EN4cute5tupleIJNS5_1CILi128EEENS7_ILi96EEENS7_ILi256EEEEEELi256ENS_6half_tEfNS_4arch4Sm80ELb0ELb0ELb1ELb0ELb1ELb0ELb1ELb0EEENS1_21CollectiveEpilogueFwdINS6_IJS8_SA_S9_EEENS6_IJNS7_ILi1EEESI_SI_EEESC_SE_Li256ELb0ELb1ELb0ELb0EEENS1_19SingleTileSchedulerILb0ELb0ELb1ELi128EEEEEEEEEvNT_6ParamsE)
        /*0278*/ 	.word	0x00000004


	//----- nvinfo : EIATTR_FRAME_SIZE
	.align		4
.L_116:
        /*027c*/ 	.byte	0x04, 0x11
        /*027e*/ 	.short	(.L_118 - .L_117)
	.align		4
.L_117:
        /*0280*/ 	.word	index@(_ZN7cutlass13device_kernelIN5flash19enable_sm80_to_sm89INS1_16FlashAttnFwdSm80INS1_25CollectiveMainloopFwdSm80ILi8ELi1ELb0EN4cute5tupleIJNS5_1CILi128EEENS7_ILi96EEENS7_ILi256EEEEEELi256ENS_6half_tEfNS_4arch4Sm80ELb0ELb0ELb1ELb0ELb1ELb0ELb1ELb0EEENS1_21CollectiveEpilogueFwdINS6_IJS8_SA_S9_EEENS6_IJNS7_ILi1EEESI_SI_EEESC_SE_Li256ELb0ELb1ELb0ELb0EEENS1_19SingleTileSchedulerILb0ELb0ELb1ELi128EEEEEEEEEvNT_6ParamsE)
        /*0284*/ 	.word	0x00000000


	//----- nvinfo : EIATTR_REGCOUNT
	.align		4
.L_118:
        /*0288*/ 	.byte	0x04, 0x2f
        /*028a*/ 	.short	(.L_120 - .L_119)
	.align		4
.L_119:
        /*028c*/ 	.word	index@(_ZN7cutlass13device_kernelIN5flash19enable_sm80_to_sm89INS1_16FlashAttnFwdSm80INS1_25CollectiveMainloopFwdSm80ILi8ELi1ELb0EN4cute5tupleIJNS5_1CILi128EEENS7_ILi32EEENS7_ILi256EEEEEELi256ENS_6half_tEfNS_4arch4Sm80ELb1ELb0ELb1ELb1ELb1ELb1ELb1ELb0EEENS1_21CollectiveEpilogueFwdINS6_IJS8_SA_S9_EEENS6_IJNS7_ILi1EEESI_SI_EEESC_SE_Li256ELb1ELb1ELb0ELb0EEENS1_19SingleTileSchedulerILb1ELb0ELb1ELi128EEEEEEEEEvNT_6ParamsE)
        /*0290*/ 	.word	0x00000004


	//----- nvinfo : EIATTR_FRAME_SIZE
	.align		4
.L_120:
        /*0294*/ 	.byte	0x04, 0x11
        /*0296*/ 	.short	(.L_122 - .L_121)
	.align		4
.L_121:
        /*0298*/ 	.word	index@(_ZN7cutlass13device_kernelIN5flash19enable_sm80_to_sm89INS1_16FlashAttnFwdSm80INS1_25CollectiveMainloopFwdSm80ILi8ELi1ELb0EN4cute5tupleIJNS5_1CILi128EEENS7_ILi32EEENS7_ILi256EEEEEELi256ENS_6half_tEfNS_4arch4Sm80ELb1ELb0ELb1ELb1ELb1ELb1ELb1ELb0EEENS1_21CollectiveEpilogueFwdINS6_IJS8_SA_S9_EEENS6_IJNS7_ILi1EEESI_SI_EEESC_SE_Li256ELb1ELb1ELb0ELb0EEENS1_19SingleTileSchedulerILb1ELb0ELb1ELi128EEEEEEEEEvNT_6ParamsE)
        /*029c*/ 	.word	0x00000000


	//----- nvinfo : EIATTR_REGCOUNT
	.align		4
.L_122:
        /*02a0*/ 	.byte	0x04, 0x2f
        /*02a2*/ 	.short	(.L_124 - .L_123)
	.align		4
.L_123:
        /*02a4*/ 	.word	index@(_ZN7cutlass13device_kernelIN5flash19enable_sm80_to_sm89INS1_16FlashAttnFwdSm80INS1_25CollectiveMainloopFwdSm80ILi8ELi1ELb1EN4cute5tupleIJNS5_1CILi128EEENS7_ILi64EEENS7_ILi256EEEEEELi256ENS_6half_tEfNS_4arch4Sm80ELb1ELb0ELb1ELb1ELb1ELb0ELb1ELb0EEENS1_21CollectiveEpilogueFwdINS6_IJS8_SA_S9_EEENS6_IJNS7_ILi1EEESI_SI_EEESC_SE_Li256ELb1ELb1ELb0ELb0EEENS1_19SingleTileSchedulerILb1ELb0ELb1ELi128EEEEEEEEEvNT_6ParamsE)
        /*02a8*/ 	.word	0x00000004


	//----- nvinfo : EIATTR_FRAME_SIZE
	.align		4
.L_124:
        /*02ac*/ 	.byte	0x04, 0x11
        /*02ae*/ 	.short	(.L_126 - .L_125)
	.align		4
.L_125:
        /*02b0*/ 	.word	index@(_ZN7cutlass13device_kernelIN5flash19enable_sm80_to_sm89INS1_16FlashAttnFwdSm80INS1_25CollectiveMainloopFwdSm80ILi8ELi1ELb1EN4cute5tupleIJNS5_1CILi128EEENS7_ILi64EEENS7_ILi256EEEEEELi256ENS_6half_tEfNS_4arch4Sm80ELb1ELb0ELb1ELb1ELb1ELb0ELb1ELb0EEENS1_21CollectiveEpilogueFwdINS6_IJS8_SA_S9_EEENS6_IJNS7_ILi1EEESI_SI_EEESC_SE_Li256ELb1ELb1ELb0ELb0EEENS1_19SingleTileSchedulerILb1ELb0ELb1ELi128EEEEEEEEEvNT_6ParamsE)
        /*02b4*/ 	.word	0x00000000


	//----- nvinfo : EIATTR_REGCOUNT
	.align		4
.L_126:
        /*02b8*/ 	.byte	0x04, 0x2f
        /*02ba*/ 	.short	(.L_128 - .L_127)
	.align		4
.L_127:
        /*02bc*/ 	.word	index@(_ZN7cutlass13device_kernelIN5flash19enable_sm80_to_sm89INS1_16FlashAttnFwdSm80INS1_25CollectiveMainloopFwdSm80ILi8ELi1ELb1EN4cute5tupleIJNS5_1CILi128EEENS7_ILi64EEENS7_ILi256EEEEEELi256ENS_6half_tEfNS_4arch4Sm80ELb1ELb0ELb1ELb0ELb1ELb0ELb1ELb0EEENS1_21CollectiveEpilogueFwdINS6_IJS8_SA_S9_EEENS6_IJNS7_ILi1EEESI_SI_EEESC_SE_Li256ELb0ELb1ELb0ELb0EEENS1_30DynamicPersistentTileSchedulerILi256ELi256ELb0ELb1ELb0EEEEEEEEEvNT_6ParamsE)
        /*02c0*/ 	.word	0x00000004


	//----- nvinfo : EIATTR_FRAME_SIZE
	.align		4
.L_128:
        /*02c4*/ 	.byte	0x04, 0x11
        /*02c6*/ 	.short	(.L_130 - .L_129)
	.align		4
.L_129:
        /*02c8*/ 	.word	index@(_ZN7cutlass13device_kernelIN5flash19enable_sm80_to_sm89INS1_16FlashAttnFwdSm80INS1_25CollectiveMainloopFwdSm80ILi8ELi1ELb1EN4cute5tupleIJNS5_1CILi128EEENS7_ILi64EEENS7_ILi256EEEEEELi256ENS_6half_tEfNS_4arch4Sm80ELb1ELb0ELb1ELb0ELb1ELb0ELb1ELb0EEENS1_21CollectiveEpilogueFwdINS6_IJS8_SA_S9_EEENS6_IJNS7_ILi1EEESI_SI_EEESC_SE_Li256ELb0ELb1ELb0ELb0EEENS1_30DynamicPersistentTileSchedulerILi256ELi256ELb0ELb1ELb0EEEEEEEEEvNT_6ParamsE)
        /*02cc*/ 	.word	0x00000000


	//----- nvinfo : EIATTR_REGCOUNT
	.align		4
.L_130:
        /*02d0*/ 	.byte	0x04, 0x2f
        /*02d2*/ 	.short	(.L_132 - .L_131)
	.align		4
.L_131:
        /*02d4*/ 	.word	index@(_ZN7cutlass13device_kernelIN5flash19enable_sm80_to_sm89INS1_16FlashAttnFwdSm80INS1_25CollectiveMainloopFwdSm80ILi8ELi1ELb0EN4cute5tupleIJNS5_1CILi128EEENS7_ILi32EEENS7_ILi256EEEEEELi256ENS_6half_tEfNS_4arch4Sm80ELb0ELb1ELb1ELb1ELb1ELb1ELb1ELb0EEENS1_21CollectiveEpilogueFwdINS6_IJS8_SA_S9_EEENS6_IJNS7_ILi1EEESI_SI_EEESC_SE_Li256ELb1ELb1ELb0ELb0EEENS1_19SingleTileSchedulerILb1ELb0ELb1ELi128EEEEEEEEEvNT_6ParamsE)
        /*02d8*/ 	.word	0x00000004


	//----- nvinfo : EIATTR_FRAME_SIZE
	.align		4
.L_132:
        /*02dc*/ 	.byte	0x04, 0x11
        /*02de*/ 	.short	(.L_134 - .L_133)
	.align		4
.L_133:
        /*02e0*/ 	.word	index@(_ZN7cutlass13device_kernelIN5flash19enable_sm80_to_sm89INS1_16FlashAttnFwdSm80INS1_25CollectiveMainloopFwdSm80ILi8ELi1ELb0EN4cute5tupleIJNS5_1CILi128EEENS7_ILi32EEENS7_ILi256EEEEEELi256ENS_6half_tEfNS_4arch4Sm80ELb0ELb1ELb1ELb1ELb1ELb1ELb1ELb0EEENS1_21CollectiveEpilogueFwdINS6_IJS8_SA_S9_EEENS6_IJNS7_ILi1EEESI_SI_EEESC_SE_Li256ELb1ELb1ELb0ELb0EEENS1_19SingleTileSchedulerILb1ELb0ELb1ELi128EEEEEEEEEvNT_6ParamsE)
        /*02e4*/ 	.word	0x00000000


	//----- nvinfo : EIATTR_REGCOUNT
	.align		4
.L_134:
        /*02e8*/ 	.byte	0x04, 0x2f
        /*02ea*/ 	.short	(.L_136 - .L_135)
	.align		4
.L_135:
        /*02ec*/ 	.word	index@(_ZN7cutlass13device_kernelIN5flash19enable_sm80_to_sm89INS1_16FlashAttnFwdSm80INS1_25CollectiveMainloopFwdSm80ILi8ELi1ELb1EN4cute5tupleIJNS5_1CILi128EEENS7_ILi48EEENS7_ILi256EEEEEELi256ENS_6half_tEfNS_4arch4Sm80ELb0ELb1ELb1ELb1ELb1ELb0ELb1ELb0EEENS1_21CollectiveEpilogueFwdINS6_IJS8_SA_S9_EEENS6_IJNS7_ILi1EEESI_SI_EEESC_SE_Li256ELb1ELb1ELb0ELb0EEENS1_19SingleTileSchedulerILb1ELb0ELb1ELi128EEEEEEEEEvNT_6ParamsE)
        /*02f0*/ 	.word	0x00000004


	//----- nvinfo : EIATTR_FRAME_SIZE
	.align		4
.L_136:
        /*02f4*/ 	.byte	0x04, 0x11
        /*02f6*/ 	.short	(.L_138 - .L_137)
	.align		4
.L_137:
        /*02f8*/ 	.word	index@(_ZN7cutlass13device_kernelIN5flash19enable_sm80_to_sm89INS1_16FlashAttnFwdSm80INS1_25CollectiveMainloopFwdSm80ILi8ELi1ELb1EN4cute5tupleIJNS5_1CILi128EEENS7_ILi48EEENS7_ILi256EEEEEELi256ENS_6half_tEfNS_4arch4Sm80ELb0ELb1ELb1ELb1ELb1ELb0ELb1ELb0EEENS1_21CollectiveEpilogueFwdINS6_IJS8_SA_S9_EEENS6_IJNS7_ILi1EEESI_SI_EEESC_SE_Li256ELb1ELb1ELb0ELb0EEENS1_19SingleTileSchedulerILb1ELb0ELb1ELi128EEEEEEEEEvNT_6ParamsE)
        /*02fc*/ 	.word	0x00000000


	//----- nvinfo : EIATTR_REGCOUNT
	.align		4
.L_138:
        /*0300*/ 	.byte	0x04, 0x2f
        /*0302*/ 	.short	(.L_140 - .L_139)
	.align		4
.L_139:
        /*0304*/ 	.word	index@(_ZN7cutlass13device_kernelIN5flash19enable_sm80_to_sm89INS1_16FlashAttnFwdSm80INS1_25CollectiveMainloopFwdSm80ILi8ELi1ELb1EN4cute5tupleIJNS5_1CILi128EEENS7_ILi48EEENS7_ILi256EEEEEELi256ENS_6half_tEfNS_4arch4Sm80ELb0ELb1ELb1ELb0ELb1ELb0ELb1ELb0EEENS1_21CollectiveEpilogueFwdINS6_IJS8_SA_S9_EEENS6_IJNS7_ILi1EEESI_SI_EEESC_SE_Li256ELb0ELb1ELb0ELb0EEENS1_19SingleTileSchedulerILb0ELb0ELb1ELi128EEEEEEEEEvNT_6ParamsE)
        /*0308*/ 	.word	0x00000004


	//----- nvinfo : EIATTR_FRAME_SIZE
	.align		4
.L_140:
        /*030c*/ 	.byte	0x04, 0x11
        /*030e*/ 	.short	(.L_142 - .L_141)
	.align		4
.L_141:
        /*0310*/ 	.word	index@(_ZN7cutlass13device_kernelIN5flash19enable_sm80_to_sm89INS1_16FlashAttnFwdSm80INS1_25CollectiveMainloopFwdSm80ILi8ELi1ELb1EN4cute5tupleIJNS5_1CILi128EEENS7_ILi48EEENS7_ILi256EEEEEELi256ENS_6half_tEfNS_4arch4Sm80ELb0ELb1ELb1ELb0ELb1ELb0ELb1ELb0EEENS1_21CollectiveEpilogueFwdINS6_IJS8_SA_S9_EEENS6_IJNS7_ILi1EEESI_SI_EEESC_SE_Li256ELb0ELb1ELb0ELb0EEENS1_19SingleTileSchedulerILb0ELb0ELb1ELi128EEEEEEEEEvNT_6ParamsE)
        /*0314*/ 	.word	0x00000000


	//----- nvinfo : EIATTR_REGCOUNT
	.align		4
.L_142:
        /*0318*/ 	.byte	0x04, 0x2f
        /*031a*/ 	.short	(.L_144 - .L_143)
	.align		4
.L_143:
        /*031c*/ 	.word	index@(_ZN7cutlass13device_kernelIN5flash19enable_sm80_to_sm89INS1_16FlashAttnFwdSm80INS1_25CollectiveMainloopFwdSm80ILi8ELi1ELb0EN4cute5tupleIJNS5_1CILi128EEENS7_ILi32EEENS7_ILi256EEEEEELi256ENS_6half_tEfNS_4arch4Sm80ELb0ELb0ELb1ELb1ELb1ELb1ELb1ELb0EEENS1_21CollectiveEpilogueFwdINS6_IJS8_SA_S9_EEENS6_IJNS7_ILi1EEESI_SI_EEESC_SE_Li256ELb1ELb1ELb0ELb0EEENS1_19SingleTileSchedulerILb1ELb0ELb1ELi128EEEEEEEEEvNT_6ParamsE)
        /*0320*/ 	.word	0x00000004


	//----- nvinfo : EIATTR_FRAME_SIZE
	.align		4
.L_144:
        /*0324*/ 	.byte	0x04, 0x11
        /*0326*/ 	.short	(.L_146 - .L_145)
	.align		4
.L_145:
        /*0328*/ 	.word	index@(_ZN7cutlass13device_kernelIN5flash19enable_sm80_to_sm89INS1_16FlashAttnFwdSm80INS1_25CollectiveMainloopFwdSm80ILi8ELi1ELb0EN4cute5tupleIJNS5_1CILi128EEENS7_ILi32EEENS7_ILi256EEEEEELi256ENS_6half_tEfNS_4arch4Sm80ELb0ELb0ELb1ELb1ELb1ELb1ELb1ELb0EEENS1_21CollectiveEpilogueFwdINS6_IJS8_SA_S9_EEENS6_IJNS7_ILi1EEESI_SI_EEESC_SE_Li256ELb1ELb1ELb0ELb0EEENS1_19SingleTileSchedulerILb1ELb0ELb1ELi128EEEEEEEEEvNT_6ParamsE)
        /*032c*/ 	.word	0x00000000


	//----- nvinfo : EIATTR_REGCOUNT
	.align		4
.L_146:
        /*0330*/ 	.byte	0x04, 0x2f
        /*0332*/ 	.short	(.L_148 - .L_147)
	.align		4
.L_147:
        /*0334*/ 	.word	index@(_ZN7cutlass13device_kernelIN5flash19enable_sm80_to_sm89INS1_16FlashAttnFwdSm80INS1_25CollectiveMainloopFwdSm80ILi8ELi1ELb1EN4cute5tupleIJNS5_1CILi128EEENS7_ILi64EEENS7_ILi256EEEEEELi256ENS_6half_tEfNS_4arch4Sm80ELb0ELb0ELb1ELb1ELb1ELb0ELb1ELb0EEENS1_21CollectiveEpilogueFwdINS6_IJS8_SA_S9_EEENS6_IJNS7_ILi1EEESI_SI_EEESC_SE_Li256ELb1ELb1ELb0ELb0EEENS1_19SingleTileSchedulerILb1ELb0ELb1ELi128EEEEEEEEEvNT_6ParamsE)
        /*0338*/ 	.word	0x00000004


	//----- nvinfo : EIATTR_FRAME_SIZE
	.align		4
.L_148:
        /*033c*/ 	.byte	0x04, 0x11
        /*033e*/ 	.short	(.L_150 - .L_149)
	.align		4
.L_149:
        /*0340*/ 	.word	index@(_ZN7cutlass13device_kernelIN5flash19enable_sm80_to_sm89INS1_16FlashAttnFwdSm80INS1_25CollectiveMainloopFwdSm80ILi8ELi1ELb1EN4cute5tupleIJNS5_1CILi128EEENS7_ILi64EEENS7_ILi256EEEEEELi256ENS_6half_tEfNS_4arch4Sm80ELb0ELb0ELb1ELb1ELb1ELb0ELb1ELb0EEENS1_21CollectiveEpilogueFwdINS6_IJS8_SA_S9_EEENS6_IJNS7_ILi1EEESI_SI_EEESC_SE_Li256ELb1ELb1ELb0ELb0EEENS1_19SingleTileSchedulerILb1ELb0ELb1ELi128EEEEEEEEEvNT_6ParamsE)
        /*0344*/ 	.word	0x00000000


	//----- nvinfo : EIATTR_REGCOUNT
	.align		4
.L_150:
        /*0348*/ 	.byte	0x04, 0x2f
        /*034a*/ 	.short	(.L_152 - .L_151)
	.align		4
.L_151:
        /*034c*/ 	.word	index@(_ZN7cutlass13device_kernelIN5flash19enable_sm80_to_sm89INS1_16FlashAttnFwdSm80INS1_25CollectiveMainloopFwdSm80ILi8ELi1ELb1EN4cute5tupleIJNS5_1CILi128EEENS7_ILi64EEENS7_ILi256EEEEEELi256ENS_6half_tEfNS_4arch4Sm80ELb0ELb0ELb1ELb0ELb1ELb0ELb1ELb0EEENS1_21CollectiveEpilogueFwdINS6_IJS8_SA_S9_EEENS6_IJNS7_ILi1EEESI_SI_EEESC_SE_Li256ELb0ELb1ELb0ELb0EEENS1_19SingleTileSchedulerILb0ELb0ELb1ELi128EEEEEEEEEvNT_6ParamsE)
        /*0350*/ 	.word	0x00000004


	//----- nvinfo : EIATTR_FRAME_SIZE
	.align		4
.L_152:
        /*0354*/ 	.byte	0x04, 0x11
        /*0356*/ 	.short	(.L_154 - .L_153)
	.align		4
.L_153:
        /*0358*/ 	.word	index@(_ZN7cutlass13device_kernelIN5flash19enable_sm80_to_sm89INS1_16FlashAttnFwdSm80INS1_25CollectiveMainloopFwdSm80ILi8ELi1ELb1EN4cute5tupleIJNS5_1CILi128EEENS7_ILi64EEENS7_ILi256EEEEEELi256ENS_6half_tEfNS_4arch4Sm80ELb0ELb0ELb1ELb0ELb1ELb0ELb1ELb0EEENS1_21CollectiveEpilogueFwdINS6_IJS8_SA_S9_EEENS6_IJNS7_ILi1EEESI_SI_EEESC_SE_Li256ELb0ELb1ELb0ELb0EEENS1_19SingleTileSchedulerILb0ELb0ELb1ELi128EEEEEEEEEvNT_6ParamsE)
        /*035c*/ 	.word	0x00000000


	//----- nvinfo : EIATTR_MIN_STACK_SIZE
	.align		4
.L_154:
        /*0360*/ 	.byte	0x04, 0x12
        /*0362*/ 	.short	(.L_156 - .L_155)
	.align		4
.L_155:
        /*0364*/ 	.word	index@(_ZN7cutlass13device_kernelIN5flash19enable_sm80_to_sm89INS1_16FlashAttnFwdSm80INS1_25CollectiveMainloopFwdSm80ILi8ELi1ELb1EN4cute5tupleIJNS5_1CILi128EEENS7_ILi64EEENS7_ILi256EEEEEELi256ENS_6half_tEfNS_4arch4Sm80ELb0ELb0ELb1ELb0ELb1ELb0ELb1ELb0EEENS1_21CollectiveEpilogueFwdINS6_IJS8_SA_S9_EEENS6_IJNS7_ILi1EEESI_SI_EEESC_SE_Li256ELb0ELb1ELb0ELb0EEENS1_19SingleTileSchedulerILb0ELb0ELb1ELi128EEEEEEEEEvNT_6ParamsE)
        /*0368*/ 	.word	0x00000000


	//----- nvinfo : EIATTR_MIN_STACK_SIZE
	.align		4
.L_156:
        /*036c*/ 	.byte	0x04, 0x12
        /*036e*/ 	.short	(.L_158 - .L_157)
	.align		4
.L_157:
        /*0370*/ 	.word	index@(_ZN7cutlass13device_kernelIN5flash19enable_sm80_to_sm89INS1_16FlashAttnFwdSm80INS1_25CollectiveMainloopFwdSm80ILi8ELi1ELb1EN4cute5tupleIJNS5_1CILi128EEENS7_ILi64EEENS7_ILi256EEEEEELi256ENS_6half_tEfNS_4arch4Sm80ELb0ELb0ELb1ELb1ELb1ELb0ELb1ELb0EEENS1_21CollectiveEpilogueFwdINS6_IJS8_SA_S9_EEENS6_IJNS7_ILi1EEESI_SI_EEESC_SE_Li256ELb1ELb1ELb0ELb0EEENS1_19SingleTileSchedulerILb1ELb0ELb1ELi128EEEEEEEEEvNT_6ParamsE)
        /*0374*/ 	.word	0x00000000


	//----- nvinfo : EIATTR_MIN_STACK_SIZE
	.align		4
.L_158:
        /*0378*/ 	.byte	0x04, 0x12
        /*037a*/ 	.short	(.L_160 - .L_159)
	.align		4
.L_159:
        /*037c*/ 	.word	index@(_ZN7cutlass13device_kernelIN5flash19enable_sm80_to_sm89INS1_16FlashAttnFwdSm80INS1_25CollectiveMainloopFwdSm80ILi8ELi1ELb0EN4cute5tupleIJNS5_1CILi128EEENS7_ILi32EEENS7_ILi256EEEEEELi256ENS_6half_tEfNS_4arch4Sm80ELb0ELb0ELb1ELb1ELb1ELb1ELb1ELb0EEENS1_21CollectiveEpilogueFwdINS6_IJS8_SA_S9_EEENS6_IJNS7_ILi1EEESI_SI_EEESC_SE_Li256ELb1ELb1ELb0ELb0EEENS1_19SingleTileSchedulerILb1ELb0ELb1ELi128EEEEEEEEEvNT_6ParamsE)
        /*0380*/ 	.word	0x00000000


	//----- nvinfo : EIATTR_MIN_STACK_SIZE
	.align		4
.L_160:
        /*0384*/ 	.byte	0x04, 0x12
        /*0386*/ 	.short	(.L_162 - .L_161)
	.align		4
.L_161:
        /*0388*/ 	.word	index@(_ZN7cutlass13device_kernelIN5flash19enable_sm80_to_sm89INS1_16FlashAttnFwdSm80INS1_25CollectiveMainloopFwdSm80ILi8ELi1ELb1EN4cute5tupleIJNS5_1CILi128EEENS7_ILi48EEENS7_ILi256EEEEEELi256ENS_6half_tEfNS_4arch4Sm80ELb0ELb1ELb1ELb0ELb1ELb0ELb1ELb0EEENS1_21CollectiveEpilogueFwdINS6_IJS8_SA_S9_EEENS6_IJNS7_ILi1EEESI_SI_EEESC_SE_Li256ELb0ELb1ELb0ELb0EEENS1_19SingleTileSchedulerILb0ELb0ELb1ELi128EEEEEEEEEvNT_6ParamsE)
        /*038c*/ 	.word	0x00000000


	//----- nvinfo : EIATTR_MIN_STACK_SIZE
	.align		4
.L_162:
        /*0390*/ 	.byte	0x04, 0x12
        /*0392*/ 	.short	(.L_164 - .L_163)
	.align		4
.L_163:
        /*0394*/ 	.word	index@(_ZN7cutlass13device_kernelIN5flash19enable_sm80_to_sm89INS1_16FlashAttnFwdSm80INS1_25CollectiveMainloopFwdSm80ILi8ELi1ELb1EN4cute5tupleIJNS5_1CILi128EEENS7_ILi48EEENS7_ILi256EEEEEELi256ENS_6half_tEfNS_4arch4Sm80ELb0ELb1ELb1ELb1ELb1ELb0ELb1ELb0EEENS1_21CollectiveEpilogueFwdINS6_IJS8_SA_S9_EEENS6_IJNS7_ILi1EEESI_SI_EEESC_SE_Li256ELb1ELb1ELb0ELb0EEENS1_19SingleTileSchedulerILb1ELb0ELb1ELi128EEEEEEEEEvNT_6ParamsE)
        /*0398*/ 	.word	0x00000000


	//----- nvinfo : EIATTR_MIN_STACK_SIZE
	.align		4
.L_164:
        /*039c*/ 	.byte	0x04, 0x12
        /*039e*/ 	.short	(.L_166 - .L_165)
	.align		4
.L_165:
        /*03a0*/ 	.word	index@(_ZN7cutlass13device_kernelIN5flash19enable_sm80_to_sm89INS1_16FlashAttnFwdSm80INS1_25CollectiveMainloopFwdSm80ILi8ELi1ELb0EN4cute5tupleIJNS5_1CILi128EEENS7_ILi32EEENS7_ILi256EEEEEELi256ENS_6half_tEfNS_4arch4Sm80ELb0ELb1ELb1ELb1ELb1ELb1ELb1ELb0EEENS1_21CollectiveEpilogueFwdINS6_IJS8_SA_S9_EEENS6_IJNS7_ILi1EEESI_SI_EEESC_SE_Li256ELb1ELb1ELb0ELb0EEENS1_19SingleTileSchedulerILb1ELb0ELb1ELi128EEEEEEEEEvNT_6ParamsE)
        /*03a4*/ 	.word	0x00000000


	//----- nvinfo : EIATTR_MIN_STACK_SIZE
	.align		4
.L_166:
        /*03a8*/ 	.byte	0x04, 0x12
        /*03aa*/ 	.short	(.L_168 - .L_167)
	.align		4
.L_167:
        /*03ac*/ 	.word	index@(_ZN7cutlass13device_kernelIN5flash19enable_sm80_to_sm89INS1_16FlashAttnFwdSm80INS1_25CollectiveMainloopFwdSm80ILi8ELi1ELb1EN4cute5tupleIJNS5_1CILi128EEENS7_ILi64EEENS7_ILi256EEEEEELi256ENS_6half_tEfNS_4arch4Sm80ELb1ELb0ELb1ELb0ELb1ELb0ELb1ELb0EEENS1_21CollectiveEpilogueFwdINS6_IJS8_SA_S9_EEENS6_IJNS7_ILi1EEESI_SI_EEESC_SE_Li256ELb0ELb1ELb0ELb0EEENS1_30DynamicPersistentTileSchedulerILi256ELi256ELb0ELb1ELb0EEEEEEEEEvNT_6ParamsE)
        /*03b0*/ 	.word	0x00000000


	//----- nvinfo : EIATTR_MIN_STACK_SIZE
	.align		4
.L_168:
        /*03b4*/ 	.byte	0x04, 0x12
        /*03b6*/ 	.short	(.L_170 - .L_169)
	.align		4
.L_169:
        /*03b8*/ 	.word	index@(_ZN7cutlass13device_kernelIN5flash19enable_sm80_to_sm89INS1_16FlashAttnFwdSm80INS1_25CollectiveMainloopFwdSm80ILi8ELi1ELb1EN4cute5tupleIJNS5_1CILi128EEENS7_ILi64EEENS7_ILi256EEEEEELi256ENS_6half_tEfNS_4arch4Sm80ELb1ELb0ELb1ELb1ELb1ELb0ELb1ELb0EEENS1_21CollectiveEpilogueFwdINS6_IJS8_SA_S9_EEENS6_IJNS7_ILi1EEESI_SI_EEESC_SE_Li256ELb1ELb1ELb0ELb0EEENS1_19SingleTileSchedulerILb1ELb0ELb1ELi128EEEEEEEEEvNT_6ParamsE)
        /*03bc*/ 	.word	0x00000000


	//----- nvinfo : EIATTR_MIN_STACK_SIZE
	.align		4
.L_170:
        /*03c0*/ 	.byte	0x04, 0x12
        /*03c2*/ 	.short	(.L_172 - .L_171)
	.align		4
.L_171:
        /*03c4*/ 	.word	index@(_ZN7cutlass13device_kernelIN5flash19enable_sm80_to_sm89INS1_16FlashAttnFwdSm80INS1_25CollectiveMainloopFwdSm80ILi8ELi1ELb0EN4cute5tupleIJNS5_1CILi128EEENS7_ILi32EEENS7_ILi256EEEEEELi256ENS_6half_tEfNS_4arch4Sm80ELb1ELb0ELb1ELb1ELb1ELb1ELb1ELb0EEENS1_21CollectiveEpilogueFwdINS6_IJS8_SA_S9_EEENS6_IJNS7_ILi1EEESI_SI_EEESC_SE_Li256ELb1ELb1ELb0ELb0EEENS1_19SingleTileSchedulerILb1ELb0ELb1ELi128EEEEEEEEEvNT_6ParamsE)
        /*03c8*/ 	.word	0x00000000


	//----- nvinfo : EIATTR_MIN_STACK_SIZE
	.align		4
.L_172:
        /*03cc*/ 	.byte	0x04, 0x12
        /*03ce*/ 	.short	(.L_174 - .L_173)
	.align		4
.L_173:
        /*03d0*/ 	.word	index@(_ZN7cutlass13device_kernelIN5flash19enable_sm80_to_sm89INS1_16FlashAttnFwdSm80INS1_25CollectiveMainloopFwdSm80ILi8ELi1ELb0EN4cute5tupleIJNS5_1CILi128EEENS7_ILi96EEENS7_ILi256EEEEEELi256ENS_6half_tEfNS_4arch4Sm80ELb0ELb0ELb1ELb0ELb1ELb0ELb1ELb0EEENS1_21CollectiveEpilogueFwdINS6_IJS8_SA_S9_EEENS6_IJNS7_ILi1EEESI_SI_EEESC_SE_Li256ELb0ELb1ELb0ELb0EEENS1_19SingleTileSchedulerILb0ELb0ELb1ELi128EEEEEEEEEvNT_6ParamsE)
        /*03d4*/ 	.word	0x00000000


	//----- nvinfo : EIATTR_MIN_STACK_SIZE
	.align		4
.L_174:
        /*03d8*/ 	.byte	0x04, 0x12
        /*03da*/ 	.short	(.L_176 - .L_175)
	.align		4
.L_175:
        /*03dc*/ 	.word	index@(_ZN7cutlass13device_kernelIN5flash19enable_sm80_to_sm89INS1_16FlashAttnFwdSm80INS1_25CollectiveMainloopFwdSm80ILi8ELi1ELb0EN4cute5tupleIJNS5_1CILi128EEENS7_ILi96EEENS7_ILi256EEEEEELi256ENS_6half_tEfNS_4arch4Sm80ELb0ELb0ELb1ELb1ELb1ELb0ELb1ELb0EEENS1_21CollectiveEpilogueFwdINS6_IJS8_SA_S9_EEENS6_IJNS7_ILi1EEESI_SI_EEESC_SE_Li256ELb1ELb1ELb0ELb0EEENS1_19SingleTileSchedulerILb1ELb0ELb1ELi128EEEEEEEEEvNT_6ParamsE)
        /*03e0*/ 	.word	0x00000000


	//----- nvinfo : EIATTR_MIN_STACK_SIZE
	.align		4
.L_176:
        /*03e4*/ 	.byte	0x04, 0x12
        /*03e6*/ 	.short	(.L_178 - .L_177)
	.align		4
.L_177:
        /*03e8*/ 	.word	index@(_ZN7cutlass13device_kernelIN5flash19enable_sm80_to_sm89INS1_16FlashAttnFwdSm80INS1_25CollectiveMainloopFwdSm80ILi8ELi1ELb0EN4cute5tupleIJNS5_1CILi128EEENS7_ILi48EEENS7_ILi256EEEEEELi256ENS_6half_tEfNS_4arch4Sm80ELb0ELb0ELb1ELb1ELb1ELb1ELb1ELb0EEENS1_21CollectiveEpilogueFwdINS6_IJS8_SA_S9_EEENS6_IJNS7_ILi1EEESI_SI_EEESC_SE_Li256ELb1ELb1ELb0ELb0EEENS1_19SingleTileSchedulerILb1ELb0ELb1ELi128EEEEEEEEEvNT_6ParamsE)
        /*03ec*/ 	.word	0x00000000


	//----- nvinfo : EIATTR_MIN_STACK_SIZE
	.align		4
.L_178:
        /*03f0*/ 	.byte	0x04, 0x12
        /*03f2*/ 	.short	(.L_180 - .L_179)
	.align		4
.L_179:
        /*03f4*/ 	.word	index@(_ZN7cutlass13device_kernelIN5flash19enable_sm80_to_sm89INS1_16FlashAttnFwdSm80INS1_25CollectiveMainloopFwdSm80ILi8ELi1ELb0EN4cute5tupleIJNS5_1CILi128EEENS7_ILi64EEENS7_ILi256EEEEEELi256ENS_6half_tEfNS_4arch4Sm80ELb0ELb1ELb1ELb0ELb1ELb0ELb1ELb0EEENS1_21CollectiveEpilogueFwdINS6_IJS8_SA_S9_EEENS6_IJNS7_ILi1EEESI_SI_EEESC_SE_Li256ELb0ELb1ELb0ELb0EEENS1_19SingleTileSchedulerILb0ELb0ELb1ELi128EEEEEEEEEvNT_6ParamsE)
        /*03f8*/ 	.word	0x00000000


	//----- nvinfo : EIATTR_MIN_STACK_SIZE
	.align		4
.L_180:
        /*03fc*/ 	.byte	0x04, 0x12
        /*03fe*/ 	.short	(.L_182 - .L_181)
	.align		4
.L_181:
        /*0400*/ 	.word	index@(_ZN7cutlass13device_kernelIN5flash19enable_sm80_to_sm89INS1_16FlashAttnFwdSm80INS1_25CollectiveMainloopFwdSm80ILi8ELi1ELb0EN4cute5tupleIJNS5_1CILi128EEENS7_ILi64EEENS7_ILi256EEEEEELi256ENS_6half_tEfNS_4arch4Sm80ELb0ELb1ELb1ELb1ELb1ELb0ELb1ELb0EEENS1_21CollectiveEpilogueFwdINS6_IJS8_SA_S9_EEENS6_IJNS7_ILi1EEESI_SI_EEESC_SE_Li256ELb1ELb1ELb0ELb0EEENS1_19SingleTileSchedulerILb1ELb0ELb1ELi128EEEEEEEEEvNT_6ParamsE)
        /*0404*/ 	.word	0x00000000


	//----- nvinfo : EIATTR_MIN_STACK_SIZE
	.align		4
.L_182:
        /*0408*/ 	.byte	0x04, 0x12
        /*040a*/ 	.short	(.L_184 - .L_183)
	.align		4
.L_183:
        /*040c*/ 	.word	index@(_ZN7cutlass13device_kernelIN5flash19enable_sm80_to_sm89INS1_16FlashAttnFwdSm80INS1_25CollectiveMainloopFwdSm80ILi8ELi1ELb0EN4cute5tupleIJNS5_1CILi128EEENS7_ILi48EEENS7_ILi256EEEEEELi256ENS_6half_tEfNS_4arch4Sm80ELb0ELb1ELb1ELb1ELb1ELb1ELb1ELb0EEENS1_21CollectiveEpilogueFwdINS6_IJS8_SA_S9_EEENS6_IJNS7_ILi1EEESI_SI_EEESC_SE_Li256ELb1ELb1ELb0ELb0EEENS1_19SingleTileSchedulerILb1ELb0ELb1ELi128EEEEEEEEEvNT_6ParamsE)
        /*0410*/ 	.word	0x00000000


	//----- nvinfo : EIATTR_MIN_STACK_SIZE
	.align		4
.L_184:
        /*0414*/ 	.byte	0x04, 0x12
        /*0416*/ 	.short	(.L_186 - .L_185)
	.align		4
.L_185:
        /*0418*/ 	.word	index@(_ZN7cutlass13device_kernelIN5flash19enable_sm80_to_sm89INS1_16FlashAttnFwdSm80INS1_25CollectiveMainloopFwdSm80ILi8ELi1ELb0EN4cute5tupleIJNS5_1CILi128EEENS7_ILi96EEENS7_ILi256EEEEEELi256ENS_6half_tEfNS_4arch4Sm80ELb1ELb0ELb1ELb0ELb1ELb0ELb1ELb0EEENS1_21CollectiveEpilogueFwdINS6_IJS8_SA_S9_EEENS6_IJNS7_ILi1EEESI_SI_EEESC_SE_Li256ELb0ELb1ELb0ELb0EEENS1_30DynamicPersistentTileSchedulerILi256ELi256ELb0ELb1ELb0EEEEEEEEEvNT_6ParamsE)
        /*041c*/ 	.word	0x00000000


	//----- nvinfo : EIATTR_MIN_STACK_SIZE
	.align		4
.L_186:
        /*0420*/ 	.byte	0x04, 0x12
        /*0422*/ 	.short	(.L_188 - .L_187)
	.align		4
.L_187:
        /*0424*/ 	.word	index@(_ZN7cutlass13device_kernelIN5flash19enable_sm80_to_sm89INS1_16FlashAttnFwdSm80INS1_25CollectiveMainloopFwdSm80ILi8ELi1ELb0EN4cute5tupleIJNS5_1CILi128EEENS7_ILi96EEENS7_ILi256EEEEEELi256ENS_6half_tEfNS_4arch4Sm80ELb1ELb0ELb1ELb1ELb1ELb0ELb1ELb0EEENS1_21CollectiveEpilogueFwdINS6_IJS8_SA_S9_EEENS6_IJNS7_ILi1EEESI_SI_EEESC_SE_Li256ELb1ELb1ELb0ELb0EEENS1_19SingleTileSchedulerILb1ELb0ELb1ELi128EEEEEEEEEvNT_6ParamsE)
        /*0428*/ 	.word	0x00000000


	//----- nvinfo : EIATTR_MIN_STACK_SIZE
	.align		4
.L_188:
        /*042c*/ 	.byte	0x04, 0x12
        /*042e*/ 	.short	(.L_190 - .L_189)
	.align		4
.L_189:
        /*0430*/ 	.word	index@(_ZN7cutlass13device_kernelIN5flash19enable_sm80_to_sm89INS1_16FlashAttnFwdSm80INS1_25CollectiveMainloopFwdSm80ILi8ELi1ELb0EN4cute5tupleIJNS5_1CILi128EEENS7_ILi48EEENS7_ILi256EEEEEELi256ENS_6half_tEfNS_4arch4Sm80ELb1ELb0ELb1ELb1ELb1ELb1ELb1ELb0EEENS1_21CollectiveEpilogueFwdINS6_IJS8_SA_S9_EEENS6_IJNS7_ILi1EEESI_SI_EEESC_SE_Li256ELb1ELb1ELb0ELb0EEENS1_19SingleTileSchedulerILb1ELb0ELb1ELi128EEEEEEEEEvNT_6ParamsE)
        /*0434*/ 	.word	0x00000000


	//----- nvinfo : EIATTR_MIN_STACK_SIZE
	.align		4
.L_190:
        /*0438*/ 	.byte	0x04, 0x12
        /*043a*/ 	.short	(.L_192 - .L_191)
	.align		4
.L_191:
        /*043c*/ 	.word	index@(_ZN7cutlass13device_kernelIN5flash19enable_sm80_to_sm89INS1_16FlashAttnFwdSm80INS1_25CollectiveMainloopFwdSm80ILi8ELi1ELb1EN4cute5tupleIJNS5_1CILi128EEENS7_ILi64EEENS7_ILi256EEEEEELi256ENS_6half_tEfNS_4arch4Sm80ELb0ELb0ELb0ELb0ELb1ELb0ELb1ELb0EEENS1_21CollectiveEpilogueFwdINS6_IJS8_SA_S9_EEENS6_IJNS7_ILi1EEESI_SI_EEESC_SE_Li256ELb0ELb1ELb0ELb0EEENS1_19SingleTileSchedulerILb0ELb0ELb1ELi128EEEEEEEEEvNT_6ParamsE)
        /*0440*/ 	.word	0x00000000


	//----- nvinfo : EIATTR_MIN_STACK_SIZE
	.align		4
.L_192:
        /*0444*/ 	.byte	0x04, 0x12
        /*0446*/ 	.short	(.L_194 - .L_193)
	.align		4
.L_193:
        /*0448*/ 	.word	index@(_ZN7cutlass13device_kernelIN5flash19enable_sm80_to_sm89INS1_16FlashAttnFwdSm80INS1_25CollectiveMainloopFwdSm80ILi8ELi1ELb1EN4cute5tupleIJNS5_1CILi128EEENS7_ILi64EEENS7_ILi256EEEEEELi256ENS_6half_tEfNS_4arch4Sm80ELb0ELb0ELb0ELb1ELb1ELb0ELb1ELb0EEENS1_21CollectiveEpilogueFwdINS6_IJS8_SA_S9_EEENS6_IJNS7_ILi1EEESI_SI_EEESC_SE_Li256ELb1ELb1ELb0ELb0EEENS1_19SingleTileSchedulerILb1ELb0ELb1ELi128EEEEEEEEEvNT_6ParamsE)
        /*044c*/ 	.word	0x00000000


	//----- nvinfo : EIATTR_MIN_STACK_SIZE
	.align		4
.L_194:
        /*0450*/ 	.byte	0x04, 0x12
        /*0452*/ 	.short	(.L_196 - .L_195)
	.align		4
.L_195:
        /*0454*/ 	.word	index@(_ZN7cutlass13device_kernelIN5flash19enable_sm80_to_sm89INS1_16FlashAttnFwdSm80INS1_25CollectiveMainloopFwdSm80ILi8ELi1ELb0EN4cute5tupleIJNS5_1CILi128EEENS7_ILi32EEENS7_ILi256EEEEEELi256ENS_6half_tEfNS_4arch4Sm80ELb0ELb0ELb0ELb1ELb1ELb1ELb1ELb0EEENS1_21CollectiveEpilogueFwdINS6_IJS8_SA_S9_EEENS6_IJNS7_ILi1EEESI_SI_EEESC_SE_Li256ELb1ELb1ELb0ELb0EEENS1_19SingleTileSchedulerILb1ELb0ELb1ELi128EEEEEEEEEvNT_6ParamsE)
        /*0458*/ 	.word	0x00000000


	//----- nvinfo : EIATTR_MIN_STACK_SIZE
	.align		4
.L_196:
        /*045c*/ 	.byte	0x04, 0x12
        /*045e*/ 	.short	(.L_198 - .L_197)
	.align		4
.L_197:
        /*0460*/ 	.word	index@(_ZN7cutlass13device_kernelIN5flash19enable_sm80_to_sm89INS1_16FlashAttnFwdSm80INS1_25CollectiveMainloopFwdSm80ILi8ELi1ELb1EN4cute5tupleIJNS5_1CILi128EEENS7_ILi48EEENS7_ILi256EEEEEELi256ENS_6half_tEfNS_4arch4Sm80ELb0ELb1ELb0ELb0ELb1ELb0ELb1ELb0EEENS1_21CollectiveEpilogueFwdINS6_IJS8_SA_S9_EEENS6_IJNS7_ILi1EEESI_SI_EEESC_SE_Li256ELb0ELb1ELb0ELb0EEENS1_19SingleTileSchedulerILb0ELb0ELb1ELi128EEEEEEEEEvNT_6ParamsE)
        /*0464*/ 	.word	0x00000000


	//----- nvinfo : EIATTR_MIN_STACK_SIZE
	.align		4
.L_198:
        /*0468*/ 	.byte	0x04, 0x12
        /*046a*/ 	.short	(.L_200 - .L_199)
	.align		4
.L_199:
        /*046c*/ 	.word	index@(_ZN7cutlass13device_kernelIN5flash19enable_sm80_to_sm89INS1_16FlashAttnFwdSm80INS1_25CollectiveMainloopFwdSm80ILi8ELi1ELb1EN4cute5tupleIJNS5_1CILi128EEENS7_ILi48EEENS7_ILi256EEEEEELi256ENS_6half_tEfNS_4arch4Sm80ELb0ELb1ELb0ELb1ELb1ELb0ELb1ELb0EEENS1_21CollectiveEpilogueFwdINS6_IJS8_SA_S9_EEENS6_IJNS7_ILi1EEESI_SI_EEESC_SE_Li256ELb1ELb1ELb0ELb0EEENS1_19SingleTileSchedulerILb1ELb0ELb1ELi128EEEEEEEEEvNT_6ParamsE)
        /*0470*/ 	.word	0x00000000


	//----- nvinfo : EIATTR_MIN_STACK_SIZE
	.align		4
.L_200:
        /*0474*/ 	.byte	0x04, 0x12
        /*0476*/ 	.short	(.L_202 - .L_201)
	.align		4
.L_201:
        /*0478*/ 	.word	index@(_ZN7cutlass13device_kernelIN5flash19enable_sm80_to_sm89INS1_16FlashAttnFwdSm80INS1_25CollectiveMainloopFwdSm80ILi8ELi1ELb0EN4cute5tupleIJNS5_1CILi128EEENS7_ILi32EEENS7_ILi256EEEEEELi256ENS_6half_tEfNS_4arch4Sm80ELb0ELb1ELb0ELb1ELb1ELb1ELb1ELb0EEENS1_21CollectiveEpilogueFwdINS6_IJS8_SA_S9_EEENS6_IJNS7_ILi1EEESI_SI_EEESC_SE_Li256ELb1ELb1ELb0ELb0EEENS1_19SingleTileSchedulerILb1ELb0ELb1ELi128EEEEEEEEEvNT_6ParamsE)
        /*047c*/ 	.word	0x00000000


	//----- nvinfo : EIATTR_MIN_STACK_SIZE
	.align		4
.L_202:
        /*0480*/ 	.byte	0x04, 0x12
        /*0482*/ 	.short	(.L_204 - .L_203)
	.align		4
.L_203:
        /*0484*/ 	.word	index@(_ZN7cutlass13device_kernelIN5flash19enable_sm80_to_sm89INS1_16FlashAttnFwdSm80INS1_25CollectiveMainloopFwdSm80ILi8ELi1ELb1EN4cute5tupleIJNS5_1CILi128EEENS7_ILi64EEENS7_ILi256EEEEEELi256ENS_6half_tEfNS_4arch4Sm80ELb1ELb0ELb0ELb0ELb1ELb0ELb1ELb0EEENS1_21CollectiveEpilogueFwdINS6_IJS8_SA_S9_EEENS6_IJNS7_ILi1EEESI_SI_EEESC_SE_Li256ELb0ELb1ELb0ELb0EEENS1_30DynamicPersistentTileSchedulerILi256ELi256ELb0ELb1ELb0EEEEEEEEEvNT_6ParamsE)
        /*0488*/ 	.word	0x00000000


	//----- nvinfo : EIATTR_MIN_STACK_SIZE
	.align		4
.L_204:
        /*048c*/ 	.byte	0x04, 0x12
        /*048e*/ 	.short	(.L_206 - .L_205)
	.align		4
.L_205:
        /*0490*/ 	.word	index@(_ZN7cutlass13device_kernelIN5flash19enable_sm80_to_sm89INS1_16FlashAttnFwdSm80INS1_25CollectiveMainloopFwdSm80ILi8ELi1ELb1EN4cute5tupleIJNS5_1CILi128EEENS7_ILi64EEENS7_ILi256EEEEEELi256ENS_6half_tEfNS_4arch4Sm80ELb1ELb0ELb0ELb1ELb1ELb0ELb1ELb0EEENS1_21CollectiveEpilogueFwdINS6_IJS8_SA_S9_EEENS6_IJNS7_ILi1EEESI_SI_EEESC_SE_Li256ELb1ELb1ELb0ELb0EEENS1_19SingleTileSchedulerILb1ELb0ELb1ELi128EEEEEEEEEvNT_6ParamsE)
        /*0494*/ 	.word	0x00000000


	//----- nvinfo : EIATTR_MIN_STACK_SIZE
	.align		4
.L_206:
        /*0498*/ 	.byte	0x04, 0x12
        /*049a*/ 	.short	(.L_208 - .L_207)
	.align		4
.L_207:
        /*049c*/ 	.word	index@(_ZN7cutlass13device_kernelIN5flash19enable_sm80_to_sm89INS1_16FlashAttnFwdSm80INS1_25CollectiveMainloopFwdSm80ILi8ELi1ELb0EN4cute5tupleIJNS5_1CILi128EEENS7_ILi32EEENS7_ILi256EEEEEELi256ENS_6half_tEfNS_4arch4Sm80ELb1ELb0ELb0ELb1ELb1ELb1ELb1ELb0EEENS1_21CollectiveEpilogueFwdINS6_IJS8_SA_S9_EEENS6_IJNS7_ILi1EEESI_SI_EEESC_SE_Li256ELb1ELb1ELb0ELb0EEENS1_19SingleTileSchedulerILb1ELb0ELb1ELi128EEEEEEEEEvNT_6ParamsE)
        /*04a0*/ 	.word	0x00000000


	//----- nvinfo : EIATTR_MIN_STACK_SIZE
	.align		4
.L_208:
        /*04a4*/ 	.byte	0x04, 0x12
        /*04a6*/ 	.short	(.L_210 - .L_209)
	.align		4
.L_209:
        /*04a8*/ 	.word	index@(_ZN7cutlass13device_kernelIN5flash19enable_sm80_to_sm89INS1_16FlashAttnFwdSm80INS1_25CollectiveMainloopFwdSm80ILi8ELi1ELb0EN4cute5tupleIJNS5_1CILi128EEENS7_ILi96EEENS7_ILi256EEEEEELi256ENS_6half_tEfNS_4arch4Sm80ELb0ELb0ELb0ELb0ELb1ELb0ELb1ELb0EEENS1_21CollectiveEpilogueFwdINS6_IJS8_SA_S9_EEENS6_IJNS7_ILi1EEESI_SI_EEESC_SE_Li256ELb0ELb1ELb0ELb0EEENS1_19SingleTileSchedulerILb0ELb0ELb1ELi128EEEEEEEEEvNT_6ParamsE)
        /*04ac*/ 	.word	0x00000000


	//----- nvinfo : EIATTR_MIN_STACK_SIZE
	.align		4
.L_210:
        /*04b0*/ 	.byte	0x04, 0x12
        /*04b2*/ 	.short	(.L_212 - .L_211)
	.align		4
.L_211:
        /*04b4*/ 	.word	index@(_ZN7cutlass13device_kernelIN5flash19enable_sm80_to_sm89INS1_16FlashAttnFwdSm80INS1_25CollectiveMainloopFwdSm80ILi8ELi1ELb0EN4cute5tupleIJNS5_1CILi128EEENS7_ILi96EEENS7_ILi256EEEEEELi256ENS_6half_tEfNS_4arch4Sm80ELb0ELb0ELb0ELb1ELb1ELb0ELb1ELb0EEENS1_21CollectiveEpilogueFwdINS6_IJS8_SA_S9_EEENS6_IJNS7_ILi1EEESI_SI_EEESC_SE_Li256ELb1ELb1ELb0ELb0EEENS1_19SingleTileSchedulerILb1ELb0ELb1ELi128EEEEEEEEEvNT_6ParamsE)
        /*04b8*/ 	.word	0x00000000


	//----- nvinfo : EIATTR_MIN_STACK_SIZE
	.align		4
.L_212:
        /*04bc*/ 	.byte	0x04, 0x12
        /*04be*/ 	.short	(.L_214 - .L_213)
	.align		4
.L_213:
        /*04c0*/ 	.word	index@(_ZN7cutlass13device_kernelIN5flash19enable_sm80_to_sm89INS1_16FlashAttnFwdSm80INS1_25CollectiveMainloopFwdSm80ILi8ELi1ELb0EN4cute5tupleIJNS5_1CILi128EEENS7_ILi48EEENS7_ILi256EEEEEELi256ENS_6half_tEfNS_4arch4Sm80ELb0ELb0ELb0ELb1ELb1ELb1ELb1ELb0EEENS1_21CollectiveEpilogueFwdINS6_IJS8_SA_S9_EEENS6_IJNS7_ILi1EEESI_SI_EEESC_SE_Li256ELb1ELb1ELb0ELb0EEENS1_19SingleTileSchedulerILb1ELb0ELb1ELi128EEEEEEEEEvNT_6ParamsE)
        /*04c4*/ 	.word	0x00000000


	//----- nvinfo : EIATTR_MIN_STACK_SIZE
	.align		4
.L_214:
        /*04c8*/ 	.byte	0x04, 0x12
        /*04ca*/ 	.short	(.L_216 - .L_215)
	.align		4
.L_215:
        /*04cc*/ 	.word	index@(_ZN7cutlass13device_kernelIN5flash19enable_sm80_to_sm89INS1_16FlashAttnFwdSm80INS1_25CollectiveMainloopFwdSm80ILi8ELi1ELb0EN4cute5tupleIJNS5_1CILi128EEENS7_ILi64EEENS7_ILi256EEEEEELi256ENS_6half_tEfNS_4arch4Sm80ELb0ELb1ELb0ELb0ELb1ELb0ELb1ELb0EEENS1_21CollectiveEpilogueFwdINS6_IJS8_SA_S9_EEENS6_IJNS7_ILi1EEESI_SI_EEESC_SE_Li256ELb0ELb1ELb0ELb0EEENS1_19SingleTileSchedulerILb0ELb0ELb1ELi128EEEEEEEEEvNT_6ParamsE)
        /*04d0*/ 	.word	0x00000000


	//----- nvinfo : EIATTR_MIN_STACK_SIZE
	.align		4
.L_216:
        /*04d4*/ 	.byte	0x04, 0x12
        /*04d6*/ 	.short	(.L_218 - .L_217)
	.align		4
.L_217:
        /*04d8*/ 	.word	index@(_ZN7cutlass13device_kernelIN5flash19enable_sm80_to_sm89INS1_16FlashAttnFwdSm80INS1_25CollectiveMainloopFwdSm80ILi8ELi1ELb0EN4cute5tupleIJNS5_1CILi128EEENS7_ILi64EEENS7_ILi256EEEEEELi256ENS_6half_tEfNS_4arch4Sm80ELb0ELb1ELb0ELb1ELb1ELb0ELb1ELb0EEENS1_21CollectiveEpilogueFwdINS6_IJS8_SA_S9_EEENS6_IJNS7_ILi1EEESI_SI_EEESC_SE_Li256ELb1ELb1ELb0ELb0EEENS1_19SingleTileSchedulerILb1ELb0ELb1ELi128EEEEEEEEEvNT_6ParamsE)
        /*04dc*/ 	.word	0x00000000


	//----- nvinfo : EIATTR_MIN_STACK_SIZE
	.align		4
.L_218:
        /*04e0*/ 	.byte	0x04, 0x12
        /*04e2*/ 	.short	(.L_220 - .L_219)
	.align		4
.L_219:
        /*04e4*/ 	.word	index@(_ZN7cutlass13device_kernelIN5flash19enable_sm80_to_sm89INS1_16FlashAttnFwdSm80INS1_25CollectiveMainloopFwdSm80ILi8ELi1ELb0EN4cute5tupleIJNS5_1CILi128EEENS7_ILi48EEENS7_ILi256EEEEEELi256ENS_6half_tEfNS_4arch4Sm80ELb0ELb1ELb0ELb1ELb1ELb1ELb1ELb0EEENS1_21CollectiveEpilogueFwdINS6_IJS8_SA_S9_EEENS6_IJNS7_ILi1EEESI_SI_EEESC_SE_Li256ELb1ELb1ELb0ELb0EEENS1_19SingleTileSchedulerILb1ELb0ELb1ELi128EEEEEEEEEvNT_6ParamsE)
        /*04e8*/ 	.word	0x00000000


	//----- nvinfo : EIATTR_MIN_STACK_SIZE
	.align		4
.L_220:
        /*04ec*/ 	.byte	0x04, 0x12
        /*04ee*/ 	.short	(.L_222 - .L_221)
	.align		4
.L_221:
        /*04f0*/ 	.word	index@(_ZN7cutlass13device_kernelIN5flash19enable_sm80_to_sm89INS1_16FlashAttnFwdSm80INS1_25CollectiveMainloopFwdSm80ILi8ELi1ELb0EN4cute5tupleIJNS5_1CILi128EEENS7_ILi96EEENS7_ILi256EEEEEELi256ENS_6half_tEfNS_4arch4Sm80ELb1ELb0ELb0ELb0ELb1ELb0ELb1ELb0EEENS1_21CollectiveEpilogueFwdINS6_IJS8_SA_S9_EEENS6_IJNS7_ILi1EEESI_SI_EEESC_SE_Li256ELb0ELb1ELb0ELb0EEENS1_30DynamicPersistentTileSchedulerILi256ELi256ELb0ELb1ELb0EEEEEEEEEvNT_6ParamsE)
        /*04f4*/ 	.word	0x00000000


	//----- nvinfo : EIATTR_MIN_STACK_SIZE
	.align		4
.L_222:
        /*04f8*/ 	.byte	0x04, 0x12
        /*04fa*/ 	.short	(.L_224 - .L_223)
	.align		4
.L_223:
        /*04fc*/ 	.word	index@(_ZN7cutlass13device_kernelIN5flash19enable_sm80_to_sm89INS1_16FlashAttnFwdSm80INS1_25CollectiveMainloopFwdSm80ILi8ELi1ELb0EN4cute5tupleIJNS5_1CILi128EEENS7_ILi96EEENS7_ILi256EEEEEELi256ENS_6half_tEfNS_4arch4Sm80ELb1ELb0ELb0ELb1ELb1ELb0ELb1ELb0EEENS1_21CollectiveEpilogueFwdINS6_IJS8_SA_S9_EEENS6_IJNS7_ILi1EEESI_SI_EEESC_SE_Li256ELb1ELb1ELb0ELb0EEENS1_19SingleTileSchedulerILb1ELb0ELb1ELi128EEEEEEEEEvNT_6ParamsE)
        /*0500*/ 	.word	0x00000000


	//----- nvinfo : EIATTR_MIN_STACK_SIZE
	.align		4
.L_224:
        /*0504*/ 	.byte	0x04, 0x12
        /*0506*/ 	.short	(.L_226 - .L_225)
	.align		4
.L_225:
        /*0508*/ 	.word	index@(_ZN7cutlass13device_kernelIN5flash19enable_sm80_to_sm89INS1_16FlashAttnFwdSm80INS1_25CollectiveMainloopFwdSm80ILi8ELi1ELb0EN4cute5tupleIJNS5_1CILi128EEENS7_ILi48EEENS7_ILi256EEEEEELi256ENS_6half_tEfNS_4arch4Sm80ELb1ELb0ELb0ELb1ELb1ELb1ELb1ELb0EEENS1_21CollectiveEpilogueFwdINS6_IJS8_SA_S9_EEENS6_IJNS7_ILi1EEESI_SI_EEESC_SE_Li256ELb1ELb1ELb0ELb0EEENS1_19SingleTileSchedulerILb1ELb0ELb1ELi128EEEEEEEEEvNT_6ParamsE)
        /*050c*/ 	.word	0x00000000
.L_226:


//--------------------- .nv.compat                --------------------------
	.section	.nv.compat,"",@"SHT_CUDA_COMPAT_INFO"
	.align	4
        /*0000*/ 	.byte	0x02, 0x09, 0x01, 0x00, 0x02, 0x02, 0x01, 0x00, 0x02, 0x05, 0x05, 0x00, 0x03, 0x07, 0x01, 0x01
        /*0010*/ 	.byte	0x02, 0x03, 0x00, 0x00, 0x02, 0x06, 0x01, 0x00, 0x04, 0x0b, 0x08, 0x00, 0x00, 0x00, 0x00, 0x00
        /*0020*/ 	.byte	0x00, 0x00, 0x00, 0x00


//--------------------- .nv.info._ZN7cutlass13device_kernelIN5flash19enable_sm80_to_sm89INS1_16FlashAttnFwdSm80INS1_25CollectiveMainloopFwdSm80ILi8ELi1ELb1EN4cute5tupleIJNS5_1CILi128EEENS7_ILi64EEENS7_ILi256EEEEEELi256ENS_6half_tEfNS_4arch4Sm80ELb0ELb0ELb1ELb0ELb1ELb0ELb1ELb0EEENS1_21CollectiveEpilogueFwdINS6_IJS8_SA_S9_EEENS6_IJNS7_ILi1EEESI_SI_EEESC_SE_Li256ELb0ELb1ELb0ELb0EEENS1_19SingleTileSchedulerILb0ELb0ELb1ELi128EEEEEEEEEvNT_6ParamsE --------------------------
	.section	.nv.info._ZN7cutlass13device_kernelIN5flash19enable_sm80_to_sm89INS1_16FlashAttnFwdSm80INS1_25CollectiveMainloopFwdSm80ILi8ELi1ELb1EN4cute5tupleIJNS5_1CILi128EEENS7_ILi64EEENS7_ILi256EEEEEELi256ENS_6half_tEfNS_4arch4Sm80ELb0ELb0ELb1ELb0ELb1ELb0ELb1ELb0EEENS1_21CollectiveEpilogueFwdINS6_IJS8_SA_S9_EEENS6_IJNS7_ILi1EEESI_SI_EEESC_SE_Li256ELb0ELb1ELb0ELb0EEENS1_19SingleTileSchedulerILb0ELb0ELb1ELi128EEEEEEEEEvNT_6ParamsE,"",@"SHT_CUDA_INFO"
	.sectionflags	@""
	.align	4


	//----- nvinfo : EIATTR_CUDA_API_VERSION
	.align		4
        /*0000*/ 	.byte	0x04, 0x37
        /*0002*/ 	.short	(.L_228 - .L_227)
.L_227:
        /*0004*/ 	.word	0x00000082


	//----- nvinfo : EIATTR_KPARAM_INFO
	.align		4
.L_228:
        /*0008*/ 	.byte	0x04, 0x17
        /*000a*/ 	.short	(.L_230 - .L_229)
.L_229:
        /*000c*/ 	.word	0x00000000
        /*0010*/ 	.short	0x0000
        /*0012*/ 	.short	0x0000
        /*0014*/ 	.byte	0x00, 0xf0, 0x61, 0x10


	//----- nvinfo : EIATTR_SPARSE_MMA_MASK
	.align		4
.L_230:
        /*0018*/ 	.byte	0x03, 0x50
        /*001a*/ 	.short	0x0000


	//----- nvinfo : EIATTR_MAXREG_COUNT
	.align		4
        /*001c*/ 	.byte	0x03, 0x1b
        /*001e*/ 	.short	0x00ff


	//----- nvinfo : EIATTR_MERCURY_ISA_VERSION
	.align		4
        /*0020*/ 	.byte	0x03, 0x5f
        /*0022*/ 	.short	0x0101


	//----- nvinfo : EIATTR_EXIT_INSTR_OFFSETS
	.align		4
        /*0024*/ 	.byte	0x04, 0x1c
        /*0026*/ 	.short	(.L_232 - .L_231)


	//   ....[0]....
.L_231:
        /*0028*/ 	.word	0x00000010


	//----- nvinfo : EIATTR_MAX_THREADS
	.align		4
.L_232:
        /*002c*/ 	.byte	0x04, 0x05
        /*002e*/ 	.short	(.L_234 - .L_233)
.L_233:
        /*0030*/ 	.word	0x00000100
        /*0034*/ 	.word	0x00000001
        /*0038*/ 	.word	0x00000001


	//----- nvinfo : EIATTR_CBANK_PARAM_SIZE
	.align		4
.L_234:
        /*003c*/ 	.byte	0x03, 0x19
        /*003e*/ 	.short	0x0418


	//----- nvinfo : EIATTR_PARAM_CBANK
	.align		4
        /*0040*/ 	.byte	0x04, 0x0a
        /*0042*/ 	.short	(.L_236 - .L_235)
	.align		4
.L_235:
        /*0044*/ 	.word	index@(.nv.constant0._ZN7cutlass13device_kernelIN5flash19enable_sm80_to_sm89INS1_16FlashAttnFwdSm80INS1_25CollectiveMainloopFwdSm80ILi8ELi1ELb1EN4cute5tupleIJNS5_1CILi128EEENS7_ILi64EEENS7_ILi256EEEEEELi256ENS_6half_tEfNS_4arch4Sm80ELb0ELb0ELb1ELb0ELb1ELb0ELb1ELb0EEENS1_21CollectiveEpilogueFwdINS6_IJS8_SA_S9_EEENS6_IJNS7_ILi1EEESI_SI_EEESC_SE_Li256ELb0ELb1ELb0ELb0EEENS1_19SingleTileSchedulerILb0ELb0ELb1ELi128EEEEEEEEEvNT_6ParamsE)
        /*0048*/ 	.short	0x0210
        /*004a*/ 	.short	0x0418


	//----- nvinfo : EIATTR_SW_WAR
	.align		4
.L_236:
        /*004c*/ 	.byte	0x04, 0x36
        /*004e*/ 	.short	(.L_238 - .L_237)
.L_237:
        /*0050*/ 	.word	0x00000008
.L_238:


//--------------------- .nv.info._ZN7cutlass13device_kernelIN5flash19enable_sm80_to_sm89INS1_16FlashAttnFwdSm80INS1_25CollectiveMainloopFwdSm80ILi8ELi1ELb1EN4cute5tupleIJNS5_1CILi128EEENS7_ILi64EEENS7_ILi256EEEEEELi256ENS_6half_tEfNS_4arch4Sm80ELb0ELb0ELb1ELb1ELb1ELb0ELb1ELb0EEENS1_21CollectiveEpilogueFwdINS6_IJS8_SA_S9_EEENS6_IJNS7_ILi1EEESI_SI_EEESC_SE_Li256ELb1ELb1ELb0ELb0EEENS1_19SingleTileSchedulerILb1ELb0ELb1ELi128EEEEEEEEEvNT_6ParamsE --------------------------
	.section	.nv.info._ZN7cutlass13device_kernelIN5flash19enable_sm80_to_sm89INS1_16FlashAttnFwdSm80INS1_25CollectiveMainloopFwdSm80ILi8ELi1ELb1EN4cute5tupleIJNS5_1CILi128EEENS7_ILi64EEENS7_ILi256EEEEEELi256ENS_6half_tEfNS_4arch4Sm80ELb0ELb0ELb1ELb1ELb1ELb0ELb1ELb0EEENS1_21CollectiveEpilogueFwdINS6_IJS8_SA_S9_EEENS6_IJNS7_ILi1EEESI_SI_EEESC_SE_Li256ELb1ELb1ELb0ELb0EEENS1_19SingleTileSchedulerILb1ELb0ELb1ELi128EEEEEEEEEvNT_6ParamsE,"",@"SHT_CUDA_INFO"
	.sectionflags	@""
	.align	4


	//----- nvinfo : EIATTR_CUDA_API_VERSION
	.align		4
        /*0000*/ 	.byte	0x04, 0x37
        /*0002*/ 	.short	(.L_240 - .L_239)
.L_239:
        /*0004*/ 	.word	0x00000082


	//----- nvinfo : EIATTR_KPARAM_INFO
	.align		4
.L_240:
        /*0008*/ 	.byte	0x04, 0x17
        /*000a*/ 	.short	(.L_242 - .L_241)
.L_241:
        /*000c*/ 	.word	0x00000000
        /*0010*/ 	.short	0x0000
        /*0012*/ 	.short	0x0000
        /*0014*/ 	.byte	0x00, 0xf0, 0x61, 0x10


	//----- nvinfo : EIATTR_SPARSE_MMA_MASK
	.align		4
.L_242:
        /*0018*/ 	.byte	0x03, 0x50
        /*001a*/ 	.short	0x0000


	//----- nvinfo : EIATTR_MAXREG_COUNT
	.align		4
        /*001c*/ 	.byte	0x03, 0x1b
        /*001e*/ 	.short	0x00ff


	//----- nvinfo : EIATTR_MERCURY_ISA_VERSION
	.align		4
        /*0020*/ 	.byte	0x03, 0x5f
        /*0022*/ 	.short	0x0101


	//----- nvinfo : EIATTR_EXIT_INSTR_OFFSETS
	.align		4
        /*0024*/ 	.byte	0x04, 0x1c
        /*0026*/ 	.short	(.L_244 - .L_243)


	//   ....[0]....
.L_243:
        /*0028*/ 	.word	0x00000010


	//----- nvinfo : EIATTR_MAX_THREADS
	.align		4
.L_244:
        /*002c*/ 	.byte	0x04, 0x05
        /*002e*/ 	.short	(.L_246 - .L_245)
.L_245:
        /*0030*/ 	.word	0x00000100
        /*0034*/ 	.word	0x00000001
        /*0038*/ 	.word	0x00000001


	//----- nvinfo : EIATTR_CBANK_PARAM_SIZE
	.align		4
.L_246:
        /*003c*/ 	.byte	0x03, 0x19
        /*003e*/ 	.short	0x0418


	//----- nvinfo : EIATTR_PARAM_CBANK
	.align		4
        /*0040*/ 	.byte	0x04, 0x0a
        /*0042*/ 	.short	(.L_248 - .L_247)
	.align		4
.L_247:
        /*0044*/ 	.word	index@(.nv.constant0._ZN7cutlass13device_kernelIN5flash19enable_sm80_to_sm89INS1_16FlashAttnFwdSm80INS1_25CollectiveMainloopFwdSm80ILi8ELi1ELb1EN4cute5tupleIJNS5_1CILi128EEENS7_ILi64EEENS7_ILi256EEEEEELi256ENS_6half_tEfNS_4arch4Sm80ELb0ELb0ELb1ELb1ELb1ELb0ELb1ELb0EEENS1_21CollectiveEpilogueFwdINS6_IJS8_SA_S9_EEENS6_IJNS7_ILi1EEESI_SI_EEESC_SE_Li256ELb1ELb1ELb0ELb0EEENS1_19SingleTileSchedulerILb1ELb0ELb1ELi128EEEEEEEEEvNT_6ParamsE)
        /*0048*/ 	.short	0x0210
        /*004a*/ 	.short	0x0418


	//----- nvinfo : EIATTR_SW_WAR
	.align		4
.L_248:
        /*004c*/ 	.byte	0x04, 0x36
        /*004e*/ 	.short	(.L_250 - .L_249)
.L_249:
        /*0050*/ 	.word	0x00000008
.L_250:


//--------------------- .nv.info._ZN7cutlass13device_kernelIN5flash19enable_sm80_to_sm89INS1_16FlashAttnFwdSm80INS1_25CollectiveMainloopFwdSm80ILi8ELi1ELb0EN4cute5tupleIJNS5_1CILi128EEENS7_ILi32EEENS7_ILi256EEEEEELi256ENS_6half_tEfNS_4arch4Sm80ELb0ELb0ELb1ELb1ELb1ELb1ELb1ELb0EEENS1_21CollectiveEpilogueFwdINS6_IJS8_SA_S9_EEENS6_IJNS7_ILi1EEESI_SI_EEESC_SE_Li256ELb1ELb1ELb0ELb0EEENS1_19SingleTileSchedulerILb1ELb0ELb1ELi128EEEEEEEEEvNT_6ParamsE --------------------------
	.section	.nv.info._ZN7cutlass13device_kernelIN5flash19enable_sm80_to_sm89INS1_16FlashAttnFwdSm80INS1_25CollectiveMainloopFwdSm80ILi8ELi1ELb0EN4cute5tupleIJNS5_1CILi128EEENS7_ILi32EEENS7_ILi256EEEEEELi256ENS_6half_tEfNS_4arch4Sm80ELb0ELb0ELb1ELb1ELb1ELb1ELb1ELb0EEENS1_21CollectiveEpilogueFwdINS6_IJS8_SA_S9_EEENS6_IJNS7_ILi1EEESI_SI_EEESC_SE_Li256ELb1ELb1ELb0ELb0EEENS1_19SingleTileSchedulerILb1ELb0ELb1ELi128EEEEEEEEEvNT_6ParamsE,"",@"SHT_CUDA_INFO"
	.sectionflags	@""
	.align	4


	//----- nvinfo : EIATTR_CUDA_API_VERSION
	.align		4
        /*0000*/ 	.byte	0x04, 0x37
        /*0002*/ 	.short	(.L_252 - .L_251)
.L_251:
        /*0004*/ 	.word	0x00000082


	//----- nvinfo : EIATTR_KPARAM_INFO
	.align		4
.L_252:
        /*0008*/ 	.byte	0x04, 0x17
        /*000a*/ 	.short	(.L_254 - .L_253)
.L_253:
        /*000c*/ 	.word	0x00000000
        /*0010*/ 	.short	0x0000
        /*0012*/ 	.short	0x0000
        /*0014*/ 	.byte	0x00, 0xf0, 0x61, 0x10


	//----- nvinfo : EIATTR_SPARSE_MMA_MASK
	.align		4
.L_254:
        /*0018*/ 	.byte	0x03, 0x50
        /*001a*/ 	.short	0x0000


	//----- nvinfo : EIATTR_MAXREG_COUNT
	.align		4
        /*001c*/ 	.byte	0x03, 0x1b
        /*001e*/ 	.short	0x00ff


	//----- nvinfo : EIATTR_MERCURY_ISA_VERSION
	.align		4
        /*0020*/ 	.byte	0x03, 0x5f
        /*0022*/ 	.short	0x0101


	//----- nvinfo : EIATTR_EXIT_INSTR_OFFSETS
	.align		4
        /*0024*/ 	.byte	0x04, 0x1c
        /*0026*/ 	.short	(.L_256 - .L_255)


	//   ....[0]....
.L_255:
        /*0028*/ 	.word	0x00000010


	//----- nvinfo : EIATTR_MAX_THREADS
	.align		4
.L_256:
        /*002c*/ 	.byte	0x04, 0x05
        /*002e*/ 	.short	(.L_258 - .L_257)
.L_257:
        /*0030*/ 	.word	0x00000100
        /*0034*/ 	.word	0x00000001
        /*0038*/ 	.word	0x00000001


	//----- nvinfo : EIATTR_CBANK_PARAM_SIZE
	.align		4
.L_258:
        /*003c*/ 	.byte	0x03, 0x19
        /*003e*/ 	.short	0x0418


	//----- nvinfo : EIATTR_PARAM_CBANK
	.align		4
        /*0040*/ 	.byte	0x04, 0x0a
        /*0042*/ 	.short	(.L_260 - .L_259)
	.align		4
.L_259:
        /*0044*/ 	.word	index@(.nv.constant0._ZN7cutlass13device_kernelIN5flash19enable_sm80_to_sm89INS1_16FlashAttnFwdSm80INS1_25CollectiveMainloopFwdSm80ILi8ELi1ELb0EN4cute5tupleIJNS5_1CILi128EEENS7_ILi32EEENS7_ILi256EEEEEELi256ENS_6half_tEfNS_4arch4Sm80ELb0ELb0ELb1ELb1ELb1ELb1ELb1ELb0EEENS1_21CollectiveEpilogueFwdINS6_IJS8_SA_S9_EEENS6_IJNS7_ILi1EEESI_SI_EEESC_SE_Li256ELb1ELb1ELb0ELb0EEENS1_19SingleTileSchedulerILb1ELb0ELb1ELi128EEEEEEEEEvNT_6ParamsE)
        /*0048*/ 	.short	0x0210
        /*004a*/ 	.short	0x0418


	//----- nvinfo : EIATTR_SW_WAR
	.align		4
.L_260:
        /*004c*/ 	.byte	0x04, 0x36
        /*004e*/ 	.short	(.L_262 - .L_261)
.L_261:
        /*0050*/ 	.word	0x00000008
.L_262:


//--------------------- .nv.info._ZN7cutlass13device_kernelIN5flash19enable_sm80_to_sm89INS1_16FlashAttnFwdSm80INS1_25CollectiveMainloopFwdSm80ILi8ELi1ELb1EN4cute5tupleIJNS5_1CILi128EEENS7_ILi48EEENS7_ILi256EEEEEELi256ENS_6half_tEfNS_4arch4Sm80ELb0ELb1ELb1ELb0ELb1ELb0ELb1ELb0EEENS1_21CollectiveEpilogueFwdINS6_IJS8_SA_S9_EEENS6_IJNS7_ILi1EEESI_SI_EEESC_SE_Li256ELb0ELb1ELb0ELb0EEENS1_19SingleTileSchedulerILb0ELb0ELb1ELi128EEEEEEEEEvNT_6ParamsE --------------------------
	.section	.nv.info._ZN7cutlass13device_kernelIN5flash19enable_sm80_to_sm89INS1_16FlashAttnFwdSm80INS1_25CollectiveMainloopFwdSm80ILi8ELi1ELb1EN4cute5tupleIJNS5_1CILi128EEENS7_ILi48EEENS7_ILi256EEEEEELi256ENS_6half_tEfNS_4arch4Sm80ELb0ELb1ELb1ELb0ELb1ELb0ELb1ELb0EEENS1_21CollectiveEpilogueFwdINS6_IJS8_SA_S9_EEENS6_IJNS7_ILi1EEESI_SI_EEESC_SE_Li256ELb0ELb1ELb0ELb0EEENS1_19SingleTileSchedulerILb0ELb0ELb1ELi128EEEEEEEEEvNT_6ParamsE,"",@"SHT_CUDA_INFO"
	.sectionflags	@""
	.align	4


	//----- nvinfo : EIATTR_CUDA_API_VERSION
	.align		4
        /*0000*/ 	.byte	0x04, 0x37
        /*0002*/ 	.short	(.L_264 - .L_263)
.L_263:
        /*0004*/ 	.word	0x00000082


	//----- nvinfo : EIATTR_KPARAM_INFO
	.align		4
.L_264:
        /*0008*/ 	.byte	0x04, 0x17
        /*000a*/ 	.short	(.L_266 - .L_265)
.L_265:
        /*000c*/ 	.word	0x00000000
        /*0010*/ 	.short	0x0000
        /*0012*/ 	.short	0x0000
        /*0014*/ 	.byte	0x00, 0xf0, 0x61, 0x10


	//----- nvinfo : EIATTR_SPARSE_MMA_MASK
	.align		4
.L_266:
        /*0018*/ 	.byte	0x03, 0x50
        /*001a*/ 	.short	0x0000


	//----- nvinfo : EIATTR_MAXREG_COUNT
	.align		4
        /*001c*/ 	.byte	0x03, 0x1b
        /*001e*/ 	.short	0x00ff


	//----- nvinfo : EIATTR_MERCURY_ISA_VERSION
	.align		4
        /*0020*/ 	.byte	0x03, 0x5f
        /*0022*/ 	.short	0x0101


	//----- nvinfo : EIATTR_EXIT_INSTR_OFFSETS
	.align		4
        /*0024*/ 	.byte	0x04, 0x1c
        /*0026*/ 	.short	(.L_268 - .L_267)


	//   ....[0]....
.L_267:
        /*0028*/ 	.word	0x00000010


	//----- nvinfo : EIATTR_MAX_THREADS
	.align		4
.L_268:
        /*002c*/ 	.byte	0x04, 0x05
        /*002e*/ 	.short	(.L_270 - .L_269)
.L_269:
        /*0030*/ 	.word	0x00000100
        /*0034*/ 	.word	0x00000001
        /*0038*/ 	.word	0x00000001


	//----- nvinfo : EIATTR_CBANK_PARAM_SIZE
	.align		4
.L_270:
        /*003c*/ 	.byte	0x03, 0x19
        /*003e*/ 	.short	0x0418


	//----- nvinfo : EIATTR_PARAM_CBANK
	.align		4
        /*0040*/ 	.byte	0x04, 0x0a
        /*0042*/ 	.short	(.L_272 - .L_271)
	.align		4
.L_271:
        /*0044*/ 	.word	index@(.nv.constant0._ZN7cutlass13device_kernelIN5flash19enable_sm80_to_sm89INS1_16FlashAttnFwdSm80INS1_25CollectiveMainloopFwdSm80ILi8ELi1ELb1EN4cute5tupleIJNS5_1CILi128EEENS7_ILi48EEENS7_ILi256EEEEEELi256ENS_6half_tEfNS_4arch4Sm80ELb0ELb1ELb1ELb0ELb1ELb0ELb1ELb0EEENS1_21CollectiveEpilogueFwdINS6_IJS8_SA_S9_EEENS6_IJNS7_ILi1EEESI_SI_EEESC_SE_Li256ELb0ELb1ELb0ELb0EEENS1_19SingleTileSchedulerILb0ELb0ELb1ELi128EEEEEEEEEvNT_6ParamsE)
        /*0048*/ 	.short	0x0210
        /*004a*/ 	.short	0x0418


	//----- nvinfo : EIATTR_SW_WAR
	.align		4
.L_272:
        /*004c*/ 	.byte	0x04, 0x36
        /*004e*/ 	.short	(.L_274 - .L_273)
.L_273:
        /*0050*/ 	.word	0x00000008
.L_274:


//--------------------- .nv.info._ZN7cutlass13device_kernelIN5flash19enable_sm80_to_sm89INS1_16FlashAttnFwdSm80INS1_25CollectiveMainloopFwdSm80ILi8ELi1ELb1EN4cute5tupleIJNS5_1CILi128EEENS7_ILi48EEENS7_ILi256EEEEEELi256ENS_6half_tEfNS_4arch4Sm80ELb0ELb1ELb1ELb1ELb1ELb0ELb1ELb0EEENS1_21CollectiveEpilogueFwdINS6_IJS8_SA_S9_EEENS6_IJNS7_ILi1EEESI_SI_EEESC_SE_Li256ELb1ELb1ELb0ELb0EEENS1_19SingleTileSchedulerILb1ELb0ELb1ELi128EEEEEEEEEvNT_6ParamsE --------------------------
	.section	.nv.info._ZN7cutlass13device_kernelIN5flash19enable_sm80_to_sm89INS1_16FlashAttnFwdSm80INS1_25CollectiveMainloopFwdSm80ILi8ELi1ELb1EN4cute5tupleIJNS5_1CILi128EEENS7_ILi48EEENS7_ILi256EEEEEELi256ENS_6half_tEfNS_4arch4Sm80ELb0ELb1ELb1ELb1ELb1ELb0ELb1ELb0EEENS1_21CollectiveEpilogueFwdINS6_IJS8_SA_S9_EEENS6_IJNS7_ILi1EEESI_SI_EEESC_SE_Li256ELb1ELb1ELb0ELb0EEENS1_19SingleTileSchedulerILb1ELb0ELb1ELi128EEEEEEEEEvNT_6ParamsE,"",@"SHT_CUDA_INFO"
	.sectionflags	@""
	.align	4


	//----- nvinfo : EIATTR_CUDA_API_VERSION
	.align		4
        /*0000*/ 	.byte	0x04, 0x37
        /*0002*/ 	.short	(.L_276 - .L_275)
.L_275:
        /*0004*/ 	.word	0x00000082


	//----- nvinfo : EIATTR_KPARAM_INFO
	.align		4
.L_276:
        /*0008*/ 	.byte	0x04, 0x17
        /*000a*/ 	.short	(.L_278 - .L_277)
.L_277:
        /*000c*/ 	.word	0x00000000
        /*0010*/ 	.short	0x0000
        /*0012*/ 	.short	0x0000
        /*0014*/ 	.byte	0x00, 0xf0, 0x61, 0x10


	//----- nvinfo : EIATTR_SPARSE_MMA_MASK
	.align		4
.L_278:
        /*0018*/ 	.byte	0x03, 0x50
        /*001a*/ 	.short	0x0000


	//----- nvinfo : EIATTR_MAXREG_COUNT
	.align		4
        /*001c*/ 	.byte	0x03, 0x1b
        /*001e*/ 	.short	0x00ff


	//----- nvinfo : EIATTR_MERCURY_ISA_VERSION
	.align		4
        /*0020*/ 	.byte	0x03, 0x5f
        /*0022*/ 	.short	0x0101


	//----- nvinfo : EIATTR_EXIT_INSTR_OFFSETS
	.align		4
        /*0024*/ 	.byte	0x04, 0x1c
        /*0026*/ 	.short	(.L_280 - .L_279)


	//   ....[0]....
.L_279:
        /*0028*/ 	.word	0x00000010


	//----- nvinfo : EIATTR_MAX_THREADS
	.align		4
.L_280:
        /*002c*/ 	.byte	0x04, 0x05
        /*002e*/ 	.short	(.L_282 - .L_281)
.L_281:
        /*0030*/ 	.word	0x00000100
        /*0034*/ 	.word	0x00000001
        /*0038*/ 	.word	0x00000001


	//----- nvinfo : EIATTR_CBANK_PARAM_SIZE
	.align		4
.L_282:
        /*003c*/ 	.byte	0x03, 0x19
        /*003e*/ 	.short	0x0418


	//----- nvinfo : EIATTR_PARAM_CBANK
	.align		4
        /*0040*/ 	.byte	0x04, 0x0a
        /*0042*/ 	.short	(.L_284 - .L_283)
	.align		4
.L_283:
        /*0044*/ 	.word	index@(.nv.constant0._ZN7cutlass13device_kernelIN5flash19enable_sm80_to_sm89INS1_16FlashAttnFwdSm80INS1_25CollectiveMainloopFwdSm80ILi8ELi1ELb1EN4cute5tupleIJNS5_1CILi128EEENS7_ILi48EEENS7_ILi256EEEEEELi256ENS_6half_tEfNS_4arch4Sm80ELb0ELb1ELb1ELb1ELb1ELb0ELb1ELb0EEENS1_21CollectiveEpilogueFwdINS6_IJS8_SA_S9_EEENS6_IJNS7_ILi1EEESI_SI_EEESC_SE_Li256ELb1ELb1ELb0ELb0EEENS1_19SingleTileSchedulerILb1ELb0ELb1ELi128EEEEEEEEEvNT_6ParamsE)
        /*0048*/ 	.short	0x0210
        /*004a*/ 	.short	0x0418


	//----- nvinfo : EIATTR_SW_WAR
	.align		4
.L_284:
        /*004c*/ 	.byte	0x04, 0x36
        /*004e*/ 	.short	(.L_286 - .L_285)
.L_285:
        /*0050*/ 	.word	0x00000008
.L_286:


//--------------------- .nv.info._ZN7cutlass13device_kernelIN5flash19enable_sm80_to_sm89INS1_16FlashAttnFwdSm80INS1_25CollectiveMainloopFwdSm80ILi8ELi1ELb0EN4cute5tupleIJNS5_1CILi128EEENS7_ILi32EEENS7_ILi256EEEEEELi256ENS_6half_tEfNS_4arch4Sm80ELb0ELb1ELb1ELb1ELb1ELb1ELb1ELb0EEENS1_21CollectiveEpilogueFwdINS6_IJS8_SA_S9_EEENS6_IJNS7_ILi1EEESI_SI_EEESC_SE_Li256ELb1ELb1ELb0ELb0EEENS1_19SingleTileSchedulerILb1ELb0ELb1ELi128EEEEEEEEEvNT_6ParamsE --------------------------
	.section	.nv.info._ZN7cutlass13device_kernelIN5flash19enable_sm80_to_sm89INS1_16FlashAttnFwdSm80INS1_25CollectiveMainloopFwdSm80ILi8ELi1ELb0EN4cute5tupleIJNS5_1CILi128EEENS7_ILi32EEENS7_ILi256EEEEEELi256ENS_6half_tEfNS_4arch4Sm80ELb0ELb1ELb1ELb1ELb1ELb1ELb1ELb0EEENS1_21CollectiveEpilogueFwdINS6_IJS8_SA_S9_EEENS6_IJNS7_ILi1EEESI_SI_EEESC_SE_Li256ELb1ELb1ELb0ELb0EEENS1_19SingleTileSchedulerILb1ELb0ELb1ELi128EEEEEEEEEvNT_6ParamsE,"",@"SHT_CUDA_INFO"
	.sectionflags	@""
	.align	4


	//----- nvinfo : EIATTR_CUDA_API_VERSION
	.align		4
        /*0000*/ 	.byte	0x04, 0x37
        /*0002*/ 	.short	(.L_288 - .L_287)
.L_287:
        /*0004*/ 	.word	0x00000082


	//----- nvinfo : EIATTR_KPARAM_INFO
	.align		4
.L_288:
        /*0008*/ 	.byte	0x04, 0x17
        /*000a*/ 	.short	(.L_290 - .L_289)
.L_289:
        /*000c*/ 	.word	0x00000000
        /*0010*/ 	.short	0x0000
        /*0012*/ 	.short	0x0000
        /*0014*/ 	.byte	0x00, 0xf0, 0x61, 0x10


	//----- nvinfo : EIATTR_SPARSE_MMA_MASK
	.align		4
.L_290:
        /*0018*/ 	.byte	0x03, 0x50
        /*001a*/ 	.short	0x0000


	//----- nvinfo : EIATTR_MAXREG_COUNT
	.align		4
        /*001c*/ 	.byte	0x03, 0x1b
        /*001e*/ 	.short	0x00ff


	//----- nvinfo : EIATTR_MERCURY_ISA_VERSION
	.align		4
        /*0020*/ 	.byte	0x03, 0x5f
        /*0022*/ 	.short	0x0101


	//----- nvinfo : EIATTR_EXIT_INSTR_OFFSETS
	.align		4
        /*0024*/ 	.byte	0x04, 0x1c
        /*0026*/ 	.short	(.L_292 - .L_291)


	//   ....[0]....
.L_291:
        /*0028*/ 	.word	0x00000010


	//----- nvinfo : EIATTR_MAX_THREADS
	.align		4
.L_292:
        /*002c*/ 	.byte	0x04, 0x05
        /*002e*/ 	.short	(.L_294 - .L_293)
.L_293:
        /*0030*/ 	.word	0x00000100
        /*0034*/ 	.word	0x00000001
        /*0038*/ 	.word	0x00000001


	//----- nvinfo : EIATTR_CBANK_PARAM_SIZE
	.align		4
.L_294:
        /*003c*/ 	.byte	0x03, 0x19
        /*003e*/ 	.short	0x0418


	//----- nvinfo : EIATTR_PARAM_CBANK
	.align		4
        /*0040*/ 	.byte	0x04, 0x0a
        /*0042*/ 	.short	(.L_296 - .L_295)
	.align		4
.L_295:
        /*0044*/ 	.word	index@(.nv.constant0._ZN7cutlass13device_kernelIN5flash19enable_sm80_to_sm89INS1_16FlashAttnFwdSm80INS1_25CollectiveMainloopFwdSm80ILi8ELi1ELb0EN4cute5tupleIJNS5_1CILi128EEENS7_ILi32EEENS7_ILi256EEEEEELi256ENS_6half_tEfNS_4arch4Sm80ELb0ELb1ELb1ELb1ELb1ELb1ELb1ELb0EEENS1_21CollectiveEpilogueFwdINS6_IJS8_SA_S9_EEENS6_IJNS7_ILi1EEESI_SI_EEESC_SE_Li256ELb1ELb1ELb0ELb0EEENS1_19SingleTileSchedulerILb1ELb0ELb1ELi128EEEEEEEEEvNT_6ParamsE)
        /*0048*/ 	.short	0x0210
        /*004a*/ 	.short	0x0418


	//----- nvinfo : EIATTR_SW_WAR
	.align		4
.L_296:
        /*004c*/ 	.byte	0x04, 0x36
        /*004e*/ 	.short	(.L_298 - .L_297)
.L_297:
        /*0050*/ 	.word	0x00000008
.L_298:


//--------------------- .nv.info._ZN7cutlass13device_kernelIN5flash19enable_sm80_to_sm89INS1_16FlashAttnFwdSm80INS1_25CollectiveMainloopFwdSm80ILi8ELi1ELb1EN4cute5tupleIJNS5_1CILi128EEENS7_ILi64EEENS7_ILi256EEEEEELi256ENS_6half_tEfNS_4arch4Sm80ELb1ELb0ELb1ELb0ELb1ELb0ELb1ELb0EEENS1_21CollectiveEpilogueFwdINS6_IJS8_SA_S9_EEENS6_IJNS7_ILi1EEESI_SI_EEESC_SE_Li256ELb0ELb1ELb0ELb0EEENS1_30DynamicPersistentTileSchedulerILi256ELi256ELb0ELb1ELb0EEEEEEEEEvNT_6ParamsE --------------------------
	.section	.nv.info._ZN7cutlass13device_kernelIN5flash19enable_sm80_to_sm89INS1_16FlashAttnFwdSm80INS1_25CollectiveMainloopFwdSm80ILi8ELi1ELb1EN4cute5tupleIJNS5_1CILi128EEENS7_ILi64EEENS7_ILi256EEEEEELi256ENS_6half_tEfNS_4arch4Sm80ELb1ELb0ELb1ELb0ELb1ELb0ELb1ELb0EEENS1_21CollectiveEpilogueFwdINS6_IJS8_SA_S9_EEENS6_IJNS7_ILi1EEESI_SI_EEESC_SE_Li256ELb0ELb1ELb0ELb0EEENS1_30DynamicPersistentTileSchedulerILi256ELi256ELb0ELb1ELb0EEEEEEEEEvNT_6ParamsE,"",@"SHT_CUDA_INFO"
	.sectionflags	@""
	.align	4


	//----- nvinfo : EIATTR_CUDA_API_VERSION
	.align		4
        /*0000*/ 	.byte	0x04, 0x37
        /*0002*/ 	.short	(.L_300 - .L_299)
.L_299:
        /*0004*/ 	.word	0x00000082


	//----- nvinfo : EIATTR_KPARAM_INFO
	.align		4
.L_300:
        /*0008*/ 	.byte	0x04, 0x17
        /*000a*/ 	.short	(.L_302 - .L_301)
.L_301:
        /*000c*/ 	.word	0x00000000
        /*0010*/ 	.short	0x0000
        /*0012*/ 	.short	0x0000
        /*0014*/ 	.byte	0x00, 0xf0, 0xa1, 0x10


	//----- nvinfo : EIATTR_SPARSE_MMA_MASK
	.align		4
.L_302:
        /*0018*/ 	.byte	0x03, 0x50
        /*001a*/ 	.short	0x0000


	//----- nvinfo : EIATTR_MAXREG_COUNT
	.align		4
        /*001c*/ 	.byte	0x03, 0x1b
        /*001e*/ 	.short	0x00ff


	//----- nvinfo : EIATTR_MERCURY_ISA_VERSION
	.align		4
        /*0020*/ 	.byte	0x03, 0x5f
        /*0022*/ 	.short	0x0101


	//----- nvinfo : EIATTR_EXIT_INSTR_OFFSETS
	.align		4
        /*0024*/ 	.byte	0x04, 0x1c
        /*0026*/ 	.short	(.L_304 - .L_303)


	//   ....[0]....
.L_303:
        /*0028*/ 	.word	0x00000010


	//----- nvinfo : EIATTR_MAX_THREADS
	.align		4
.L_304:
        /*002c*/ 	.byte	0x04, 0x05
        /*002e*/ 	.short	(.L_306 - .L_305)
.L_305:
        /*0030*/ 	.word	0x00000100
        /*0034*/ 	.word	0x00000001
        /*0038*/ 	.word	0x00000001


	//----- nvinfo : EIATTR_CBANK_PARAM_SIZE
	.align		4
.L_306:
        /*003c*/ 	.byte	0x03, 0x19
        /*003e*/ 	.short	0x0428


	//----- nvinfo : EIATTR_PARAM_CBANK
	.align		4
        /*0040*/ 	.byte	0x04, 0x0a
        /*0042*/ 	.short	(.L_308 - .L_307)
	.align		4
.L_307:
        /*0044*/ 	.word	index@(.nv.constant0._ZN7cutlass13device_kernelIN5flash19enable_sm80_to_sm89INS1_16FlashAttnFwdSm80INS1_25CollectiveMainloopFwdSm80ILi8ELi1ELb1EN4cute5tupleIJNS5_1CILi128EEENS7_ILi64EEENS7_ILi256EEEEEELi256ENS_6half_tEfNS_4arch4Sm80ELb1ELb0ELb1ELb0ELb1ELb0ELb1ELb0EEENS1_21CollectiveEpilogueFwdINS6_IJS8_SA_S9_EEENS6_IJNS7_ILi1EEESI_SI_EEESC_SE_Li256ELb0ELb1ELb0ELb0EEENS1_30DynamicPersistentTileSchedulerILi256ELi256ELb0ELb1ELb0EEEEEEEEEvNT_6ParamsE)
        /*0048*/ 	.short	0x0210
        /*004a*/ 	.short	0x0428


	//----- nvinfo : EIATTR_SW_WAR
	.align		4
.L_308:
        /*004c*/ 	.byte	0x04, 0x36
        /*004e*/ 	.short	(.L_310 - .L_309)
.L_309:
        /*0050*/ 	.word	0x00000008
.L_310:


//--------------------- .nv.info._ZN7cutlass13device_kernelIN5flash19enable_sm80_to_sm89INS1_16FlashAttnFwdSm80INS1_25CollectiveMainloopFwdSm80ILi8ELi1ELb1EN4cute5tupleIJNS5_1CILi128EEENS7_ILi64EEENS7_ILi256EEEEEELi256ENS_6half_tEfNS_4arch4Sm80ELb1ELb0ELb1ELb1ELb1ELb0ELb1ELb0EEENS1_21CollectiveEpilogueFwdINS6_IJS8_SA_S9_EEENS6_IJNS7_ILi1EEESI_SI_EEESC_SE_Li256ELb1ELb1ELb0ELb0EEENS1_19SingleTileSchedulerILb1ELb0ELb1ELi128EEEEEEEEEvNT_6ParamsE --------------------------
	.section	.nv.info._ZN7cutlass13device_kernelIN5flash19enable_sm80_to_sm89INS1_16FlashAttnFwdSm80INS1_25CollectiveMainloopFwdSm80ILi8ELi1ELb1EN4cute5tupleIJNS5_1CILi128EEENS7_ILi64EEENS7_ILi256EEEEEELi256ENS_6half_tEfNS_4arch4Sm80ELb1ELb0ELb1ELb1ELb1ELb0ELb1ELb0EEENS1_21CollectiveEpilogueFwdINS6_IJS8_SA_S9_EEENS6_IJNS7_ILi1EEESI_SI_EEESC_SE_Li256ELb1ELb1ELb0ELb0EEENS1_19SingleTileSchedulerILb1ELb0ELb1ELi128EEEEEEEEEvNT_6ParamsE,"",@"SHT_CUDA_INFO"
	.sectionflags	@""
	.align	4


	//----- nvinfo : EIATTR_CUDA_API_VERSION
	.align		4
        /*0000*/ 	.byte	0x04, 0x37
        /*0002*/ 	.short	(.L_312 - .L_311)
.L_311:
        /*0004*/ 	.word	0x00000082


	//----- nvinfo : EIATTR_KPARAM_INFO
	.align		4
.L_312:
        /*0008*/ 	.byte	0x04, 0x17
        /*000a*/ 	.short	(.L_314 - .L_313)
.L_313:
        /*000c*/ 	.word	0x00000000
        /*0010*/ 	.short	0x0000
        /*0012*/ 	.short	0x0000
        /*0014*/ 	.byte	0x00, 0xf0, 0x61, 0x10


	//----- nvinfo : EIATTR_SPARSE_MMA_MASK
	.align		4
.L_314:
        /*0018*/ 	.byte	0x03, 0x50
        /*001a*/ 	.short	0x0000


	//----- nvinfo : EIATTR_MAXREG_COUNT
	.align		4
        /*001c*/ 	.byte	0x03, 0x1b
        /*001e*/ 	.short	0x00ff


	//----- nvinfo : EIATTR_MERCURY_ISA_VERSION
	.align		4
        /*0020*/ 	.byte	0x03, 0x5f
        /*0022*/ 	.short	0x0101


	//----- nvinfo : EIATTR_EXIT_INSTR_OFFSETS
	.align		4
        /*0024*/ 	.byte	0x04, 0x1c
        /*0026*/ 	.short	(.L_316 - .L_315)


	//   ....[0]....
.L_315:
        /*0028*/ 	.word	0x00000010


	//----- nvinfo : EIATTR_MAX_THREADS
	.align		4
.L_316:
        /*002c*/ 	.byte	0x04, 0x05
        /*002e*/ 	.short	(.L_318 - .L_317)
.L_317:
        /*0030*/ 	.word	0x00000100
        /*0034*/ 	.word	0x00000001
        /*0038*/ 	.word	0x00000001


	//----- nvinfo : EIATTR_CBANK_PARAM_SIZE
	.align		4
.L_318:
        /*003c*/ 	.byte	0x03, 0x19
        /*003e*/ 	.short	0x0418


	//----- nvinfo : EIATTR_PARAM_CBANK
	.align		4
        /*0040*/ 	.byte	0x04, 0x0a
        /*0042*/ 	.short	(.L_320 - .L_319)
	.align		4
.L_319:
        /*0044*/ 	.word	index@(.nv.constant0._ZN7cutlass13device_kernelIN5flash19enable_sm80_to_sm89INS1_16FlashAttnFwdSm80INS1_25CollectiveMainloopFwdSm80ILi8ELi1ELb1EN4cute5tupleIJNS5_1CILi128EEENS7_ILi64EEENS7_ILi256EEEEEELi256ENS_6half_tEfNS_4arch4Sm80ELb1ELb0ELb1ELb1ELb1ELb0ELb1ELb0EEENS1_21CollectiveEpilogueFwdINS6_IJS8_SA_S9_EEENS6_IJNS7_ILi1EEESI_SI_EEESC_SE_Li256ELb1ELb1ELb0ELb0EEENS1_19SingleTileSchedulerILb1ELb0ELb1ELi128EEEEEEEEEvNT_6ParamsE)
        /*0048*/ 	.short	0x0210
        /*004a*/ 	.short	0x0418


	//----- nvinfo : EIATTR_SW_WAR
	.align		4
.L_320:
        /*004c*/ 	.byte	0x04, 0x36
        /*004e*/ 	.short	(.L_322 - .L_321)
.L_321:
        /*0050*/ 	.word	0x00000008
.L_322:


//--------------------- .nv.info._ZN7cutlass13device_kernelIN5flash19enable_sm80_to_sm89INS1_16FlashAttnFwdSm80INS1_25CollectiveMainloopFwdSm80ILi8ELi1ELb0EN4cute5tupleIJNS5_1CILi128EEENS7_ILi32EEENS7_ILi256EEEEEELi256ENS_6half_tEfNS_4arch4Sm80ELb1ELb0ELb1ELb1ELb1ELb1ELb1ELb0EEENS1_21CollectiveEpilogueFwdINS6_IJS8_SA_S9_EEENS6_IJNS7_ILi1EEESI_SI_EEESC_SE_Li256ELb1ELb1ELb0ELb0EEENS1_19SingleTileSchedulerILb1ELb0ELb1ELi128EEEEEEEEEvNT_6ParamsE --------------------------
	.section	.nv.info._ZN7cutlass13device_kernelIN5flash19enable_sm80_to_sm89INS1_16FlashAttnFwdSm80INS1_25CollectiveMainloopFwdSm80ILi8ELi1ELb0EN4cute5tupleIJNS5_1CILi128EEENS7_ILi32EEENS7_ILi256EEEEEELi256ENS_6half_tEfNS_4arch4Sm80ELb1ELb0ELb1ELb1ELb1ELb1ELb1ELb0EEENS1_21CollectiveEpilogueFwdINS6_IJS8_SA_S9_EEENS6_IJNS7_ILi1EEESI_SI_EEESC_SE_Li256ELb1ELb1ELb0ELb0EEENS1_19SingleTileSchedulerILb1ELb0ELb1ELi128EEEEEEEEEvNT_6ParamsE,"",@"SHT_CUDA_INFO"
	.sectionflags	@""
	.align	4


	//----- nvinfo : EIATTR_CUDA_API_VERSION
	.align		4
        /*0000*/ 	.byte	0x04, 0x37
        /*0002*/ 	.short	(.L_324 - .L_323)
.L_323:
        /*0004*/ 	.word	0x00000082


	//----- nvinfo : EIATTR_KPARAM_INFO
	.align		4
.L_324:
        /*0008*/ 	.byte	0x04, 0x17
        /*000a*/ 	.short	(.L_326 - .L_325)
.L_325:
        /*000c*/ 	.word	0x00000000
        /*0010*/ 	.short	0x0000
        /*0012*/ 	.short	0x0000
        /*0014*/ 	.byte	0x00, 0xf0, 0x61, 0x10


	//----- nvinfo : EIATTR_SPARSE_MMA_MASK
	.align		4
.L_326:
        /*0018*/ 	.byte	0x03, 0x50
        /*001a*/ 	.short	0x0000


	//----- nvinfo : EIATTR_MAXREG_COUNT
	.align		4
        /*001c*/ 	.byte	0x03, 0x1b
        /*001e*/ 	.short	0x00ff


	//----- nvinfo : EIATTR_MERCURY_ISA_VERSION
	.align		4
        /*0020*/ 	.byte	0x03, 0x5f
        /*0022*/ 	.short	0x0101


	//----- nvinfo : EIATTR_EXIT_INSTR_OFFSETS
	.align		4
        /*0024*/ 	.byte	0x04, 0x1c
        /*0026*/ 	.short	(.L_328 - .L_327)


	//   ....[0]....
.L_327:
        /*0028*/ 	.word	0x00000010


	//----- nvinfo : EIATTR_MAX_THREADS
	.align		4
.L_328:
        /*002c*/ 	.byte	0x04, 0x05
        /*002e*/ 	.short	(.L_330 - .L_329)
.L_329:
        /*0030*/ 	.word	0x00000100
        /*0034*/ 	.word	0x00000001
        /*0038*/ 	.word	0x00000001


	//----- nvinfo : EIATTR_CBANK_PARAM_SIZE
	.align		4
.L_330:
        /*003c*/ 	.byte	0x03, 0x19
        /*003e*/ 	.short	0x0418


	//----- nvinfo : EIATTR_PARAM_CBANK
	.align		4
        /*0040*/ 	.byte	0x04, 0x0a
        /*0042*/ 	.short	(.L_332 - .L_331)
	.align		4
.L_331:
        /*0044*/ 	.word	index@(.nv.constant0._ZN7cutlass13device_kernelIN5flash19enable_sm80_to_sm89INS1_16FlashAttnFwdSm80INS1_25CollectiveMainloopFwdSm80ILi8ELi1ELb0EN4cute5tupleIJNS5_1CILi128EEENS7_ILi32EEENS7_ILi256EEEEEELi256ENS_6half_tEfNS_4arch4Sm80ELb1ELb0ELb1ELb1ELb1ELb1ELb1ELb0EEENS1_21CollectiveEpilogueFwdINS6_IJS8_SA_S9_EEENS6_IJNS7_ILi1EEESI_SI_EEESC_SE_Li256ELb1ELb1ELb0ELb0EEENS1_19SingleTileSchedulerILb1ELb0ELb1ELi128EEEEEEEEEvNT_6ParamsE)
        /*0048*/ 	.short	0x0210
        /*004a*/ 	.short	0x0418


	//----- nvinfo : EIATTR_SW_WAR
	.align		4
.L_332:
        /*004c*/ 	.byte	0x04, 0x36
        /*004e*/ 	.short	(.L_334 - .L_333)
.L_333:
        /*0050*/ 	.word	0x00000008
.L_334:


//--------------------- .nv.info._ZN7cutlass13device_kernelIN5flash19enable_sm80_to_sm89INS1_16FlashAttnFwdSm80INS1_25CollectiveMainloopFwdSm80ILi8ELi1ELb0EN4cute5tupleIJNS5_1CILi128EEENS7_ILi96EEENS7_ILi256EEEEEELi256ENS_6half_tEfNS_4arch4Sm80ELb0ELb0ELb1ELb0ELb1ELb0ELb1ELb0EEENS1_21CollectiveEpilogueFwdINS6_IJS8_SA_S9_EEENS6_IJNS7_ILi1EEESI_SI_EEESC_SE_Li256ELb0ELb1ELb0ELb0EEENS1_19SingleTileSchedulerILb0ELb0ELb1ELi128EEEEEEEEEvNT_6ParamsE --------------------------
	.section	.nv.info._ZN7cutlass13device_kernelIN5flash19enable_sm80_to_sm89INS1_16FlashAttnFwdSm80INS1_25CollectiveMainloopFwdSm80ILi8ELi1ELb0EN4cute5tupleIJNS5_1CILi128EEENS7_ILi96EEENS7_ILi256EEEEEELi256ENS_6half_tEfNS_4arch4Sm80ELb0ELb0ELb1ELb0ELb1ELb0ELb1ELb0EEENS1_21CollectiveEpilogueFwdINS6_IJS8_SA_S9_EEENS6_IJNS7_ILi1EEESI_SI_EEESC_SE_Li256ELb0ELb1ELb0ELb0EEENS1_19SingleTileSchedulerILb0ELb0ELb1ELi128EEEEEEEEEvNT_6ParamsE,"",@"SHT_CUDA_INFO"
	.sectionflags	@""
	.align	4


	//----- nvinfo : EIATTR_CUDA_API_VERSION
	.align		4
        /*0000*/ 	.byte	0x04, 0x37
        /*0002*/ 	.short	(.L_336 - .L_335)
.L_335:
        /*0004*/ 	.word	0x00000082


	//----- nvinfo : EIATTR_KPARAM_INFO
	.align		4
.L_336:
        /*0008*/ 	.byte	0x04, 0x17
        /*000a*/ 	.short	(.L_338 - .L_337)
.L_337:
        /*000c*/ 	.word	0x00000000
        /*0010*/ 	.short	0x0000
        /*0012*/ 	.short	0x0000
        /*0014*/ 	.byte	0x00, 0xf0, 0x61, 0x10


	//----- nvinfo : EIATTR_SPARSE_MMA_MASK
	.align		4
.L_338:
        /*0018*/ 	.byte	0x03, 0x50
        /*001a*/ 	.short	0x0000


	//----- nvinfo : EIATTR_MAXREG_COUNT
	.align		4
        /*001c*/ 	.byte	0x03, 0x1b
        /*001e*/ 	.short	0x00ff


	//----- nvinfo : EIATTR_MERCURY_ISA_VERSION
	.align		4
        /*0020*/ 	.byte	0x03, 0x5f
        /*0022*/ 	.short	0x0101


	//----- nvinfo : EIATTR_EXIT_INSTR_OFFSETS
	.align		4
        /*0024*/ 	.byte	0x04, 0x1c
        /*0026*/ 	.short	(.L_340 - .L_339)


	//   ....[0]....
.L_339:
        /*0028*/ 	.word	0x00000010


	//----- nvinfo : EIATTR_MAX_THREADS
	.align		4
.L_340:
        /*002c*/ 	.byte	0x04, 0x05
        /*002e*/ 	.short	(.L_342 - .L_341)
.L_341:
        /*0030*/ 	.word	0x00000100
        /*0034*/ 	.word	0x00000001
        /*0038*/ 	.word	0x00000001


	//----- nvinfo : EIATTR_CBANK_PARAM_SIZE
	.align		4
.L_342:
        /*003c*/ 	.byte	0x03, 0x19
        /*003e*/ 	.short	0x0418


	//----- nvinfo : EIATTR_PARAM_CBANK
	.align		4
        /*0040*/ 	.byte	0x04, 0x0a
        /*0042*/ 	.short	(.L_344 - .L_343)
	.align		4
.L_343:
        /*0044*/ 	.word	index@(.nv.constant0._ZN7cutlass13device_kernelIN5flash19enable_sm80_to_sm89INS1_16FlashAttnFwdSm80INS1_25CollectiveMainloopFwdSm80ILi8ELi1ELb0EN4cute5tupleIJNS5_1CILi128EEENS7_ILi96EEENS7_ILi256EEEEEELi256ENS_6half_tEfNS_4arch4Sm80ELb0ELb0ELb1ELb0ELb1ELb0ELb1ELb0EEENS1_21CollectiveEpilogueFwdINS6_IJS8_SA_S9_EEENS6_IJNS7_ILi1EEESI_SI_EEESC_SE_Li256ELb0ELb1ELb0ELb0EEENS1_19SingleTileSchedulerILb0ELb0ELb1ELi128EEEEEEEEEvNT_6ParamsE)
        /*0048*/ 	.short	0x0210
        /*004a*/ 	.short	0x0418


	//----- nvinfo : EIATTR_SW_WAR
	.align		4
.L_344:
        /*004c*/ 	.byte	0x04, 0x36
        /*004e*/ 	.short	(.L_346 - .L_345)
.L_345:
        /*0050*/ 	.word	0x00000008
.L_346:


//--------------------- .nv.info._ZN7cutlass13device_kernelIN5flash19enable_sm80_to_sm89INS1_16FlashAttnFwdSm80INS1_25CollectiveMainloopFwdSm80ILi8ELi1ELb0EN4cute5tupleIJNS5_1CILi128EEENS7_ILi96EEENS7_ILi256EEEEEELi256ENS_6half_tEfNS_4arch4Sm80ELb0ELb0ELb1ELb1ELb1ELb0ELb1ELb0EEENS1_21CollectiveEpilogueFwdINS6_IJS8_SA_S9_EEENS6_IJNS7_ILi1EEESI_SI_EEESC_SE_Li256ELb1ELb1ELb0ELb0EEENS1_19SingleTileSchedulerILb1ELb0ELb1ELi128EEEEEEEEEvNT_6ParamsE --------------------------
	.section	.nv.info._ZN7cutlass13device_kernelIN5flash19enable_sm80_to_sm89INS1_16FlashAttnFwdSm80INS1_25CollectiveMainloopFwdSm80ILi8ELi1ELb0EN4cute5tupleIJNS5_1CILi128EEENS7_ILi96EEENS7_ILi256EEEEEELi256ENS_6half_tEfNS_4arch4Sm80ELb0ELb0ELb1ELb1ELb1ELb0ELb1ELb0EEENS1_21CollectiveEpilogueFwdINS6_IJS8_SA_S9_EEENS6_IJNS7_ILi1EEESI_SI_EEESC_SE_Li256ELb1ELb1ELb0ELb0EEENS1_19SingleTileSchedulerILb1ELb0ELb1ELi128EEEEEEEEEvNT_6ParamsE,"",@"SHT_CUDA_INFO"
	.sectionflags	@""
	.align	4


	//----- nvinfo : EIATTR_CUDA_API_VERSION
	.align		4
        /*0000*/ 	.byte	0x04, 0x37
        /*0002*/ 	.short	(.L_348 - .L_347)
.L_347:
        /*0004*/ 	.word	0x00000082


	//----- nvinfo : EIATTR_KPARAM_INFO
	.align		4
.L_348:
        /*0008*/ 	.byte	0x04, 0x17
        /*000a*/ 	.short	(.L_350 - .L_349)
.L_349:
        /*000c*/ 	.word	0x00000000
        /*0010*/ 	.short	0x0000
        /*0012*/ 	.short	0x0000
        /*0014*/ 	.byte	0x00, 0xf0, 0x61, 0x10


	//----- nvinfo : EIATTR_SPARSE_MMA_MASK
	.align		4
.L_350:
        /*0018*/ 	.byte	0x03, 0x50
        /*001a*/ 	.short	0x0000


	//----- nvinfo : EIATTR_MAXREG_COUNT
	.align		4
        /*001c*/ 	.byte	0x03, 0x1b
        /*001e*/ 	.short	0x00ff


	//----- nvinfo : EIATTR_MERCURY_ISA_VERSION
	.align		4
        /*0020*/ 	.byte	0x03, 0x5f
        /*0022*/ 	.short	0x0101


	//----- nvinfo : EIATTR_EXIT_INSTR_OFFSETS
	.align		4
        /*0024*/ 	.byte	0x04, 0x1c
        /*0026*/ 	.short	(.L_352 - .L_351)


	//   ....[0]....
.L_351:
        /*0028*/ 	.word	0x00000010


	//----- nvinfo : EIATTR_MAX_THREADS
	.align		4
.L_352:
        /*002c*/ 	.byte	0x04, 0x05
        /*002e*/ 	.short	(.L_354 - .L_353)
.L_353:
        /*0030*/ 	.word	0x00000100
        /*0034*/ 	.word	0x00000001
        /*0038*/ 	.word	0x00000001


	//----- nvinfo : EIATTR_CBANK_PARAM_SIZE
	.align		4
.L_354:
        /*003c*/ 	.byte	0x03, 0x19
        /*003e*/ 	.short	0x0418


	//----- nvinfo : EIATTR_PARAM_CBANK
	.align		4
        /*0040*/ 	.byte	0x04, 0x0a
        /*0042*/ 	.short	(.L_356 - .L_355)
	.align		4
.L_355:
        /*0044*/ 	.word	index@(.nv.constant0._ZN7cutlass13device_kernelIN5flash19enable_sm80_to_sm89INS1_16FlashAttnFwdSm80INS1_25CollectiveMainloopFwdSm80ILi8ELi1ELb0EN4cute5tupleIJNS5_1CILi128EEENS7_ILi96EEENS7_ILi256EEEEEELi256ENS_6half_tEfNS_4arch4Sm80ELb0ELb0ELb1ELb1ELb1ELb0ELb1ELb0EEENS1_21CollectiveEpilogueFwdINS6_IJS8_SA_S9_EEENS6_IJNS7_ILi1EEESI_SI_EEESC_SE_Li256ELb1ELb1ELb0ELb0EEENS1_19SingleTileSchedulerILb1ELb0ELb1ELi128EEEEEEEEEvNT_6ParamsE)
        /*0048*/ 	.short	0x0210
        /*004a*/ 	.short	0x0418


	//----- nvinfo : EIATTR_SW_WAR
	.align		4
.L_356:
        /*004c*/ 	.byte	0x04, 0x36
        /*004e*/ 	.short	(.L_358 - .L_357)
.L_357:
        /*0050*/ 	.word	0x00000008
.L_358:


//--------------------- .nv.info._ZN7cutlass13device_kernelIN5flash19enable_sm80_to_sm89INS1_16FlashAttnFwdSm80INS1_25CollectiveMainloopFwdSm80ILi8ELi1ELb0EN4cute5tupleIJNS5_1CILi128EEENS7_ILi48EEENS7_ILi256EEEEEELi256ENS_6half_tEfNS_4arch4Sm80ELb0ELb0ELb1ELb1ELb1ELb1ELb1ELb0EEENS1_21CollectiveEpilogueFwdINS6_IJS8_SA_S9_EEENS6_IJNS7_ILi1EEESI_SI_EEESC_SE_Li256ELb1ELb1ELb0ELb0EEENS1_19SingleTileSchedulerILb1ELb0ELb1ELi128EEEEEEEEEvNT_6ParamsE --------------------------
	.section	.nv.info._ZN7cutlass13device_kernelIN5flash19enable_sm80_to_sm89INS1_16FlashAttnFwdSm80INS1_25CollectiveMainloopFwdSm80ILi8ELi1ELb0EN4cute5tupleIJNS5_1CILi128EEENS7_ILi48EEENS7_ILi256EEEEEELi256ENS_6half_tEfNS_4arch4Sm80ELb0ELb0ELb1ELb1ELb1ELb1ELb1ELb0EEENS1_21CollectiveEpilogueFwdINS6_IJS8_SA_S9_EEENS6_IJNS7_ILi1EEESI_SI_EEESC_SE_Li256ELb1ELb1ELb0ELb0EEENS1_19SingleTileSchedulerILb1ELb0ELb1ELi128EEEEEEEEEvNT_6ParamsE,"",@"SHT_CUDA_INFO"
	.sectionflags	@""
	.align	4


	//----- nvinfo : EIATTR_CUDA_API_VERSION
	.align		4
        /*0000*/ 	.byte	0x04, 0x37
        /*0002*/ 	.short	(.L_360 - .L_359)
.L_359:
        /*0004*/ 	.word	0x00000082


	//----- nvinfo : EIATTR_KPARAM_INFO
	.align		4
.L_360:
        /*0008*/ 	.byte	0x04, 0x17
        /*000a*/ 	.short	(.L_362 - .L_361)
.L_361:
        /*000c*/ 	.word	0x00000000
        /*0010*/ 	.short	0x0000
        /*0012*/ 	.short	0x0000
        /*0014*/ 	.byte	0x00, 0xf0, 0x61, 0x10


	//----- nvinfo : EIATTR_SPARSE_MMA_MASK
	.align		4
.L_362:
        /*0018*/ 	.byte	0x03, 0x50
        /*001a*/ 	.short	0x0000


	//----- nvinfo : EIATTR_MAXREG_COUNT
	.align		4
        /*001c*/ 	.byte	0x03, 0x1b
        /*001e*/ 	.short	0x00ff


	//----- nvinfo : EIATTR_MERCURY_ISA_VERSION
	.align		4
        /*0020*/ 	.byte	0x03, 0x5f
        /*0022*/ 	.short	0x0101


	//----- nvinfo : EIATTR_EXIT_INSTR_OFFSETS
	.align		4
        /*0024*/ 	.byte	0x04, 0x1c
        /*0026*/ 	.short	(.L_364 - .L_363)


	//   ....[0]....
.L_363:
        /*0028*/ 	.word	0x00000010


	//----- nvinfo : EIATTR_MAX_THREADS
	.align		4
.L_364:
        /*002c*/ 	.byte	0x04, 0x05
        /*002e*/ 	.short	(.L_366 - .L_365)
.L_365:
        /*0030*/ 	.word	0x00000100
        /*0034*/ 	.word	0x00000001
        /*0038*/ 	.word	0x00000001


	//----- nvinfo : EIATTR_CBANK_PARAM_SIZE
	.align		4
.L_366:
        /*003c*/ 	.byte	0x03, 0x19
        /*003e*/ 	.short	0x0418


	//----- nvinfo : EIATTR_PARAM_CBANK
	.align		4
        /*0040*/ 	.byte	0x04, 0x0a
        /*0042*/ 	.short	(.L_368 - .L_367)
	.align		4
.L_367:
        /*0044*/ 	.word	index@(.nv.constant0._ZN7cutlass13device_kernelIN5flash19enable_sm80_to_sm89INS1_16FlashAttnFwdSm80INS1_25CollectiveMainloopFwdSm80ILi8ELi1ELb0EN4cute5tupleIJNS5_1CILi128EEENS7_ILi48EEENS7_ILi256EEEEEELi256ENS_6half_tEfNS_4arch4Sm80ELb0ELb0ELb1ELb1ELb1ELb1ELb1ELb0EEENS1_21CollectiveEpilogueFwdINS6_IJS8_SA_S9_EEENS6_IJNS7_ILi1EEESI_SI_EEESC_SE_Li256ELb1ELb1ELb0ELb0EEENS1_19SingleTileSchedulerILb1ELb0ELb1ELi128EEEEEEEEEvNT_6ParamsE)
        /*0048*/ 	.short	0x0210
        /*004a*/ 	.short	0x0418


	//----- nvinfo : EIATTR_SW_WAR
	.align		4
.L_368:
        /*004c*/ 	.byte	0x04, 0x36
        /*004e*/ 	.short	(.L_370 - .L_369)
.L_369:
        /*0050*/ 	.word	0x00000008
.L_370:


//--------------------- .nv.info._ZN7cutlass13device_kernelIN5flash19enable_sm80_to_sm89INS1_16FlashAttnFwdSm80INS1_25CollectiveMainloopFwdSm80ILi8ELi1ELb0EN4cute5tupleIJNS5_1CILi128EEENS7_ILi64EEENS7_ILi256EEEEEELi256ENS_6half_tEfNS_4arch4Sm80ELb0ELb1ELb1ELb0ELb1ELb0ELb1ELb0EEENS1_21CollectiveEpilogueFwdINS6_IJS8_SA_S9_EEENS6_IJNS7_ILi1EEESI_SI_EEESC_SE_Li256ELb0ELb1ELb0ELb0EEENS1_19SingleTileSchedulerILb0ELb0ELb1ELi128EEEEEEEEEvNT_6ParamsE --------------------------
	.section	.nv.info._ZN7cutlass13device_kernelIN5flash19enable_sm80_to_sm89INS1_16FlashAttnFwdSm80INS1_25CollectiveMainloopFwdSm80ILi8ELi1ELb0EN4cute5tupleIJNS5_1CILi128EEENS7_ILi64EEENS7_ILi256EEEEEELi256ENS_6half_tEfNS_4arch4Sm80ELb0ELb1ELb1ELb0ELb1ELb0ELb1ELb0EEENS1_21CollectiveEpilogueFwdINS6_IJS8_SA_S9_EEENS6_IJNS7_ILi1EEESI_SI_EEESC_SE_Li256ELb0ELb1ELb0ELb0EEENS1_19SingleTileSchedulerILb0ELb0ELb1ELi128EEEEEEEEEvNT_6ParamsE,"",@"SHT_CUDA_INFO"
	.sectionflags	@""
	.align	4


	//----- nvinfo : EIATTR_CUDA_API_VERSION
	.align		4
        /*0000*/ 	.byte	0x04, 0x37
        /*0002*/ 	.short	(.L_372 - .L_371)
.L_371:
        /*0004*/ 	.word	0x00000082


	//----- nvinfo : EIATTR_KPARAM_INFO
	.align		4
.L_372:
        /*0008*/ 	.byte	0x04, 0x17
        /*000a*/ 	.short	(.L_374 - .L_373)
.L_373:
        /*000c*/ 	.word	0x00000000
        /*0010*/ 	.short	0x0000
        /*0012*/ 	.short	0x0000
        /*0014*/ 	.byte	0x00, 0xf0, 0x61, 0x10


	//----- nvinfo : EIATTR_SPARSE_MMA_MASK
	.align		4
.L_374:
        /*0018*/ 	.byte	0x03, 0x50
        /*001a*/ 	.short	0x0000


	//----- nvinfo : EIATTR_MAXREG_COUNT
	.align		4
        /*001c*/ 	.byte	0x03, 0x1b
        /*001e*/ 	.short	0x00ff


	//----- nvinfo : EIATTR_MERCURY_ISA_VERSION
	.align		4
        /*0020*/ 	.byte	0x03, 0x5f
        /*0022*/ 	.short	0x0101


	//----- nvinfo : EIATTR_EXIT_INSTR_OFFSETS
	.align		4
        /*0024*/ 	.byte	0x04, 0x1c
        /*0026*/ 	.short	(.L_376 - .L_375)


	//   ....[0]....
.L_375:
        /*0028*/ 	.word	0x00000010


	//----- nvinfo : EIATTR_MAX_THREADS
	.align		4
.L_376:
        /*002c*/ 	.byte	0x04, 0x05
        /*002e*/ 	.short	(.L_378 - .L_377)
.L_377:
        /*0030*/ 	.word	0x00000100
        /*0034*/ 	.word	0x00000001
        /*0038*/ 	.word	0x00000001


	//----- nvinfo : EIATTR_CBANK_PARAM_SIZE
	.align		4
.L_378:
        /*003c*/ 	.byte	0x03, 0x19
        /*003e*/ 	.short	0x0418


	//----- nvinfo : EIATTR_PARAM_CBANK
	.align		4
        /*0040*/ 	.byte	0x04, 0x0a
        /*0042*/ 	.short	(.L_380 - .L_379)
	.align		4
.L_379:
        /*0044*/ 	.word	index@(.nv.constant0._ZN7cutlass13device_kernelIN5flash19enable_sm80_to_sm89INS1_16FlashAttnFwdSm80INS1_25CollectiveMainloopFwdSm80ILi8ELi1ELb0EN4cute5tupleIJNS5_1CILi128EEENS7_ILi64EEENS7_ILi256EEEEEELi256ENS_6half_tEfNS_4arch4Sm80ELb0ELb1ELb1ELb0ELb1ELb0ELb1ELb0EEENS1_21CollectiveEpilogueFwdINS6_IJS8_SA_S9_EEENS6_IJNS7_ILi1EEESI_SI_EEESC_SE_Li256ELb0ELb1ELb0ELb0EEENS1_19SingleTileSchedulerILb0ELb0ELb1ELi128EEEEEEEEEvNT_6ParamsE)
        /*0048*/ 	.short	0x0210
        /*004a*/ 	.short	0x0418


	//----- nvinfo : EIATTR_SW_WAR
	.align		4
.L_380:
        /*004c*/ 	.byte	0x04, 0x36
        /*004e*/ 	.short	(.L_382 - .L_381)
.L_381:
        /*0050*/ 	.word	0x00000008
.L_382:


//--------------------- .nv.info._ZN7cutlass13device_kernelIN5flash19enable_sm80_to_sm89INS1_16FlashAttnFwdSm80INS1_25CollectiveMainloopFwdSm80ILi8ELi1ELb0EN4cute5tupleIJNS5_1CILi128EEENS7_ILi64EEENS7_ILi256EEEEEELi256ENS_6half_tEfNS_4arch4Sm80ELb0ELb1ELb1ELb1ELb1ELb0ELb1ELb0EEENS1_21CollectiveEpilogueFwdINS6_IJS8_SA_S9_EEENS6_IJNS7_ILi1EEESI_SI_EEESC_SE_Li256ELb1ELb1ELb0ELb0EEENS1_19SingleTileSchedulerILb1ELb0ELb1ELi128EEEEEEEEEvNT_6ParamsE --------------------------
	.section	.nv.info._ZN7cutlass13device_kernelIN5flash19enable_sm80_to_sm89INS1_16FlashAttnFwdSm80INS1_25CollectiveMainloopFwdSm80ILi8ELi1ELb0EN4cute5tupleIJNS5_1CILi128EEENS7_ILi64EEENS7_ILi256EEEEEELi256ENS_6half_tEfNS_4arch4Sm80ELb0ELb1ELb1ELb1ELb1ELb0ELb1ELb0EEENS1_21CollectiveEpilogueFwdINS6_IJS8_SA_S9_EEENS6_IJNS7_ILi1EEESI_SI_EEESC_SE_Li256ELb1ELb1ELb0ELb0EEENS1_19SingleTileSchedulerILb1ELb0ELb1ELi128EEEEEEEEEvNT_6ParamsE,"",@"SHT_CUDA_INFO"
	.sectionflags	@""
	.align	4


	//----- nvinfo : EIATTR_CUDA_API_VERSION
	.align		4
        /*0000*/ 	.byte	0x04, 0x37
        /*0002*/ 	.short	(.L_384 - .L_383)
.L_383:
        /*0004*/ 	.word	0x00000082


	//----- nvinfo : EIATTR_KPARAM_INFO
	.align		4
.L_384:
        /*0008*/ 	.byte	0x04, 0x17
        /*000a*/ 	.short	(.L_386 - .L_385)
.L_385:
        /*000c*/ 	.word	0x00000000
        /*0010*/ 	.short	0x0000
        /*0012*/ 	.short	0x0000
        /*0014*/ 	.byte	0x00, 0xf0, 0x61, 0x10


	//----- nvinfo : EIATTR_SPARSE_MMA_MASK
	.align		4
.L_386:
        /*0018*/ 	.byte	0x03, 0x50
        /*001a*/ 	.short	0x0000


	//----- nvinfo : EIATTR_MAXREG_COUNT
	.align		4
        /*001c*/ 	.byte	0x03, 0x1b
        /*001e*/ 	.short	0x00ff


	//----- nvinfo : EIATTR_MERCURY_ISA_VERSION
	.align		4
        /*0020*/ 	.byte	0x03, 0x5f
        /*0022*/ 	.short	0x0101


	//----- nvinfo : EIATTR_EXIT_INSTR_OFFSETS
	.align		4
        /*0024*/ 	.byte	0x04, 0x1c
        /*0026*/ 	.short	(.L_388 - .L_387)


	//   ....[0]....
.L_387:
        /*0028*/ 	.word	0x00000010


	//----- nvinfo : EIATTR_MAX_THREADS
	.align		4
.L_388:
        /*002c*/ 	.byte	0x04, 0x05
        /*002e*/ 	.short	(.L_390 - .L_389)
.L_389:
        /*0030*/ 	.word	0x00000100
        /*0034*/ 	.word	0x00000001
        /*0038*/ 	.word	0x00000001


	//----- nvinfo : EIATTR_CBANK_PARAM_SIZE
	.align		4
.L_390:
        /*003c*/ 	.byte	0x03, 0x19
        /*003e*/ 	.short	0x0418


	//----- nvinfo : EIATTR_PARAM_CBANK
	.align		4
        /*0040*/ 	.byte	0x04, 0x0a
        /*0042*/ 	.short	(.L_392 - .L_391)
	.align		4
.L_391:
        /*0044*/ 	.word	index@(.nv.constant0._ZN7cutlass13device_kernelIN5flash19enable_sm80_to_sm89INS1_16FlashAttnFwdSm80INS1_25CollectiveMainloopFwdSm80ILi8ELi1ELb0EN4cute5tupleIJNS5_1CILi128EEENS7_ILi64EEENS7_ILi256EEEEEELi256ENS_6half_tEfNS_4arch4Sm80ELb0ELb1ELb1ELb1ELb1ELb0ELb1ELb0EEENS1_21CollectiveEpilogueFwdINS6_IJS8_SA_S9_EEENS6_IJNS7_ILi1EEESI_SI_EEESC_SE_Li256ELb1ELb1ELb0ELb0EEENS1_19SingleTileSchedulerILb1ELb0ELb1ELi128EEEEEEEEEvNT_6ParamsE)
        /*0048*/ 	.short	0x0210
        /*004a*/ 	.short	0x0418


	//----- nvinfo : EIATTR_SW_WAR
	.align		4
.L_392:
        /*004c*/ 	.byte	0x04, 0x36
        /*004e*/ 	.short	(.L_394 - .L_393)
.L_393:
        /*0050*/ 	.word	0x00000008
.L_394:


//--------------------- .nv.info._ZN7cutlass13device_kernelIN5flash19enable_sm80_to_sm89INS1_16FlashAttnFwdSm80INS1_25CollectiveMainloopFwdSm80ILi8ELi1ELb0EN4cute5tupleIJNS5_1CILi128EEENS7_ILi48EEENS7_ILi256EEEEEELi256ENS_6half_tEfNS_4arch4Sm80ELb0ELb1ELb1ELb1ELb1ELb1ELb1ELb0EEENS1_21CollectiveEpilogueFwdINS6_IJS8_SA_S9_EEENS6_IJNS7_ILi1EEESI_SI_EEESC_SE_Li256ELb1ELb1ELb0ELb0EEENS1_19SingleTileSchedulerILb1ELb0ELb1ELi128EEEEEEEEEvNT_6ParamsE --------------------------
	.section	.nv.info._ZN7cutlass13device_kernelIN5flash19enable_sm80_to_sm89INS1_16FlashAttnFwdSm80INS1_25CollectiveMainloopFwdSm80ILi8ELi1ELb0EN4cute5tupleIJNS5_1CILi128EEENS7_ILi48EEENS7_ILi256EEEEEELi256ENS_6half_tEfNS_4arch4Sm80ELb0ELb1ELb1ELb1ELb1ELb1ELb1ELb0EEENS1_21CollectiveEpilogueFwdINS6_IJS8_SA_S9_EEENS6_IJNS7_ILi1EEESI_SI_EEESC_SE_Li256ELb1ELb1ELb0ELb0EEENS1_19SingleTileSchedulerILb1ELb0ELb1ELi128EEEEEEEEEvNT_6ParamsE,"",@"SHT_CUDA_INFO"
	.sectionflags	@""
	.align	4


	//----- nvinfo : EIATTR_CUDA_API_VERSION
	.align		4
        /*0000*/ 	.byte	0x04, 0x37
        /*0002*/ 	.short	(.L_396 - .L_395)
.L_395:
        /*0004*/ 	.word	0x00000082


	//----- nvinfo : EIATTR_KPARAM_INFO
	.align		4
.L_396:
        /*0008*/ 	.byte	0x04, 0x17
        /*000a*/ 	.short	(.L_398 - .L_397)
.L_397:
        /*000c*/ 	.word	0x00000000
        /*0010*/ 	.short	0x0000
        /*0012*/ 	.short	0x0000
        /*0014*/ 	.byte	0x00, 0xf0, 0x61, 0x10


	//----- nvinfo : EIATTR_SPARSE_MMA_MASK
	.align		4
.L_398:
        /*0018*/ 	.byte	0x03, 0x50
        /*001a*/ 	.short	0x0000


	//----- nvinfo : EIATTR_MAXREG_COUNT
	.align		4
        /*001c*/ 	.byte	0x03, 0x1b
        /*001e*/ 	.short	0x00ff


	//----- nvinfo : EIATTR_MERCURY_ISA_VERSION
	.align		4
        /*0020*/ 	.byte	0x03, 0x5f
        /*0022*/ 	.short	0x0101


	//----- nvinfo : EIATTR_EXIT_INSTR_OFFSETS
	.align		4
        /*0024*/ 	.byte	0x04, 0x1c
        /*0026*/ 	.short	(.L_400 - .L_399)


	//   ....[0]....
.L_399:
        /*0028*/ 	.word	0x00000010


	//----- nvinfo : EIATTR_MAX_THREADS
	.align		4
.L_400:
        /*002c*/ 	.byte	0x04, 0x05
        /*002e*/ 	.short	(.L_402 - .L_401)
.L_401:
        /*0030*/ 	.word	0x00000100
        /*0034*/ 	.word	0x00000001
        /*0038*/ 	.word	0x00000001


	//----- nvinfo : EIATTR_CBANK_PARAM_SIZE
	.align		4
.L_402:
        /*003c*/ 	.byte	0x03, 0x19
        /*003e*/ 	.short	0x0418


	//----- nvinfo : EIATTR_PARAM_CBANK
	.align		4
        /*0040*/ 	.byte	0x04, 0x0a
        /*0042*/ 	.short	(.L_404 - .L_403)
	.align		4
.L_403:
        /*0044*/ 	.word	index@(.nv.constant0._ZN7cutlass13device_kernelIN5flash19enable_sm80_to_sm89INS1_16FlashAttnFwdSm80INS1_25CollectiveMainloopFwdSm80ILi8ELi1ELb0EN4cute5tupleIJNS5_1CILi128EEENS7_ILi48EEENS7_ILi256EEEEEELi256ENS_6half_tEfNS_4arch4Sm80ELb0ELb1ELb1ELb1ELb1ELb1ELb1ELb0EEENS1_21CollectiveEpilogueFwdINS6_IJS8_SA_S9_EEENS6_IJNS7_ILi1EEESI_SI_EEESC_SE_Li256ELb1ELb1ELb0ELb0EEENS1_19SingleTileSchedulerILb1ELb0ELb1ELi128EEEEEEEEEvNT_6ParamsE)
        /*0048*/ 	.short	0x0210
        /*004a*/ 	.short	0x0418


	//----- nvinfo : EIATTR_SW_WAR
	.align		4
.L_404:
        /*004c*/ 	.byte	0x04, 0x36
        /*004e*/ 	.short	(.L_406 - .L_405)
.L_405:
        /*0050*/ 	.word	0x00000008
.L_406:


//--------------------- .nv.info._ZN7cutlass13device_kernelIN5flash19enable_sm80_to_sm89INS1_16FlashAttnFwdSm80INS1_25CollectiveMainloopFwdSm80ILi8ELi1ELb0EN4cute5tupleIJNS5_1CILi128EEENS7_ILi96EEENS7_ILi256EEEEEELi256ENS_6half_tEfNS_4arch4Sm80ELb1ELb0ELb1ELb0ELb1ELb0ELb1ELb0EEENS1_21CollectiveEpilogueFwdINS6_IJS8_SA_S9_EEENS6_IJNS7_ILi1EEESI_SI_EEESC_SE_Li256ELb0ELb1ELb0ELb0EEENS1_30DynamicPersistentTileSchedulerILi256ELi256ELb0ELb1ELb0EEEEEEEEEvNT_6ParamsE --------------------------
	.section	.nv.info._ZN7cutlass13device_kernelIN5flash19enable_sm80_to_sm89INS1_16FlashAttnFwdSm80INS1_25CollectiveMainloopFwdSm80ILi8ELi1ELb0EN4cute5tupleIJNS5_1CILi128EEENS7_ILi96EEENS7_ILi256EEEEEELi256ENS_6half_tEfNS_4arch4Sm80ELb1ELb0ELb1ELb0ELb1ELb0ELb1ELb0EEENS1_21CollectiveEpilogueFwdINS6_IJS8_SA_S9_EEENS6_IJNS7_ILi1EEESI_SI_EEESC_SE_Li256ELb0ELb1ELb0ELb0EEENS1_30DynamicPersistentTileSchedulerILi256ELi256ELb0ELb1ELb0EEEEEEEEEvNT_6ParamsE,"",@"SHT_CUDA_INFO"
	.sectionflags	@""
	.align	4


	//----- nvinfo : EIATTR_CUDA_API_VERSION
	.align		4
        /*0000*/ 	.byte	0x04, 0x37
        /*0002*/ 	.short	(.L_408 - .L_407)
.L_407:
        /*0004*/ 	.word	0x00000082


	//----- nvinfo : EIATTR_KPARAM_INFO
	.align		4
.L_408:
        /*0008*/ 	.byte	0x04, 0x17
        /*000a*/ 	.short	(.L_410 - .L_409)
.L_409:
        /*000c*/ 	.word	0x00000000
        /*0010*/ 	.short	0x0000
        /*0012*/ 	.short	0x0000
        /*0014*/ 	.byte	0x00, 0xf0, 0xa1, 0x10


	//----- nvinfo : EIATTR_SPARSE_MMA_MASK
	.align		4
.L_410:
        /*0018*/ 	.byte	0x03, 0x50
        /*001a*/ 	.short	0x0000


	//----- nvinfo : EIATTR_MAXREG_COUNT
	.align		4
        /*001c*/ 	.byte	0x03, 0x1b
        /*001e*/ 	.short	0x00ff


	//----- nvinfo : EIATTR_MERCURY_ISA_VERSION
	.align		4
        /*0020*/ 	.byte	0x03, 0x5f
        /*0022*/ 	.short	0x0101


	//----- nvinfo : EIATTR_EXIT_INSTR_OFFSETS
	.align		4
        /*0024*/ 	.byte	0x04, 0x1c
        /*0026*/ 	.short	(.L_412 - .L_411)


	//   ....[0]....
.L_411:
        /*0028*/ 	.word	0x00000010


	//----- nvinfo : EIATTR_MAX_THREADS
	.align		4
.L_412:
        /*002c*/ 	.byte	0x04, 0x05
        /*002e*/ 	.short	(.L_414 - .L_413)
.L_413:
        /*0030*/ 	.word	0x00000100
        /*0034*/ 	.word	0x00000001
        /*0038*/ 	.word	0x00000001


	//----- nvinfo : EIATTR_CBANK_PARAM_SIZE
	.align		4
.L_414:
        /*003c*/ 	.byte	0x03, 0x19
        /*003e*/ 	.short	0x0428


	//----- nvinfo : EIATTR_PARAM_CBANK
	.align		4
        /*0040*/ 	.byte	0x04, 0x0a
        /*0042*/ 	.short	(.L_416 - .L_415)
	.align		4
.L_415:
        /*0044*/ 	.word	index@(.nv.constant0._ZN7cutlass13device_kernelIN5flash19enable_sm80_to_sm89INS1_16FlashAttnFwdSm80INS1_25CollectiveMainloopFwdSm80ILi8ELi1ELb0EN4cute5tupleIJNS5_1CILi128EEENS7_ILi96EEENS7_ILi256EEEEEELi256ENS_6half_tEfNS_4arch4Sm80ELb1ELb0ELb1ELb0ELb1ELb0ELb1ELb0EEENS1_21CollectiveEpilogueFwdINS6_IJS8_SA_S9_EEENS6_IJNS7_ILi1EEESI_SI_EEESC_SE_Li256ELb0ELb1ELb0ELb0EEENS1_30DynamicPersistentTileSchedulerILi256ELi256ELb0ELb1ELb0EEEEEEEEEvNT_6ParamsE)
        /*0048*/ 	.short	0x0210
        /*004a*/ 	.short	0x0428


	//----- nvinfo : EIATTR_SW_WAR
	.align		4
.L_416:
        /*004c*/ 	.byte	0x04, 0x36
        /*004e*/ 	.short	(.L_418 - .L_417)
.L_417:
        /*0050*/ 	.word	0x00000008
.L_418:


//--------------------- .nv.info._ZN7cutlass13device_kernelIN5flash19enable_sm80_to_sm89INS1_16FlashAttnFwdSm80INS1_25CollectiveMainloopFwdSm80ILi8ELi1ELb0EN4cute5tupleIJNS5_1CILi128EEENS7_ILi96EEENS7_ILi256EEEEEELi256ENS_6half_tEfNS_4arch4Sm80ELb1ELb0ELb1ELb1ELb1ELb0ELb1ELb0EEENS1_21CollectiveEpilogueFwdINS6_IJS8_SA_S9_EEENS6_IJNS7_ILi1EEESI_SI_EEESC_SE_Li256ELb1ELb1ELb0ELb0EEENS1_19SingleTileSchedulerILb1ELb0ELb1ELi128EEEEEEEEEvNT_6ParamsE --------------------------
	.section	.nv.info._ZN7cutlass13device_kernelIN5flash19enable_sm80_to_sm89INS1_16FlashAttnFwdSm80INS1_25CollectiveMainloopFwdSm80ILi8ELi1ELb0EN4cute5tupleIJNS5_1CILi128EEENS7_ILi96EEENS7_ILi256EEEEEELi256ENS_6half_tEfNS_4arch4Sm80ELb1ELb0ELb1ELb1ELb1ELb0ELb1ELb0EEENS1_21CollectiveEpilogueFwdINS6_IJS8_SA_S9_EEENS6_IJNS7_ILi1EEESI_SI_EEESC_SE_Li256ELb1ELb1ELb0ELb0EEENS1_19SingleTileSchedulerILb1ELb0ELb1ELi128EEEEEEEEEvNT_6ParamsE,"",@"SHT_CUDA_INFO"
	.sectionflags	@""
	.align	4


	//----- nvinfo : EIATTR_CUDA_API_VERSION
	.align		4
        /*0000*/ 	.byte	0x04, 0x37
        /*0002*/ 	.short	(.L_420 - .L_419)
.L_419:
        /*0004*/ 	.word	0x00000082


	//----- nvinfo : EIATTR_KPARAM_INFO
	.align		4
.L_420:
        /*0008*/ 	.byte	0x04, 0x17
        /*000a*/ 	.short	(.L_422 - .L_421)
.L_421:
        /*000c*/ 	.word	0x00000000
        /*0010*/ 	.short	0x0000
        /*0012*/ 	.short	0x0000
        /*0014*/ 	.byte	0x00, 0xf0, 0x61, 0x10


	//----- nvinfo : EIATTR_SPARSE_MMA_MASK
	.align		4
.L_422:
        /*0018*/ 	.byte	0x03, 0x50
        /*001a*/ 	.short	0x0000


	//----- nvinfo : EIATTR_MAXREG_COUNT
	.align		4
        /*001c*/ 	.byte	0x03, 0x1b
        /*001e*/ 	.short	0x00ff


	//----- nvinfo : EIATTR_MERCURY_ISA_VERSION
	.align		4
        /*0020*/ 	.byte	0x03, 0x5f
        /*0022*/ 	.short	0x0101


	//----- nvinfo : EIATTR_EXIT_INSTR_OFFSETS
	.align		4
        /*0024*/ 	.byte	0x04, 0x1c
        /*0026*/ 	.short	(.L_424 - .L_423)


	//   ....[0]....
.L_423:
        /*0028*/ 	.word	0x00000010


	//----- nvinfo : EIATTR_MAX_THREADS
	.align		4
.L_424:
        /*002c*/ 	.byte	0x04, 0x05
        /*002e*/ 	.short	(.L_426 - .L_425)
.L_425:
        /*0030*/ 	.word	0x00000100
        /*0034*/ 	.word	0x00000001
        /*0038*/ 	.word	0x00000001


	//----- nvinfo : EIATTR_CBANK_PARAM_SIZE
	.align		4
.L_426:
        /*003c*/ 	.byte	0x03, 0x19
        /*003e*/ 	.short	0x0418


	//----- nvinfo : EIATTR_PARAM_CBANK
	.align		4
        /*0040*/ 	.byte	0x04, 0x0a
        /*0042*/ 	.short	(.L_428 - .L_427)
	.align		4
.L_427:
        /*0044*/ 	.word	index@(.nv.constant0._ZN7cutlass13device_kernelIN5flash19enable_sm80_to_sm89INS1_16FlashAttnFwdSm80INS1_25CollectiveMainloopFwdSm80ILi8ELi1ELb0EN4cute5tupleIJNS5_1CILi128EEENS7_ILi96EEENS7_ILi256EEEEEELi256ENS_6half_tEfNS_4arch4Sm80ELb1ELb0ELb1ELb1ELb1ELb0ELb1ELb0EEENS1_21CollectiveEpilogueFwdINS6_IJS8_SA_S9_EEENS6_IJNS7_ILi1EEESI_SI_EEESC_SE_Li256ELb1ELb1ELb0ELb0EEENS1_19SingleTileSchedulerILb1ELb0ELb1ELi128EEEEEEEEEvNT_6ParamsE)
        /*0048*/ 	.short	0x0210
        /*004a*/ 	.short	0x0418


	//----- nvinfo : EIATTR_SW_WAR
	.align		4
.L_428:
        /*004c*/ 	.byte	0x04, 0x36
        /*004e*/ 	.short	(.L_430 - .L_429)
.L_429:
        /*0050*/ 	.word	0x00000008
.L_430:


//--------------------- .nv.info._ZN7cutlass13device_kernelIN5flash19enable_sm80_to_sm89INS1_16FlashAttnFwdSm80INS1_25CollectiveMainloopFwdSm80ILi8ELi1ELb0EN4cute5tupleIJNS5_1CILi128EEENS7_ILi48EEENS7_ILi256EEEEEELi256ENS_6half_tEfNS_4arch4Sm80ELb1ELb0ELb1ELb1ELb1ELb1ELb1ELb0EEENS1_21CollectiveEpilogueFwdINS6_IJS8_SA_S9_EEENS6_IJNS7_ILi1EEESI_SI_EEESC_SE_Li256ELb1ELb1ELb0ELb0EEENS1_19SingleTileSchedulerILb1ELb0ELb1ELi128EEEEEEEEEvNT_6ParamsE --------------------------
	.section	.nv.info._ZN7cutlass13device_kernelIN5flash19enable_sm80_to_sm89INS1_16FlashAttnFwdSm80INS1_25CollectiveMainloopFwdSm80ILi8ELi1ELb0EN4cute5tupleIJNS5_1CILi128EEENS7_ILi48EEENS7_ILi256EEEEEELi256ENS_6half_tEfNS_4arch4Sm80ELb1ELb0ELb1ELb1ELb1ELb1ELb1ELb0EEENS1_21CollectiveEpilogueFwdINS6_IJS8_SA_S9_EEENS6_IJNS7_ILi1EEESI_SI_EEESC_SE_Li256ELb1ELb1ELb0ELb0EEENS1_19SingleTileSchedulerILb1ELb0ELb1ELi128EEEEEEEEEvNT_6ParamsE,"",@"SHT_CUDA_INFO"
	.sectionflags	@""
	.align	4


	//----- nvinfo : EIATTR_CUDA_API_VERSION
	.align		4
        /*0000*/ 	.byte	0x04, 0x37
        /*0002*/ 	.short	(.L_432 - .L_431)
.L_431:
        /*0004*/ 	.word	0x00000082


	//----- nvinfo : EIATTR_KPARAM_INFO
	.align		4
.L_432:
        /*0008*/ 	.byte	0x04, 0x17
        /*000a*/ 	.short	(.L_434 - .L_433)
.L_433:
        /*000c*/ 	.word	0x00000000
        /*0010*/ 	.short	0x0000
        /*0012*/ 	.short	0x0000
        /*0014*/ 	.byte	0x00, 0xf0, 0x61, 0x10


	//----- nvinfo : EIATTR_SPARSE_MMA_MASK
	.align		4
.L_434:
        /*0018*/ 	.byte	0x03, 0x50
        /*001a*/ 	.short	0x0000


	//----- nvinfo : EIATTR_MAXREG_COUNT
	.align		4
        /*001c*/ 	.byte	0x03, 0x1b
        /*001e*/ 	.short	0x00ff


	//----- nvinfo : EIATTR_MERCURY_ISA_VERSION
	.align		4
        /*0020*/ 	.byte	0x03, 0x5f
        /*0022*/ 	.short	0x0101


	//----- nvinfo : EIATTR_EXIT_INSTR_OFFSETS
	.align		4
        /*0024*/ 	.byte	0x04, 0x1c
        /*0026*/ 	.short	(.L_436 - .L_435)


	//   ....[0]....
.L_435:
        /*0028*/ 	.word	0x00000010


	//----- nvinfo : EIATTR_MAX_THREADS
	.align		4
.L_436:
        /*002c*/ 	.byte	0x04, 0x05
        /*002e*/ 	.short	(.L_438 - .L_437)
.L_437:
        /*0030*/ 	.word	0x00000100
        /*0034*/ 	.word	0x00000001
        /*0038*/ 	.word	0x00000001


	//----- nvinfo : EIATTR_CBANK_PARAM_SIZE
	.align		4
.L_438:
        /*003c*/ 	.byte	0x03, 0x19
        /*003e*/ 	.short	0x0418


	//----- nvinfo : EIATTR_PARAM_CBANK
	.align		4
        /*0040*/ 	.byte	0x04, 0x0a
        /*0042*/ 	.short	(.L_440 - .L_439)
	.align		4
.L_439:
        /*0044*/ 	.word	index@(.nv.constant0._ZN7cutlass13device_kernelIN5flash19enable_sm80_to_sm89INS1_16FlashAttnFwdSm80INS1_25CollectiveMainloopFwdSm80ILi8ELi1ELb0EN4cute5tupleIJNS5_1CILi128EEENS7_ILi48EEENS7_ILi256EEEEEELi256ENS_6half_tEfNS_4arch4Sm80ELb1ELb0ELb1ELb1ELb1ELb1ELb1ELb0EEENS1_21CollectiveEpilogueFwdINS6_IJS8_SA_S9_EEENS6_IJNS7_ILi1EEESI_SI_EEESC_SE_Li256ELb1ELb1ELb0ELb0EEENS1_19SingleTileSchedulerILb1ELb0ELb1ELi128EEEEEEEEEvNT_6ParamsE)
        /*0048*/ 	.short	0x0210
        /*004a*/ 	.short	0x0418


	//----- nvinfo : EIATTR_SW_WAR
	.align		4
.L_440:
        /*004c*/ 	.byte	0x04, 0x36
        /*004e*/ 	.short	(.L_442 - .L_441)
.L_441:
        /*0050*/ 	.word	0x00000008
.L_442:


//--------------------- .nv.info._ZN7cutlass13device_kernelIN5flash19enable_sm80_to_sm89INS1_16FlashAttnFwdSm80INS1_25CollectiveMainloopFwdSm80ILi8ELi1ELb1EN4cute5tupleIJNS5_1CILi128EEENS7_ILi64EEENS7_ILi256EEEEEELi256ENS_6half_tEfNS_4arch4Sm80ELb0ELb0ELb0ELb0ELb1ELb0ELb1ELb0EEENS1_21CollectiveEpilogueFwdINS6_IJS8_SA_S9_EEENS6_IJNS7_ILi1EEESI_SI_EEESC_SE_Li256ELb0ELb1ELb0ELb0EEENS1_19SingleTileSchedulerILb0ELb0ELb1ELi128EEEEEEEEEvNT_6ParamsE --------------------------
	.section	.nv.info._ZN7cutlass13device_kernelIN5flash19enable_sm80_to_sm89INS1_16FlashAttnFwdSm80INS1_25CollectiveMainloopFwdSm80ILi8ELi1ELb1EN4cute5tupleIJNS5_1CILi128EEENS7_ILi64EEENS7_ILi256EEEEEELi256ENS_6half_tEfNS_4arch4Sm80ELb0ELb0ELb0ELb0ELb1ELb0ELb1ELb0EEENS1_21CollectiveEpilogueFwdINS6_IJS8_SA_S9_EEENS6_IJNS7_ILi1EEESI_SI_EEESC_SE_Li256ELb0ELb1ELb0ELb0EEENS1_19SingleTileSchedulerILb0ELb0ELb1ELi128EEEEEEEEEvNT_6ParamsE,"",@"SHT_CUDA_INFO"
	.sectionflags	@""
	.align	4


	//----- nvinfo : EIATTR_CUDA_API_VERSION
	.align		4
        /*0000*/ 	.byte	0x04, 0x37
        /*0002*/ 	.short	(.L_444 - .L_443)
.L_443:
        /*0004*/ 	.word	0x00000082


	//----- nvinfo : EIATTR_KPARAM_INFO
	.align		4
.L_444:
        /*0008*/ 	.byte	0x04, 0x17
        /*000a*/ 	.short	(.L_446 - .L_445)
.L_445:
        /*000c*/ 	.word	0x00000000
        /*0010*/ 	.short	0x0000
        /*0012*/ 	.short	0x0000
        /*0014*/ 	.byte	0x00, 0xf0, 0x61, 0x10


	//----- nvinfo : EIATTR_SPARSE_MMA_MASK
	.align		4
.L_446:
        /*0018*/ 	.byte	0x03, 0x50
        /*001a*/ 	.short	0x0000


	//----- nvinfo : EIATTR_MAXREG_COUNT
	.align		4
        /*001c*/ 	.byte	0x03, 0x1b
        /*001e*/ 	.short	0x00ff


	//----- nvinfo : EIATTR_MERCURY_ISA_VERSION
	.align		4
        /*0020*/ 	.byte	0x03, 0x5f
        /*0022*/ 	.short	0x0101


	//----- nvinfo : EIATTR_EXIT_INSTR_OFFSETS
	.align		4
        /*0024*/ 	.byte	0x04, 0x1c
        /*0026*/ 	.short	(.L_448 - .L_447)


	//   ....[0]....
.L_447:
        /*0028*/ 	.word	0x00000010


	//----- nvinfo : EIATTR_MAX_THREADS
	.align		4
.L_448:
        /*002c*/ 	.byte	0x04, 0x05
        /*002e*/ 	.short	(.L_450 - .L_449)
.L_449:
        /*0030*/ 	.word	0x00000100
        /*0034*/ 	.word	0x00000001
        /*0038*/ 	.word	0x00000001


	//----- nvinfo : EIATTR_CBANK_PARAM_SIZE
	.align		4
.L_450:
        /*003c*/ 	.byte	0x03, 0x19
        /*003e*/ 	.short	0x0418


	//----- nvinfo : EIATTR_PARAM_CBANK
	.align		4
        /*0040*/ 	.byte	0x04, 0x0a
        /*0042*/ 	.short	(.L_452 - .L_451)
	.align		4
.L_451:
        /*0044*/ 	.word	index@(.nv.constant0._ZN7cutlass13device_kernelIN5flash19enable_sm80_to_sm89INS1_16FlashAttnFwdSm80INS1_25CollectiveMainloopFwdSm80ILi8ELi1ELb1EN4cute5tupleIJNS5_1CILi128EEENS7_ILi64EEENS7_ILi256EEEEEELi256ENS_6half_tEfNS_4arch4Sm80ELb0ELb0ELb0ELb0ELb1ELb0ELb1ELb0EEENS1_21CollectiveEpilogueFwdINS6_IJS8_SA_S9_EEENS6_IJNS7_ILi1EEESI_SI_EEESC_SE_Li256ELb0ELb1ELb0ELb0EEENS1_19SingleTileSchedulerILb0ELb0ELb1ELi128EEEEEEEEEvNT_6ParamsE)
        /*0048*/ 	.short	0x0210
        /*004a*/ 	.short	0x0418


	//----- nvinfo : EIATTR_SW_WAR
	.align		4
.L_452:
        /*004c*/ 	.byte	0x04, 0x36
        /*004e*/ 	.short	(.L_454 - .L_453)
.L_453:
        /*0050*/ 	.word	0x00000008
.L_454:


//--------------------- .nv.info._ZN7cutlass13device_kernelIN5flash19enable_sm80_to_sm89INS1_16FlashAttnFwdSm80INS1_25CollectiveMainloopFwdSm80ILi8ELi1ELb1EN4cute5tupleIJNS5_1CILi128EEENS7_ILi64EEENS7_ILi256EEEEEELi256ENS_6half_tEfNS_4arch4Sm80ELb0ELb0ELb0ELb1ELb1ELb0ELb1ELb0EEENS1_21CollectiveEpilogueFwdINS6_IJS8_SA_S9_EEENS6_IJNS7_ILi1EEESI_SI_EEESC_SE_Li256ELb1ELb1ELb0ELb0EEENS1_19SingleTileSchedulerILb1ELb0ELb1ELi128EEEEEEEEEvNT_6ParamsE --------------------------
	.section	.nv.info._ZN7cutlass13device_kernelIN5flash19enable_sm80_to_sm89INS1_16FlashAttnFwdSm80INS1_25CollectiveMainloopFwdSm80ILi8ELi1ELb1EN4cute5tupleIJNS5_1CILi128EEENS7_ILi64EEENS7_ILi256EEEEEELi256ENS_6half_tEfNS_4arch4Sm80ELb0ELb0ELb0ELb1ELb1ELb0ELb1ELb0EEENS1_21CollectiveEpilogueFwdINS6_IJS8_SA_S9_EEENS6_IJNS7_ILi1EEESI_SI_EEESC_SE_Li256ELb1ELb1ELb0ELb0EEENS1_19SingleTileSchedulerILb1ELb0ELb1ELi128EEEEEEEEEvNT_6ParamsE,"",@"SHT_CUDA_INFO"
	.sectionflags	@""
	.align	4


	//----- nvinfo : EIATTR_CUDA_API_VERSION
	.align		4
        /*0000*/ 	.byte	0x04, 0x37
        /*0002*/ 	.short	(.L_456 - .L_455)
.L_455:
        /*0004*/ 	.word	0x00000082


	//----- nvinfo : EIATTR_KPARAM_INFO
	.align		4
.L_456:
        /*0008*/ 	.byte	0x04, 0x17
        /*000a*/ 	.short	(.L_458 - .L_457)
.L_457:
        /*000c*/ 	.word	0x00000000
        /*0010*/ 	.short	0x0000
        /*0012*/ 	.short	0x0000
        /*0014*/ 	.byte	0x00, 0xf0, 0x61, 0x10


	//----- nvinfo : EIATTR_SPARSE_MMA_MASK
	.align		4
.L_458:
        /*0018*/ 	.byte	0x03, 0x50
        /*001a*/ 	.short	0x0000


	//----- nvinfo : EIATTR_MAXREG_COUNT
	.align		4
        /*001c*/ 	.byte	0x03, 0x1b
        /*001e*/ 	.short	0x00ff


	//----- nvinfo : EIATTR_MERCURY_ISA_VERSION
	.align		4
        /*0020*/ 	.byte	0x03, 0x5f
        /*0022*/ 	.short	0x0101


	//----- nvinfo : EIATTR_EXIT_INSTR_OFFSETS
	.align		4
        /*0024*/ 	.byte	0x04, 0x1c
        /*0026*/ 	.short	(.L_460 - .L_459)


	//   ....[0]....
.L_459:
        /*0028*/ 	.word	0x00000010


	//----- nvinfo : EIATTR_MAX_THREADS
	.align		4
.L_460:
        /*002c*/ 	.byte	0x04, 0x05
        /*002e*/ 	.short	(.L_462 - .L_461)
.L_461:
        /*0030*/ 	.word	0x00000100
        /*0034*/ 	.word	0x00000001
        /*0038*/ 	.word	0x00000001


	//----- nvinfo : EIATTR_CBANK_PARAM_SIZE
	.align		4
.L_462:
        /*003c*/ 	.byte	0x03, 0x19
        /*003e*/ 	.short	0x0418


	//----- nvinfo : EIATTR_PARAM_CBANK
	.align		4
        /*0040*/ 	.byte	0x04, 0x0a
        /*0042*/ 	.short	(.L_464 - .L_463)
	.align		4
.L_463:
        /*0044*/ 	.word	index@(.nv.constant0._ZN7cutlass13device_kernelIN5flash19enable_sm80_to_sm89INS1_16FlashAttnFwdSm80INS1_25CollectiveMainloopFwdSm80ILi8ELi1ELb1EN4cute5tupleIJNS5_1CILi128EEENS7_ILi64EEENS7_ILi256EEEEEELi256ENS_6half_tEfNS_4arch4Sm80ELb0ELb0ELb0ELb1ELb1ELb0ELb1ELb0EEENS1_21CollectiveEpilogueFwdINS6_IJS8_SA_S9_EEENS6_IJNS7_ILi1EEESI_SI_EEESC_SE_Li256ELb1ELb1ELb0ELb0EEENS1_19SingleTileSchedulerILb1ELb0ELb1ELi128EEEEEEEEEvNT_6ParamsE)
        /*0048*/ 	.short	0x0210
        /*004a*/ 	.short	0x0418


	//----- nvinfo : EIATTR_SW_WAR
	.align		4
.L_464:
        /*004c*/ 	.byte	0x04, 0x36
        /*004e*/ 	.short	(.L_466 - .L_465)
.L_465:
        /*0050*/ 	.word	0x00000008
.L_466:


//--------------------- .nv.info._ZN7cutlass13device_kernelIN5flash19enable_sm80_to_sm89INS1_16FlashAttnFwdSm80INS1_25CollectiveMainloopFwdSm80ILi8ELi1ELb0EN4cute5tupleIJNS5_1CILi128EEENS7_ILi32EEENS7_ILi256EEEEEELi256ENS_6half_tEfNS_4arch4Sm80ELb0ELb0ELb0ELb1ELb1ELb1ELb1ELb0EEENS1_21CollectiveEpilogueFwdINS6_IJS8_SA_S9_EEENS6_IJNS7_ILi1EEESI_SI_EEESC_SE_Li256ELb1ELb1ELb0ELb0EEENS1_19SingleTileSchedulerILb1ELb0ELb1ELi128EEEEEEEEEvNT_6ParamsE --------------------------
	.section	.nv.info._ZN7cutlass13device_kernelIN5flash19enable_sm80_to_sm89INS1_16FlashAttnFwdSm80INS1_25CollectiveMainloopFwdSm80ILi8ELi1ELb0EN4cute5tupleIJNS5_1CILi128EEENS7_ILi32EEENS7_ILi256EEEEEELi256ENS_6half_tEfNS_4arch4Sm80ELb0ELb0ELb0ELb1ELb1ELb1ELb1ELb0EEENS1_21CollectiveEpilogueFwdINS6_IJS8_SA_S9_EEENS6_IJNS7_ILi1EEESI_SI_EEESC_SE_Li256ELb1ELb1ELb0ELb0EEENS1_19SingleTileSchedulerILb1ELb0ELb1ELi128EEEEEEEEEvNT_6ParamsE,"",@"SHT_CUDA_INFO"
	.sectionflags	@""
	.align	4


	//----- nvinfo : EIATTR_CUDA_API_VERSION
	.align		4
        /*0000*/ 	.byte	0x04, 0x37
        /*0002*/ 	.short	(.L_468 - .L_467)
.L_467:
        /*0004*/ 	.word	0x00000082


	//----- nvinfo : EIATTR_KPARAM_INFO
	.align		4
.L_468:
        /*0008*/ 	.byte	0x04, 0x17
        /*000a*/ 	.short	(.L_470 - .L_469)
.L_469:
        /*000c*/ 	.word	0x00000000
        /*0010*/ 	.short	0x0000
        /*0012*/ 	.short	0x0000
        /*0014*/ 	.byte	0x00, 0xf0, 0x61, 0x10


	//----- nvinfo : EIATTR_SPARSE_MMA_MASK
	.align		4
.L_470:
        /*0018*/ 	.byte	0x03, 0x50
        /*001a*/ 	.short	0x0000


	//----- nvinfo : EIATTR_MAXREG_COUNT
	.align		4
        /*001c*/ 	.byte	0x03, 0x1b
        /*001e*/ 	.short	0x00ff


	//----- nvinfo : EIATTR_MERCURY_ISA_VERSION
	.align		4
        /*0020*/ 	.byte	0x03, 0x5f
        /*0022*/ 	.short	0x0101


	//----- nvinfo : EIATTR_EXIT_INSTR_OFFSETS
	.align		4
        /*0024*/ 	.byte	0x04, 0x1c
        /*0026*/ 	.short	(.L_472 - .L_471)


	//   ....[0]....
.L_471:
        /*0028*/ 	.word	0x00000010


	//----- nvinfo : EIATTR_MAX_THREADS
	.align		4
.L_472:
        /*002c*/ 	.byte	0x04, 0x05
        /*002e*/ 	.short	(.L_474 - .L_473)
.L_473:
        /*0030*/ 	.word	0x00000100
        /*0034*/ 	.word	0x00000001
        /*0038*/ 	.word	0x00000001


	//----- nvinfo : EIATTR_CBANK_PARAM_SIZE
	.align		4
.L_474:
        /*003c*/ 	.byte	0x03, 0x19
        /*003e*/ 	.short	0x0418


	//----- nvinfo : EIATTR_PARAM_CBANK
	.align		4
        /*0040*/ 	.byte	0x04, 0x0a
        /*0042*/ 	.short	(.L_476 - .L_475)
	.align		4
.L_475:
        /*0044*/ 	.word	index@(.nv.constant0._ZN7cutlass13device_kernelIN5flash19enable_sm80_to_sm89INS1_16FlashAttnFwdSm80INS1_25CollectiveMainloopFwdSm80ILi8ELi1ELb0EN4cute5tupleIJNS5_1CILi128EEENS7_ILi32EEENS7_ILi256EEEEEELi256ENS_6half_tEfNS_4arch4Sm80ELb0ELb0ELb0ELb1ELb1ELb1ELb1ELb0EEENS1_21CollectiveEpilogueFwdINS6_IJS8_SA_S9_EEENS6_IJNS7_ILi1EEESI_SI_EEESC_SE_Li256ELb1ELb1ELb0ELb0EEENS1_19SingleTileSchedulerILb1ELb0ELb1ELi128EEEEEEEEEvNT_6ParamsE)
        /*0048*/ 	.short	0x0210
        /*004a*/ 	.short	0x0418


	//----- nvinfo : EIATTR_SW_WAR
	.align		4
.L_476:
        /*004c*/ 	.byte	0x04, 0x36
        /*004e*/ 	.short	(.L_478 - .L_477)
.L_477:
        /*0050*/ 	.word	0x00000008
.L_478:


//--------------------- .nv.info._ZN7cutlass13device_kernelIN5flash19enable_sm80_to_sm89INS1_16FlashAttnFwdSm80INS1_25CollectiveMainloopFwdSm80ILi8ELi1ELb1EN4cute5tupleIJNS5_1CILi128EEENS7_ILi48EEENS7_ILi256EEEEEELi256ENS_6half_tEfNS_4arch4Sm80ELb0ELb1ELb0ELb0ELb1ELb0ELb1ELb0EEENS1_21CollectiveEpilogueFwdINS6_IJS8_SA_S9_EEENS6_IJNS7_ILi1EEESI_SI_EEESC_SE_Li256ELb0ELb1ELb0ELb0EEENS1_19SingleTileSchedulerILb0ELb0ELb1ELi128EEEEEEEEEvNT_6ParamsE --------------------------
	.section	.nv.info._ZN7cutlass13device_kernelIN5flash19enable_sm80_to_sm89INS1_16FlashAttnFwdSm80INS1_25CollectiveMainloopFwdSm80ILi8ELi1ELb1EN4cute5tupleIJNS5_1CILi128EEENS7_ILi48EEENS7_ILi256EEEEEELi256ENS_6half_tEfNS_4arch4Sm80ELb0ELb1ELb0ELb0ELb1ELb0ELb1ELb0EEENS1_21CollectiveEpilogueFwdINS6_IJS8_SA_S9_EEENS6_IJNS7_ILi1EEESI_SI_EEESC_SE_Li256ELb0ELb1ELb0ELb0EEENS1_19SingleTileSchedulerILb0ELb0ELb1ELi128EEEEEEEEEvNT_6ParamsE,"",@"SHT_CUDA_INFO"
	.sectionflags	@""
	.align	4


	//----- nvinfo : EIATTR_CUDA_API_VERSION
	.align		4
        /*0000*/ 	.byte	0x04, 0x37
        /*0002*/ 	.short	(.L_480 - .L_479)
.L_479:
        /*0004*/ 	.word	0x00000082


	//----- nvinfo : EIATTR_KPARAM_INFO
	.align		4
.L_480:
        /*0008*/ 	.byte	0x04, 0x17
        /*000a*/ 	.short	(.L_482 - .L_481)
.L_481:
        /*000c*/ 	.word	0x00000000
        /*0010*/ 	.short	0x0000
        /*0012*/ 	.short	0x0000
        /*0014*/ 	.byte	0x00, 0xf0, 0x61, 0x10


	//----- nvinfo : EIATTR_SPARSE_MMA_MASK
	.align		4
.L_482:
        /*0018*/ 	.byte	0x03, 0x50
        /*001a*/ 	.short	0x0000


	//----- nvinfo : EIATTR_MAXREG_COUNT
	.align		4
        /*001c*/ 	.byte	0x03, 0x1b
        /*001e*/ 	.short	0x00ff


	//----- nvinfo : EIATTR_MERCURY_ISA_VERSION
	.align		4
        /*0020*/ 	.byte	0x03, 0x5f
        /*0022*/ 	.short	0x0101


	//----- nvinfo : EIATTR_EXIT_INSTR_OFFSETS
	.align		4
        /*0024*/ 	.byte	0x04, 0x1c
        /*0026*/ 	.short	(.L_484 - .L_483)


	//   ....[0]....
.L_483:
        /*0028*/ 	.word	0x00000010


	//----- nvinfo : EIATTR_MAX_THREADS
	.align		4
.L_484:
        /*002c*/ 	.byte	0x04, 0x05
        /*002e*/ 	.short	(.L_486 - .L_485)
.L_485:
        /*0030*/ 	.word	0x00000100
        /*0034*/ 	.word	0x00000001
        /*0038*/ 	.word	0x00000001


	//----- nvinfo : EIATTR_CBANK_PARAM_SIZE
	.align		4
.L_486:
        /*003c*/ 	.byte	0x03, 0x19
        /*003e*/ 	.short	0x0418


	//----- nvinfo : EIATTR_PARAM_CBANK
	.align		4
        /*0040*/ 	.byte	0x04, 0x0a
        /*0042*/ 	.short	(.L_488 - .L_487)
	.align		4
.L_487:
        /*0044*/ 	.word	index@(.nv.constant0._ZN7cutlass13device_kernelIN5flash19enable_sm80_to_sm89INS1_16FlashAttnFwdSm80INS1_25CollectiveMainloopFwdSm80ILi8ELi1ELb1EN4cute5tupleIJNS5_1CILi128EEENS7_ILi48EEENS7_ILi256EEEEEELi256ENS_6half_tEfNS_4arch4Sm80ELb0ELb1ELb0ELb0ELb1ELb0ELb1ELb0EEENS1_21CollectiveEpilogueFwdINS6_IJS8_SA_S9_EEENS6_IJNS7_ILi1EEESI_SI_EEESC_SE_Li256ELb0ELb1ELb0ELb0EEENS1_19SingleTileSchedulerILb0ELb0ELb1ELi128EEEEEEEEEvNT_6ParamsE)
        /*0048*/ 	.short	0x0210
        /*004a*/ 	.short	0x0418


	//----- nvinfo : EIATTR_SW_WAR
	.align		4
.L_488:
        /*004c*/ 	.byte	0x04, 0x36
        /*004e*/ 	.short	(.L_490 - .L_489)
.L_489:
        /*0050*/ 	.word	0x00000008
.L_490:


//--------------------- .nv.info._ZN7cutlass13device_kernelIN5flash19enable_sm80_to_sm89INS1_16FlashAttnFwdSm80INS1_25CollectiveMainloopFwdSm80ILi8ELi1ELb1EN4cute5tupleIJNS5_1CILi128EEENS7_ILi48EEENS7_ILi256EEEEEELi256ENS_6half_tEfNS_4arch4Sm80ELb0ELb1ELb0ELb1ELb1ELb0ELb1ELb0EEENS1_21CollectiveEpilogueFwdINS6_IJS8_SA_S9_EEENS6_IJNS7_ILi1EEESI_SI_EEESC_SE_Li256ELb1ELb1ELb0ELb0EEENS1_19SingleTileSchedulerILb1ELb0ELb1ELi128EEEEEEEEEvNT_6ParamsE --------------------------
	.section	.nv.info._ZN7cutlass13device_kernelIN5flash19enable_sm80_to_sm89INS1_16FlashAttnFwdSm80INS1_25CollectiveMainloopFwdSm80ILi8ELi1ELb1EN4cute5tupleIJNS5_1CILi128EEENS7_ILi48EEENS7_ILi256EEEEEELi256ENS_6half_tEfNS_4arch4Sm80ELb0ELb1ELb0ELb1ELb1ELb0ELb1ELb0EEENS1_21CollectiveEpilogueFwdINS6_IJS8_SA_S9_EEENS6_IJNS7_ILi1EEESI_SI_EEESC_SE_Li256ELb1ELb1ELb0ELb0EEENS1_19SingleTileSchedulerILb1ELb0ELb1ELi128EEEEEEEEEvNT_6ParamsE,"",@"SHT_CUDA_INFO"
	.sectionflags	@""
	.align	4


	//----- nvinfo : EIATTR_CUDA_API_VERSION
	.align		4
        /*0000*/ 	.byte	0x04, 0x37
        /*0002*/ 	.short	(.L_492 - .L_491)
.L_491:
        /*0004*/ 	.word	0x00000082


	//----- nvinfo : EIATTR_KPARAM_INFO
	.align		4
.L_492:
        /*0008*/ 	.byte	0x04, 0x17
        /*000a*/ 	.short	(.L_494 - .L_493)
.L_493:
        /*000c*/ 	.word	0x00000000
        /*0010*/ 	.short	0x0000
        /*0012*/ 	.short	0x0000
        /*0014*/ 	.byte	0x00, 0xf0, 0x61, 0x10


	//----- nvinfo : EIATTR_SPARSE_MMA_MASK
	.align		4
.L_494:
        /*0018*/ 	.byte	0x03, 0x50
        /*001a*/ 	.short	0x0000


	//----- nvinfo : EIATTR_MAXREG_COUNT
	.align		4
        /*001c*/ 	.byte	0x03, 0x1b
        /*001e*/ 	.short	0x00ff


	//----- nvinfo : EIATTR_MERCURY_ISA_VERSION
	.align		4
        /*0020*/ 	.byte	0x03, 0x5f
        /*0022*/ 	.short	0x0101


	//----- nvinfo : EIATTR_EXIT_INSTR_OFFSETS
	.align		4
        /*0024*/ 	.byte	0x04, 0x1c
        /*0026*/ 	.short	(.L_496 - .L_495)


	//   ....[0]....
.L_495:
        /*0028*/ 	.word	0x00000010


	//----- nvinfo : EIATTR_MAX_THREADS
	.align		4
.L_496:
        /*002c*/ 	.byte	0x04, 0x05
        /*002e*/ 	.short	(.L_498 - .L_497)
.L_497:
        /*0030*/ 	.word	0x00000100
        /*0034*/ 	.word	0x00000001
        /*0038*/ 	.word	0x00000001


	//----- nvinfo : EIATTR_CBANK_PARAM_SIZE
	.align		4
.L_498:
        /*003c*/ 	.byte	0x03, 0x19
        /*003e*/ 	.short	0x0418


	//----- nvinfo : EIATTR_PARAM_CBANK
	.align		4
        /*0040*/ 	.byte	0x04, 0x0a
        /*0042*/ 	.short	(.L_500 - .L_499)
	.align		4
.L_499:
        /*0044*/ 	.word	index@(.nv.constant0._ZN7cutlass13device_kernelIN5flash19enable_sm80_to_sm89INS1_16FlashAttnFwdSm80INS1_25CollectiveMainloopFwdSm80ILi8ELi1ELb1EN4cute5tupleIJNS5_1CILi128EEENS7_ILi48EEENS7_ILi256EEEEEELi256ENS_6half_tEfNS_4arch4Sm80ELb0ELb1ELb0ELb1ELb1ELb0ELb1ELb0EEENS1_21CollectiveEpilogueFwdINS6_IJS8_SA_S9_EEENS6_IJNS7_ILi1EEESI_SI_EEESC_SE_Li256ELb1ELb1ELb0ELb0EEENS1_19SingleTileSchedulerILb1ELb0ELb1ELi128EEEEEEEEEvNT_6ParamsE)
        /*0048*/ 	.short	0x0210
        /*004a*/ 	.short	0x0418


	//----- nvinfo : EIATTR_SW_WAR
	.align		4
.L_500:
        /*004c*/ 	.byte	0x04, 0x36
        /*004e*/ 	.short	(.L_502 - .L_501)
.L_501:
        /*0050*/ 	.word	0x00000008
.L_502:


//--------------------- .nv.info._ZN7cutlass13device_kernelIN5flash19enable_sm80_to_sm89INS1_16FlashAttnFwdSm80INS1_25CollectiveMainloopFwdSm80ILi8ELi1ELb0EN4cute5tupleIJNS5_1CILi128EEENS7_ILi32EEENS7_ILi256EEEEEELi256ENS_6half_tEfNS_4arch4Sm80ELb0ELb1ELb0ELb1ELb1ELb1ELb1ELb0EEENS1_21CollectiveEpilogueFwdINS6_IJS8_SA_S9_EEENS6_IJNS7_ILi1EEESI_SI_EEESC_SE_Li256ELb1ELb1ELb0ELb0EEENS1_19SingleTileSchedulerILb1ELb0ELb1ELi128EEEEEEEEEvNT_6ParamsE --------------------------
	.section	.nv.info._ZN7cutlass13device_kernelIN5flash19enable_sm80_to_sm89INS1_16FlashAttnFwdSm80INS1_25CollectiveMainloopFwdSm80ILi8ELi1ELb0EN4cute5tupleIJNS5_1CILi128EEENS7_ILi32EEENS7_ILi256EEEEEELi256ENS_6half_tEfNS_4arch4Sm80ELb0ELb1ELb0ELb1ELb1ELb1ELb1ELb0EEENS1_21CollectiveEpilogueFwdINS6_IJS8_SA_S9_EEENS6_IJNS7_ILi1EEESI_SI_EEESC_SE_Li256ELb1ELb1ELb0ELb0EEENS1_19SingleTileSchedulerILb1ELb0ELb1ELi128EEEEEEEEEvNT_6ParamsE,"",@"SHT_CUDA_INFO"
	.sectionflags	@""
	.align	4


	//----- nvinfo : EIATTR_CUDA_API_VERSION
	.align		4
        /*0000*/ 	.byte	0x04, 0x37
        /*0002*/ 	.short	(.L_504 - .L_503)
.L_503:
        /*0004*/ 	.word	0x00000082


	//----- nvinfo : EIATTR_KPARAM_INFO
	.align		4
.L_504:
        /*0008*/ 	.byte	0x04, 0x17
        /*000a*/ 	.short	(.L_506 - .L_505)
.L_505:
        /*000c*/ 	.word	0x00000000
        /*0010*/ 	.short	0x0000
        /*0012*/ 	.short	0x0000
        /*0014*/ 	.byte	0x00, 0xf0, 0x61, 0x10


	//----- nvinfo : EIATTR_SPARSE_MMA_MASK
	.align		4
.L_506:
        /*0018*/ 	.byte	0x03, 0x50
        /*001a*/ 	.short	0x0000


	//----- nvinfo : EIATTR_MAXREG_COUNT
	.align		4
        /*001c*/ 	.byte	0x03, 0x1b
        /*001e*/ 	.short	0x00ff


	//----- nvinfo : EIATTR_MERCURY_ISA_VERSION
	.align		4
        /*0020*/ 	.byte	0x03, 0x5f
        /*0022*/ 	.short	0x0101


	//----- nvinfo : EIATTR_EXIT_INSTR_OFFSETS
	.align		4
        /*0024*/ 	.byte	0x04, 0x1c
        /*0026*/ 	.short	(.L_508 - .L_507)


	//   ....[0]....
.L_507:
        /*0028*/ 	.word	0x00000010


	//----- nvinfo : EIATTR_MAX_THREADS
	.align		4
.L_508:
        /*002c*/ 	.byte	0x04, 0x05
        /*002e*/ 	.short	(.L_510 - .L_509)
.L_509:
        /*0030*/ 	.word	0x00000100
        /*0034*/ 	.word	0x00000001
        /*0038*/ 	.word	0x00000001


	//----- nvinfo : EIATTR_CBANK_PARAM_SIZE
	.align		4
.L_510:
        /*003c*/ 	.byte	0x03, 0x19
        /*003e*/ 	.short	0x0418


	//----- nvinfo : EIATTR_PARAM_CBANK
	.align		4
        /*0040*/ 	.byte	0x04, 0x0a
        /*0042*/ 	.short	(.L_512 - .L_511)
	.align		4
.L_511:
        /*0044*/ 	.word	index@(.nv.constant0._ZN7cutlass13device_kernelIN5flash19enable_sm80_to_sm89INS1_16FlashAttnFwdSm80INS1_25CollectiveMainloopFwdSm80ILi8ELi1ELb0EN4cute5tupleIJNS5_1CILi128EEENS7_ILi32EEENS7_ILi256EEEEEELi256ENS_6half_tEfNS_4arch4Sm80ELb0ELb1ELb0ELb1ELb1ELb1ELb1ELb0EEENS1_21CollectiveEpilogueFwdINS6_IJS8_SA_S9_EEENS6_IJNS7_ILi1EEESI_SI_EEESC_SE_Li256ELb1ELb1ELb0ELb0EEENS1_19SingleTileSchedulerILb1ELb0ELb1ELi128EEEEEEEEEvNT_6ParamsE)
        /*0048*/ 	.short	0x0210
        /*004a*/ 	.short	0x0418


	//----- nvinfo : EIATTR_SW_WAR
	.align		4
.L_512:
        /*004c*/ 	.byte	0x04, 0x36
        /*004e*/ 	.short	(.L_514 - .L_513)
.L_513:
        /*0050*/ 	.word	0x00000008
.L_514:


//--------------------- .nv.info._ZN7cutlass13device_kernelIN5flash19enable_sm80_to_sm89INS1_16FlashAttnFwdSm80INS1_25CollectiveMainloopFwdSm80ILi8ELi1ELb1EN4cute5tupleIJNS5_1CILi128EEENS7_ILi64EEENS7_ILi256EEEEEELi256ENS_6half_tEfNS_4arch4Sm80ELb1ELb0ELb0ELb0ELb1ELb0ELb1ELb0EEENS1_21CollectiveEpilogueFwdINS6_IJS8_SA_S9_EEENS6_IJNS7_ILi1EEESI_SI_EEESC_SE_Li256ELb0ELb1ELb0ELb0EEENS1_30DynamicPersistentTileSchedulerILi256ELi256ELb0ELb1ELb0EEEEEEEEEvNT_6ParamsE --------------------------
	.section	.nv.info._ZN7cutlass13device_kernelIN5flash19enable_sm80_to_sm89INS1_16FlashAttnFwdSm80INS1_25CollectiveMainloopFwdSm80ILi8ELi1ELb1EN4cute5tupleIJNS5_1CILi128EEENS7_ILi64EEENS7_ILi256EEEEEELi256ENS_6half_tEfNS_4arch4Sm80ELb1ELb0ELb0ELb0ELb1ELb0ELb1ELb0EEENS1_21CollectiveEpilogueFwdINS6_IJS8_SA_S9_EEENS6_IJNS7_ILi1EEESI_SI_EEESC_SE_Li256ELb0ELb1ELb0ELb0EEENS1_30DynamicPersistentTileSchedulerILi256ELi256ELb0ELb1ELb0EEEEEEEEEvNT_6ParamsE,"",@"SHT_CUDA_INFO"
	.sectionflags	@""
	.align	4


	//----- nvinfo : EIATTR_CUDA_API_VERSION
	.align		4
        /*0000*/ 	.byte	0x04, 0x37
        /*0002*/ 	.short	(.L_516 - .L_515)
.L_515:
        /*0004*/ 	.word	0x00000082


	//----- nvinfo : EIATTR_KPARAM_INFO
	.align		4
.L_516:
        /*0008*/ 	.byte	0x04, 0x17
        /*000a*/ 	.short	(.L_518 - .L_517)
.L_517:
        /*000c*/ 	.word	0x00000000
        /*0010*/ 	.short	0x0000
        /*0012*/ 	.short	0x0000
        /*0014*/ 	.byte	0x00, 0xf0, 0xa1, 0x10


	//----- nvinfo : EIATTR_SPARSE_MMA_MASK
	.align		4
.L_518:
        /*0018*/ 	.byte	0x03, 0x50
        /*001a*/ 	.short	0x0000


	//----- nvinfo : EIATTR_MAXREG_COUNT
	.align		4
        /*001c*/ 	.byte	0x03, 0x1b
        /*001e*/ 	.short	0x00ff


	//----- nvinfo : EIATTR_MERCURY_ISA_VERSION
	.align		4
        /*0020*/ 	.byte	0x03, 0x5f
        /*0022*/ 	.short	0x0101


	//----- nvinfo : EIATTR_EXIT_INSTR_OFFSETS
	.align		4
        /*0024*/ 	.byte	0x04, 0x1c
        /*0026*/ 	.short	(.L_520 - .L_519)


	//   ....[0]....
.L_519:
        /*0028*/ 	.word	0x00000010


	//----- nvinfo : EIATTR_MAX_THREADS
	.align		4
.L_520:
        /*002c*/ 	.byte	0x04, 0x05
        /*002e*/ 	.short	(.L_522 - .L_521)
.L_521:
        /*0030*/ 	.word	0x00000100
        /*0034*/ 	.word	0x00000001
        /*0038*/ 	.word	0x00000001


	//----- nvinfo : EIATTR_CBANK_PARAM_SIZE
	.align		4
.L_522:
        /*003c*/ 	.byte	0x03, 0x19
        /*003e*/ 	.short	0x0428


	//----- nvinfo : EIATTR_PARAM_CBANK
	.align		4
        /*0040*/ 	.byte	0x04, 0x0a
        /*0042*/ 	.short	(.L_524 - .L_523)
	.align		4
.L_523:
        /*0044*/ 	.word	index@(.nv.constant0._ZN7cutlass13device_kernelIN5flash19enable_sm80_to_sm89INS1_16FlashAttnFwdSm80INS1_25CollectiveMainloopFwdSm80ILi8ELi1ELb1EN4cute5tupleIJNS5_1CILi128EEENS7_ILi64EEENS7_ILi256EEEEEELi256ENS_6half_tEfNS_4arch4Sm80ELb1ELb0ELb0ELb0ELb1ELb0ELb1ELb0EEENS1_21CollectiveEpilogueFwdINS6_IJS8_SA_S9_EEENS6_IJNS7_ILi1EEESI_SI_EEESC_SE_Li256ELb0ELb1ELb0ELb0EEENS1_30DynamicPersistentTileSchedulerILi256ELi256ELb0ELb1ELb0EEEEEEEEEvNT_6ParamsE)
        /*0048*/ 	.short	0x0210
        /*004a*/ 	.short	0x0428


	//----- nvinfo : EIATTR_SW_WAR
	.align		4
.L_524:
        /*004c*/ 	.byte	0x04, 0x36
        /*004e*/ 	.short	(.L_526 - .L_525)
.L_525:
        /*0050*/ 	.word	0x00000008
.L_526:


//--------------------- .nv.info._ZN7cutlass13device_kernelIN5flash19enable_sm80_to_sm89INS1_16FlashAttnFwdSm80INS1_25CollectiveMainloopFwdSm80ILi8ELi1ELb1EN4cute5tupleIJNS5_1CILi128EEENS7_ILi64EEENS7_ILi256EEEEEELi256ENS_6half_tEfNS_4arch4Sm80ELb1ELb0ELb0ELb1ELb1ELb0ELb1ELb0EEENS1_21CollectiveEpilogueFwdINS6_IJS8_SA_S9_EEENS6_IJNS7_ILi1EEESI_SI_EEESC_SE_Li256ELb1ELb1ELb0ELb0EEENS1_19SingleTileSchedulerILb1ELb0ELb1ELi128EEEEEEEEEvNT_6ParamsE --------------------------
	.section	.nv.info._ZN7cutlass13device_kernelIN5flash19enable_sm80_to_sm89INS1_16FlashAttnFwdSm80INS1_25CollectiveMainloopFwdSm80ILi8ELi1ELb1EN4cute5tupleIJNS5_1CILi128EEENS7_ILi64EEENS7_ILi256EEEEEELi256ENS_6half_tEfNS_4arch4Sm80ELb1ELb0ELb0ELb1ELb1ELb0ELb1ELb0EEENS1_21CollectiveEpilogueFwdINS6_IJS8_SA_S9_EEENS6_IJNS7_ILi1EEESI_SI_EEESC_SE_Li256ELb1ELb1ELb0ELb0EEENS1_19SingleTileSchedulerILb1ELb0ELb1ELi128EEEEEEEEEvNT_6ParamsE,"",@"SHT_CUDA_INFO"
	.sectionflags	@""
	.align	4


	//----- nvinfo : EIATTR_CUDA_API_VERSION
	.align		4
        /*0000*/ 	.byte	0x04, 0x37
        /*0002*/ 	.short	(.L_528 - .L_527)
.L_527:
        /*0004*/ 	.word	0x00000082


	//----- nvinfo : EIATTR_KPARAM_INFO
	.align		4
.L_528:
        /*0008*/ 	.byte	0x04, 0x17
        /*000a*/ 	.short	(.L_530 - .L_529)
.L_529:
        /*000c*/ 	.word	0x00000000
        /*0010*/ 	.short	0x0000
        /*0012*/ 	.short	0x0000
        /*0014*/ 	.byte	0x00, 0xf0, 0x61, 0x10


	//----- nvinfo : EIATTR_SPARSE_MMA_MASK
	.align		4
.L_530:
        /*0018*/ 	.byte	0x03, 0x50
        /*001a*/ 	.short	0x0000


	//----- nvinfo : EIATTR_MAXREG_COUNT
	.align		4
        /*001c*/ 	.byte	0x03, 0x1b
        /*001e*/ 	.short	0x00ff


	//----- nvinfo : EIATTR_MERCURY_ISA_VERSION
	.align		4
        /*0020*/ 	.byte	0x03, 0x5f
        /*0022*/ 	.short	0x0101


	//----- nvinfo : EIATTR_EXIT_INSTR_OFFSETS
	.align		4
        /*0024*/ 	.byte	0x04, 0x1c
        /*0026*/ 	.short	(.L_532 - .L_531)


	//   ....[0]....
.L_531:
        /*0028*/ 	.word	0x00000010


	//----- nvinfo : EIATTR_MAX_THREADS
	.align		4
.L_532:
        /*002c*/ 	.byte	0x04, 0x05
        /*002e*/ 	.short	(.L_534 - .L_533)
.L_533:
        /*0030*/ 	.word	0x00000100
        /*0034*/ 	.word	0x00000001
        /*0038*/ 	.word	0x00000001


	//----- nvinfo : EIATTR_CBANK_PARAM_SIZE
	.align		4
.L_534:
        /*003c*/ 	.byte	0x03, 0x19
        /*003e*/ 	.short	0x0418


	//----- nvinfo : EIATTR_PARAM_CBANK
	.align		4
        /*0040*/ 	.byte	0x04, 0x0a
        /*0042*/ 	.short	(.L_536 - .L_535)
	.align		4
.L_535:
        /*0044*/ 	.word	index@(.nv.constant0._ZN7cutlass13device_kernelIN5flash19enable_sm80_to_sm89INS1_16FlashAttnFwdSm80INS1_25CollectiveMainloopFwdSm80ILi8ELi1ELb1EN4cute5tupleIJNS5_1CILi128EEENS7_ILi64EEENS7_ILi256EEEEEELi256ENS_6half_tEfNS_4arch4Sm80ELb1ELb0ELb0ELb1ELb1ELb0ELb1ELb0EEENS1_21CollectiveEpilogueFwdINS6_IJS8_SA_S9_EEENS6_IJNS7_ILi1EEESI_SI_EEESC_SE_Li256ELb1ELb1ELb0ELb0EEENS1_19SingleTileSchedulerILb1ELb0ELb1ELi128EEEEEEEEEvNT_6ParamsE)
        /*0048*/ 	.short	0x0210
        /*004a*/ 	.short	0x0418


	//----- nvinfo : EIATTR_SW_WAR
	.align		4
.L_536:
        /*004c*/ 	.byte	0x04, 0x36
        /*004e*/ 	.short	(.L_538 - .L_537)
.L_537:
        /*0050*/ 	.word	0x00000008
.L_538:


//--------------------- .nv.info._ZN7cutlass13device_kernelIN5flash19enable_sm80_to_sm89INS1_16FlashAttnFwdSm80INS1_25CollectiveMainloopFwdSm80ILi8ELi1ELb0EN4cute5tupleIJNS5_1CILi128EEENS7_ILi32EEENS7_ILi256EEEEEELi256ENS_6half_tEfNS_4arch4Sm80ELb1ELb0ELb0ELb1ELb1ELb1ELb1ELb0EEENS1_21CollectiveEpilogueFwdINS6_IJS8_SA_S9_EEENS6_IJNS7_ILi1EEESI_SI_EEESC_SE_Li256ELb1ELb1ELb0ELb0EEENS1_19SingleTileSchedulerILb1ELb0ELb1ELi128EEEEEEEEEvNT_6ParamsE --------------------------
	.section	.nv.info._ZN7cutlass13device_kernelIN5flash19enable_sm80_to_sm89INS1_16FlashAttnFwdSm80INS1_25CollectiveMainloopFwdSm80ILi8ELi1ELb0EN4cute5tupleIJNS5_1CILi128EEENS7_ILi32EEENS7_ILi256EEEEEELi256ENS_6half_tEfNS_4arch4Sm80ELb1ELb0ELb0ELb1ELb1ELb1ELb1ELb0EEENS1_21CollectiveEpilogueFwdINS6_IJS8_SA_S9_EEENS6_IJNS7_ILi1EEESI_SI_EEESC_SE_Li256ELb1ELb1ELb0ELb0EEENS1_19SingleTileSchedulerILb1ELb0ELb1ELi128EEEEEEEEEvNT_6ParamsE,"",@"SHT_CUDA_INFO"
	.sectionflags	@""
	.align	4


	//----- nvinfo : EIATTR_CUDA_API_VERSION
	.align		4
        /*0000*/ 	.byte	0x04, 0x37
        /*0002*/ 	.short	(.L_540 - .L_539)
.L_539:
        /*0004*/ 	.word	0x00000082


	//----- nvinfo : EIATTR_KPARAM_INFO
	.align		4
.L_540:
        /*0008*/ 	.byte	0x04, 0x17
        /*000a*/ 	.short	(.L_542 - .L_541)
.L_541:
        /*000c*/ 	.word	0x00000000
        /*0010*/ 	.short	0x0000
        /*0012*/ 	.short	0x0000
        /*0014*/ 	.byte	0x00, 0xf0, 0x61, 0x10


	//----- nvinfo : EIATTR_SPARSE_MMA_MASK
	.align		4
.L_542:
        /*0018*/ 	.byte	0x03, 0x50
        /*001a*/ 	.short	0x0000


	//----- nvinfo : EIATTR_MAXREG_COUNT
	.align		4
        /*001c*/ 	.byte	0x03, 0x1b
        /*001e*/ 	.short	0x00ff


	//----- nvinfo : EIATTR_MERCURY_ISA_VERSION
	.align		4
        /*0020*/ 	.byte	0x03, 0x5f
        /*0022*/ 	.short	0x0101


	//----- nvinfo : EIATTR_EXIT_INSTR_OFFSETS
	.align		4
        /*0024*/ 	.byte	0x04, 0x1c
        /*0026*/ 	.short	(.L_544 - .L_543)


	//   ....[0]....
.L_543:
        /*0028*/ 	.word	0x00000010


	//----- nvinfo : EIATTR_MAX_THREADS
	.align		4
.L_544:
        /*002c*/ 	.byte	0x04, 0x05
        /*002e*/ 	.short	(.L_546 - .L_545)
.L_545:
        /*0030*/ 	.word	0x00000100
        /*0034*/ 	.word	0x00000001
        /*0038*/ 	.word	0x00000001


	//----- nvinfo : EIATTR_CBANK_PARAM_SIZE
	.align		4
.L_546:
        /*003c*/ 	.byte	0x03, 0x19
        /*003e*/ 	.short	0x0418


	//----- nvinfo : EIATTR_PARAM_CBANK
	.align		4
        /*0040*/ 	.byte	0x04, 0x0a
        /*0042*/ 	.short	(.L_548 - .L_547)
	.align		4
.L_547:
        /*0044*/ 	.word	index@(.nv.constant0._ZN7cutlass13device_kernelIN5flash19enable_sm80_to_sm89INS1_16FlashAttnFwdSm80INS1_25CollectiveMainloopFwdSm80ILi8ELi1ELb0EN4cute5tupleIJNS5_1CILi128EEENS7_ILi32EEENS7_ILi256EEEEEELi256ENS_6half_tEfNS_4arch4Sm80ELb1ELb0ELb0ELb1ELb1ELb1ELb1ELb0EEENS1_21CollectiveEpilogueFwdINS6_IJS8_SA_S9_EEENS6_IJNS7_ILi1EEESI_SI_EEESC_SE_Li256ELb1ELb1ELb0ELb0EEENS1_19SingleTileSchedulerILb1ELb0ELb1ELi128EEEEEEEEEvNT_6ParamsE)
        /*0048*/ 	.short	0x0210
        /*004a*/ 	.short	0x0418


	//----- nvinfo : EIATTR_SW_WAR
	.align		4
.L_548:
        /*004c*/ 	.byte	0x04, 0x36
        /*004e*/ 	.short	(.L_550 - .L_549)
.L_549:
        /*0050*/ 	.word	0x00000008
.L_550:


//--------------------- .nv.info._ZN7cutlass13device_kernelIN5flash19enable_sm80_to_sm89INS1_16FlashAttnFwdSm80INS1_25CollectiveMainloopFwdSm80ILi8ELi1ELb0EN4cute5tupleIJNS5_1CILi128EEENS7_ILi96EEENS7_ILi256EEEEEELi256ENS_6half_tEfNS_4arch4Sm80ELb0ELb0ELb0ELb0ELb1ELb0ELb1ELb0EEENS1_21CollectiveEpilogueFwdINS6_IJS8_SA_S9_EEENS6_IJNS7_ILi1EEESI_SI_EEESC_SE_Li256ELb0ELb1ELb0ELb0EEENS1_19SingleTileSchedulerILb0ELb0ELb1ELi128EEEEEEEEEvNT_6ParamsE --------------------------
	.section	.nv.info._ZN7cutlass13device_kernelIN5flash19enable_sm80_to_sm89INS1_16FlashAttnFwdSm80INS1_25CollectiveMainloopFwdSm80ILi8ELi1ELb0EN4cute5tupleIJNS5_1CILi128EEENS7_ILi96EEENS7_ILi256EEEEEELi256ENS_6half_tEfNS_4arch4Sm80ELb0ELb0ELb0ELb0ELb1ELb0ELb1ELb0EEENS1_21CollectiveEpilogueFwdINS6_IJS8_SA_S9_EEENS6_IJNS7_ILi1EEESI_SI_EEESC_SE_Li256ELb0ELb1ELb0ELb0EEENS1_19SingleTileSchedulerILb0ELb0ELb1ELi128EEEEEEEEEvNT_6ParamsE,"",@"SHT_CUDA_INFO"
	.sectionflags	@""
	.align	4


	//----- nvinfo : EIATTR_CUDA_API_VERSION
	.align		4
        /*0000*/ 	.byte	0x04, 0x37
        /*0002*/ 	.short	(.L_552 - .L_551)
.L_551:
        /*0004*/ 	.word	0x00000082


	//----- nvinfo : EIATTR_KPARAM_INFO
	.align		4
.L_552:
        /*0008*/ 	.byte	0x04, 0x17
        /*000a*/ 	.short	(.L_554 - .L_553)
.L_553:
        /*000c*/ 	.word	0x00000000
        /*0010*/ 	.short	0x0000
        /*0012*/ 	.short	0x0000
        /*0014*/ 	.byte	0x00, 0xf0, 0x61, 0x10


	//----- nvinfo : EIATTR_SPARSE_MMA_MASK
	.align		4
.L_554:
        /*0018*/ 	.byte	0x03, 0x50
        /*001a*/ 	.short	0x0000


	//----- nvinfo : EIATTR_MAXREG_COUNT
	.align		4
        /*001c*/ 	.byte	0x03, 0x1b
        /*001e*/ 	.short	0x00ff


	//----- nvinfo : EIATTR_MERCURY_ISA_VERSION
	.align		4
        /*0020*/ 	.byte	0x03, 0x5f
        /*0022*/ 	.short	0x0101


	//----- nvinfo : EIATTR_EXIT_INSTR_OFFSETS
	.align		4
        /*0024*/ 	.byte	0x04, 0x1c
        /*0026*/ 	.short	(.L_556 - .L_555)


	//   ....[0]....
.L_555:
        /*0028*/ 	.word	0x00000010


	//----- nvinfo : EIATTR_MAX_THREADS
	.align		4
.L_556:
        /*002c*/ 	.byte	0x04, 0x05
        /*002e*/ 	.short	(.L_558 - .L_557)
.L_557:
        /*0030*/ 	.word	0x00000100
        /*0034*/ 	.word	0x00000001
        /*0038*/ 	.word	0x00000001


	//----- nvinfo : EIATTR_CBANK_PARAM_SIZE
	.align		4
.L_558:
        /*003c*/ 	.byte	0x03, 0x19
        /*003e*/ 	.short	0x0418


	//----- nvinfo : EIATTR_PARAM_CBANK
	.align		4
        /*0040*/ 	.byte	0x04, 0x0a
        /*0042*/ 	.short	(.L_560 - .L_559)
	.align		4
.L_559:
        /*0044*/ 	.word	index@(.nv.constant0._ZN7cutlass13device_kernelIN5flash19enable_sm80_to_sm89INS1_16FlashAttnFwdSm80INS1_25CollectiveMainloopFwdSm80ILi8ELi1ELb0EN4cute5tupleIJNS5_1CILi128EEENS7_ILi96EEENS7_ILi256EEEEEELi256ENS_6half_tEfNS_4arch4Sm80ELb0ELb0ELb0ELb0ELb1ELb0ELb1ELb0EEENS1_21CollectiveEpilogueFwdINS6_IJS8_SA_S9_EEENS6_IJNS7_ILi1EEESI_SI_EEESC_SE_Li256ELb0ELb1ELb0ELb0EEENS1_19SingleTileSchedulerILb0ELb0ELb1ELi128EEEEEEEEEvNT_6ParamsE)
        /*0048*/ 	.short	0x0210
        /*004a*/ 	.short	0x0418


	//----- nvinfo : EIATTR_SW_WAR
	.align		4
.L_560:
        /*004c*/ 	.byte	0x04, 0x36
        /*004e*/ 	.short	(.L_562 - .L_561)
.L_561:
        /*0050*/ 	.word	0x00000008
.L_562:


//--------------------- .nv.info._ZN7cutlass13device_kernelIN5flash19enable_sm80_to_sm89INS1_16FlashAttnFwdSm80INS1_25CollectiveMainloopFwdSm80ILi8ELi1ELb0EN4cute5tupleIJNS5_1CILi128EEENS7_ILi96EEENS7_ILi256EEEEEELi256ENS_6half_tEfNS_4arch4Sm80ELb0ELb0ELb0ELb1ELb1ELb0ELb1ELb0EEENS1_21CollectiveEpilogueFwdINS6_IJS8_SA_S9_EEENS6_IJNS7_ILi1EEESI_SI_EEESC_SE_Li256ELb1ELb1ELb0ELb0EEENS1_19SingleTileSchedulerILb1ELb0ELb1ELi128EEEEEEEEEvNT_6ParamsE --------------------------
	.section	.nv.info._ZN7cutlass13device_kernelIN5flash19enable_sm80_to_sm89INS1_16FlashAttnFwdSm80INS1_25CollectiveMainloopFwdSm80ILi8ELi1ELb0EN4cute5tupleIJNS5_1CILi128EEENS7_ILi96EEENS7_ILi256EEEEEELi256ENS_6half_tEfNS_4arch4Sm80ELb0ELb0ELb0ELb1ELb1ELb0ELb1ELb0EEENS1_21CollectiveEpilogueFwdINS6_IJS8_SA_S9_EEENS6_IJNS7_ILi1EEESI_SI_EEESC_SE_Li256ELb1ELb1ELb0ELb0EEENS1_19SingleTileSchedulerILb1ELb0ELb1ELi128EEEEEEEEEvNT_6ParamsE,"",@"SHT_CUDA_INFO"
	.sectionflags	@""
	.align	4


	//----- nvinfo : EIATTR_CUDA_API_VERSION
	.align		4
        /*0000*/ 	.byte	0x04, 0x37
        /*0002*/ 	.short	(.L_564 - .L_563)
.L_563:
        /*0004*/ 	.word	0x00000082


	//----- nvinfo : EIATTR_KPARAM_INFO
	.align		4
.L_564:
        /*0008*/ 	.byte	0x04, 0x17
        /*000a*/ 	.short	(.L_566 - .L_565)
.L_565:
        /*000c*/ 	.word	0x00000000
        /*0010*/ 	.short	0x0000
        /*0012*/ 	.short	0x0000
        /*0014*/ 	.byte	0x00, 0xf0, 0x61, 0x10


	//----- nvinfo : EIATTR_SPARSE_MMA_MASK
	.align		4
.L_566:
        /*0018*/ 	.byte	0x03, 0x50
        /*001a*/ 	.short	0x0000


	//----- nvinfo : EIATTR_MAXREG_COUNT
	.align		4
        /*001c*/ 	.byte	0x03, 0x1b
        /*001e*/ 	.short	0x00ff


	//----- nvinfo : EIATTR_MERCURY_ISA_VERSION
	.align		4
        /*0020*/ 	.byte	0x03, 0x5f
        /*0022*/ 	.short	0x0101


	//----- nvinfo : EIATTR_EXIT_INSTR_OFFSETS
	.align		4
        /*0024*/ 	.byte	0x04, 0x1c
        /*0026*/ 	.short	(.L_568 - .L_567)


	//   ....[0]....
.L_567:
        /*0028*/ 	.word	0x00000010


	//----- nvinfo : EIATTR_MAX_THREADS
	.align		4
.L_568:
        /*002c*/ 	.byte	0x04, 0x05
        /*002e*/ 	.short	(.L_570 - .L_569)
.L_569:
        /*0030*/ 	.word	0x00000100
        /*0034*/ 	.word	0x00000001
        /*0038*/ 	.word	0x00000001


	//----- nvinfo : EIATTR_CBANK_PARAM_SIZE
	.align		4
.L_570:
        /*003c*/ 	.byte	0x03, 0x19
        /*003e*/ 	.short	0x0418


	//----- nvinfo : EIATTR_PARAM_CBANK
	.align		4
        /*0040*/ 	.byte	0x04, 0x0a
        /*0042*/ 	.short	(.L_572 - .L_571)
	.align		4
.L_571:
        /*0044*/ 	.word	index@(.nv.constant0._ZN7cutlass13device_kernelIN5flash19enable_sm80_to_sm89INS1_16FlashAttnFwdSm80INS1_25CollectiveMainloopFwdSm80ILi8ELi1ELb0EN4cute5tupleIJNS5_1CILi128EEENS7_ILi96EEENS7_ILi256EEEEEELi256ENS_6half_tEfNS_4arch4Sm80ELb0ELb0ELb0ELb1ELb1ELb0ELb1ELb0EEENS1_21CollectiveEpilogueFwdINS6_IJS8_SA_S9_EEENS6_IJNS7_ILi1EEESI_SI_EEESC_SE_Li256ELb1ELb1ELb0ELb0EEENS1_19SingleTileSchedulerILb1ELb0ELb1ELi128EEEEEEEEEvNT_6ParamsE)
        /*0048*/ 	.short	0x0210
        /*004a*/ 	.short	0x0418


	//----- nvinfo : EIATTR_SW_WAR
	.align		4
.L_572:
        /*004c*/ 	.byte	0x04, 0x36
        /*004e*/ 	.short	(.L_574 - .L_573)
.L_573:
        /*0050*/ 	.word	0x00000008
.L_574:


//--------------------- .nv.info._ZN7cutlass13device_kernelIN5flash19enable_sm80_to_sm89INS1_16FlashAttnFwdSm80INS1_25CollectiveMainloopFwdSm80ILi8ELi1ELb0EN4cute5tupleIJNS5_1CILi128EEENS7_ILi48EEENS7_ILi256EEEEEELi256ENS_6half_tEfNS_4arch4Sm80ELb0ELb0ELb0ELb1ELb1ELb1ELb1ELb0EEENS1_21CollectiveEpilogueFwdINS6_IJS8_SA_S9_EEENS6_IJNS7_ILi1EEESI_SI_EEESC_SE_Li256ELb1ELb1ELb0ELb0EEENS1_19SingleTileSchedulerILb1ELb0ELb1ELi128EEEEEEEEEvNT_6ParamsE --------------------------
	.section	.nv.info._ZN7cutlass13device_kernelIN5flash19enable_sm80_to_sm89INS1_16FlashAttnFwdSm80INS1_25CollectiveMainloopFwdSm80ILi8ELi1ELb0EN4cute5tupleIJNS5_1CILi128EEENS7_ILi48EEENS7_ILi256EEEEEELi256ENS_6half_tEfNS_4arch4Sm80ELb0ELb0ELb0ELb1ELb1ELb1ELb1ELb0EEENS1_21CollectiveEpilogueFwdINS6_IJS8_SA_S9_EEENS6_IJNS7_ILi1EEESI_SI_EEESC_SE_Li256ELb1ELb1ELb0ELb0EEENS1_19SingleTileSchedulerILb1ELb0ELb1ELi128EEEEEEEEEvNT_6ParamsE,"",@"SHT_CUDA_INFO"
	.sectionflags	@""
	.align	4


	//----- nvinfo : EIATTR_CUDA_API_VERSION
	.align		4
        /*0000*/ 	.byte	0x04, 0x37
        /*0002*/ 	.short	(.L_576 - .L_575)
.L_575:
        /*0004*/ 	.word	0x00000082


	//----- nvinfo : EIATTR_KPARAM_INFO
	.align		4
.L_576:
        /*0008*/ 	.byte	0x04, 0x17
        /*000a*/ 	.short	(.L_578 - .L_577)
.L_577:
        /*000c*/ 	.word	0x00000000
        /*0010*/ 	.short	0x0000
        /*0012*/ 	.short	0x0000
        /*0014*/ 	.byte	0x00, 0xf0, 0x61, 0x10


	//----- nvinfo : EIATTR_SPARSE_MMA_MASK
	.align		4
.L_578:
        /*0018*/ 	.byte	0x03, 0x50
        /*001a*/ 	.short	0x0000


	//----- nvinfo : EIATTR_MAXREG_COUNT
	.align		4
        /*001c*/ 	.byte	0x03, 0x1b
        /*001e*/ 	.short	0x00ff


	//----- nvinfo : EIATTR_MERCURY_ISA_VERSION
	.align		4
        /*0020*/ 	.byte	0x03, 0x5f
        /*0022*/ 	.short	0x0101


	//----- nvinfo : EIATTR_EXIT_INSTR_OFFSETS
	.align		4
        /*0024*/ 	.byte	0x04, 0x1c
        /*0026*/ 	.short	(.L_580 - .L_579)


	//   ....[0]....
.L_579:
        /*0028*/ 	.word	0x00000010


	//----- nvinfo : EIATTR_MAX_THREADS
	.align		4
.L_580:
        /*002c*/ 	.byte	0x04, 0x05
        /*002e*/ 	.short	(.L_582 - .L_581)
.L_581:
        /*0030*/ 	.word	0x00000100
        /*0034*/ 	.word	0x00000001
        /*0038*/ 	.word	0x00000001


	//----- nvinfo : EIATTR_CBANK_PARAM_SIZE
	.align		4
.L_582:
        /*003c*/ 	.byte	0x03, 0x19
        /*003e*/ 	.short	0x0418


	//----- nvinfo : EIATTR_PARAM_CBANK
	.align		4
        /*0040*/ 	.byte	0x04, 0x0a
        /*0042*/ 	.short	(.L_584 - .L_583)
	.align		4
.L_583:
        /*0044*/ 	.word	index@(.nv.constant0._ZN7cutlass13device_kernelIN5flash19enable_sm80_to_sm89INS1_16FlashAttnFwdSm80INS1_25CollectiveMainloopFwdSm80ILi8ELi1ELb0EN4cute5tupleIJNS5_1CILi128EEENS7_ILi48EEENS7_ILi256EEEEEELi256ENS_6half_tEfNS_4arch4Sm80ELb0ELb0ELb0ELb1ELb1ELb1ELb1ELb0EEENS1_21CollectiveEpilogueFwdINS6_IJS8_SA_S9_EEENS6_IJNS7_ILi1EEESI_SI_EEESC_SE_Li256ELb1ELb1ELb0ELb0EEENS1_19SingleTileSchedulerILb1ELb0ELb1ELi128EEEEEEEEEvNT_6ParamsE)
        /*0048*/ 	.short	0x0210
        /*004a*/ 	.short	0x0418


	//----- nvinfo : EIATTR_SW_WAR
	.align		4
.L_584:
        /*004c*/ 	.byte	0x04, 0x36
        /*004e*/ 	.short	(.L_586 - .L_585)
.L_585:
        /*0050*/ 	.word	0x00000008
.L_586:


//--------------------- .nv.info._ZN7cutlass13device_kernelIN5flash19enable_sm80_to_sm89INS1_16FlashAttnFwdSm80INS1_25CollectiveMainloopFwdSm80ILi8ELi1ELb0EN4cute5tupleIJNS5_1CILi128EEENS7_ILi64EEENS7_ILi256EEEEEELi256ENS_6half_tEfNS_4arch4Sm80ELb0ELb1ELb0ELb0ELb1ELb0ELb1ELb0EEENS1_21CollectiveEpilogueFwdINS6_IJS8_SA_S9_EEENS6_IJNS7_ILi1EEESI_SI_EEESC_SE_Li256ELb0ELb1ELb0ELb0EEENS1_19SingleTileSchedulerILb0ELb0ELb1ELi128EEEEEEEEEvNT_6ParamsE --------------------------
	.section	.nv.info._ZN7cutlass13device_kernelIN5flash19enable_sm80_to_sm89INS1_16FlashAttnFwdSm80INS1_25CollectiveMainloopFwdSm80ILi8ELi1ELb0EN4cute5tupleIJNS5_1CILi128EEENS7_ILi64EEENS7_ILi256EEEEEELi256ENS_6half_tEfNS_4arch4Sm80ELb0ELb1ELb0ELb0ELb1ELb0ELb1ELb0EEENS1_21CollectiveEpilogueFwdINS6_IJS8_SA_S9_EEENS6_IJNS7_ILi1EEESI_SI_EEESC_SE_Li256ELb0ELb1ELb0ELb0EEENS1_19SingleTileSchedulerILb0ELb0ELb1ELi128EEEEEEEEEvNT_6ParamsE,"",@"SHT_CUDA_INFO"
	.sectionflags	@""
	.align	4


	//----- nvinfo : EIATTR_CUDA_API_VERSION
	.align		4
        /*0000*/ 	.byte	0x04, 0x37
        /*0002*/ 	.short	(.L_588 - .L_587)
.L_587:
        /*0004*/ 	.word	0x00000082


	//----- nvinfo : EIATTR_KPARAM_INFO
	.align		4
.L_588:
        /*0008*/ 	.byte	0x04, 0x17
        /*000a*/ 	.short	(.L_590 - .L_589)
.L_589:
        /*000c*/ 	.word	0x00000000
        /*0010*/ 	.short	0x0000
        /*0012*/ 	.short	0x0000
        /*0014*/ 	.byte	0x00, 0xf0, 0x61, 0x10


	//----- nvinfo : EIATTR_SPARSE_MMA_MASK
	.align		4
.L_590:
        /*0018*/ 	.byte	0x03, 0x50
        /*001a*/ 	.short	0x0000


	//----- nvinfo : EIATTR_MAXREG_COUNT
	.align		4
        /*001c*/ 	.byte	0x03, 0x1b
        /*001e*/ 	.short	0x00ff


	//----- nvinfo : EIATTR_MERCURY_ISA_VERSION
	.align		4
        /*0020*/ 	.byte	0x03, 0x5f
        /*0022*/ 	.short	0x0101


	//----- nvinfo : EIATTR_EXIT_INSTR_OFFSETS
	.align		4
        /*0024*/ 	.byte	0x04, 0x1c
        /*0026*/ 	.short	(.L_592 - .L_591)


	//   ....[0]....
.L_591:
        /*0028*/ 	.word	0x00000010


	//----- nvinfo : EIATTR_MAX_THREADS
	.align		4
.L_592:
        /*002c*/ 	.byte	0x04, 0x05
        /*002e*/ 	.short	(.L_594 - .L_593)
.L_593:
        /*0030*/ 	.word	0x00000100
        /*0034*/ 	.word	0x00000001
        /*0038*/ 	.word	0x00000001


	//----- nvinfo : EIATTR_CBANK_PARAM_SIZE
	.align		4
.L_594:
        /*003c*/ 	.byte	0x03, 0x19
        /*003e*/ 	.short	0x0418


	//----- nvinfo : EIATTR_PARAM_CBANK
	.align		4
        /*0040*/ 	.byte	0x04, 0x0a
        /*0042*/ 	.short	(.L_596 - .L_595)
	.align		4
.L_595:
        /*0044*/ 	.word	index@(.nv.constant0._ZN7cutlass13device_kernelIN5flash19enable_sm80_to_sm89INS1_16FlashAttnFwdSm80INS1_25CollectiveMainloopFwdSm80ILi8ELi1ELb0EN4cute5tupleIJNS5_1CILi128EEENS7_ILi64EEENS7_ILi256EEEEEELi256ENS_6half_tEfNS_4arch4Sm80ELb0ELb1ELb0ELb0ELb1ELb0ELb1ELb0EEENS1_21CollectiveEpilogueFwdINS6_IJS8_SA_S9_EEENS6_IJNS7_ILi1EEESI_SI_EEESC_SE_Li256ELb0ELb1ELb0ELb0EEENS1_19SingleTileSchedulerILb0ELb0ELb1ELi128EEEEEEEEEvNT_6ParamsE)
        /*0048*/ 	.short	0x0210
        /*004a*/ 	.short	0x0418


	//----- nvinfo : EIATTR_SW_WAR
	.align		4
.L_596:
        /*004c*/ 	.byte	0x04, 0x36
        /*004e*/ 	.short	(.L_598 - .L_597)
.L_597:
        /*0050*/ 	.word	0x00000008
.L_598:


//--------------------- .nv.info._ZN7cutlass13device_kernelIN5flash19enable_sm80_to_sm89INS1_16FlashAttnFwdSm80INS1_25CollectiveMainloopFwdSm80ILi8ELi1ELb0EN4cute5tupleIJNS5_1CILi128EEENS7_ILi64EEENS7_ILi256EEEEEELi256ENS_6half_tEfNS_4arch4Sm80ELb0ELb1ELb0ELb1ELb1ELb0ELb1ELb0EEENS1_21CollectiveEpilogueFwdINS6_IJS8_SA_S9_EEENS6_IJNS7_ILi1EEESI_SI_EEESC_SE_Li256ELb1ELb1ELb0ELb0EEENS1_19SingleTileSchedulerILb1ELb0ELb1ELi128EEEEEEEEEvNT_6ParamsE --------------------------
	.section	.nv.info._ZN7cutlass13device_kernelIN5flash19enable_sm80_to_sm89INS1_16FlashAttnFwdSm80INS1_25CollectiveMainloopFwdSm80ILi8ELi1ELb0EN4cute5tupleIJNS5_1CILi128EEENS7_ILi64EEENS7_ILi256EEEEEELi256ENS_6half_tEfNS_4arch4Sm80ELb0ELb1ELb0ELb1ELb1ELb0ELb1ELb0EEENS1_21CollectiveEpilogueFwdINS6_IJS8_SA_S9_EEENS6_IJNS7_ILi1EEESI_SI_EEESC_SE_Li256ELb1ELb1ELb0ELb0EEENS1_19SingleTileSchedulerILb1ELb0ELb1ELi128EEEEEEEEEvNT_6ParamsE,"",@"SHT_CUDA_INFO"
	.sectionflags	@""
	.align	4


	//----- nvinfo : EIATTR_CUDA_API_VERSION
	.align		4
        /*0000*/ 	.byte	0x04, 0x37
        /*0002*/ 	.short	(.L_600 - .L_599)
.L_599:
        /*0004*/ 	.word	0x00000082


	//----- nvinfo : EIATTR_KPARAM_INFO
	.align		4
.L_600:
        /*0008*/ 	.byte	0x04, 0x17
        /*000a*/ 	.short	(.L_602 - .L_601)
.L_601:
        /*000c*/ 	.word	0x00000000
        /*0010*/ 	.short	0x0000
        /*0012*/ 	.short	0x0000
        /*0014*/ 	.byte	0x00, 0xf0, 0x61, 0x10


	//----- nvinfo : EIATTR_SPARSE_MMA_MASK
	.align		4
.L_602:
        /*0018*/ 	.byte	0x03, 0x50
        /*001a*/ 	.short	0x0000


	//----- nvinfo : EIATTR_MAXREG_COUNT
	.align		4
        /*001c*/ 	.byte	0x03, 0x1b
        /*001e*/ 	.short	0x00ff


	//----- nvinfo : EIATTR_MERCURY_ISA_VERSION
	.align		4
        /*0020*/ 	.byte	0x03, 0x5f
        /*0022*/ 	.short	0x0101


	//----- nvinfo : EIATTR_EXIT_INSTR_OFFSETS
	.align		4
        /*0024*/ 	.byte	0x04, 0x1c
        /*0026*/ 	.short	(.L_604 - .L_603)


	//   ....[0]....
.L_603:
        /*0028*/ 	.word	0x00000010


	//----- nvinfo : EIATTR_MAX_THREADS
	.align		4
.L_604:
        /*002c*/ 	.byte	0x04, 0x05
        /*002e*/ 	.short	(.L_606 - .L_605)
.L_605:
        /*0030*/ 	.word	0x00000100
        /*0034*/ 	.word	0x00000001
        /*0038*/ 	.word	0x00000001


	//----- nvinfo : EIATTR_CBANK_PARAM_SIZE
	.align		4
.L_606:
        /*003c*/ 	.byte	0x03, 0x19
        /*003e*/ 	.short	0x0418


	//----- nvinfo : EIATTR_PARAM_CBANK
	.align		4
        /*0040*/ 	.byte	0x04, 0x0a
        /*0042*/ 	.short	(.L_608 - .L_607)
	.align		4
.L_607:
        /*0044*/ 	.word	index@(.nv.constant0._ZN7cutlass13device_kernelIN5flash19enable_sm80_to_sm89INS1_16FlashAttnFwdSm80INS1_25CollectiveMainloopFwdSm80ILi8ELi1ELb0EN4cute5tupleIJNS5_1CILi128EEENS7_ILi64EEENS7_ILi256EEEEEELi256ENS_6half_tEfNS_4arch4Sm80ELb0ELb1ELb0ELb1ELb1ELb0ELb1ELb0EEENS1_21CollectiveEpilogueFwdINS6_IJS8_SA_S9_EEENS6_IJNS7_ILi1EEESI_SI_EEESC_SE_Li256ELb1ELb1ELb0ELb0EEENS1_19SingleTileSchedulerILb1ELb0ELb1ELi128EEEEEEEEEvNT_6ParamsE)
        /*0048*/ 	.short	0x0210
        /*004a*/ 	.short	0x0418


	//----- nvinfo : EIATTR_SW_WAR
	.align		4
.L_608:
        /*004c*/ 	.byte	0x04, 0x36
        /*004e*/ 	.short	(.L_610 - .L_609)
.L_609:
        /*0050*/ 	.word	0x00000008
.L_610:


//--------------------- .nv.info._ZN7cutlass13device_kernelIN5flash19enable_sm80_to_sm89INS1_16FlashAttnFwdSm80INS1_25CollectiveMainloopFwdSm80ILi8ELi1ELb0EN4cute5tupleIJNS5_1CILi128EEENS7_ILi48EEENS7_ILi256EEEEEELi256ENS_6half_tEfNS_4arch4Sm80ELb0ELb1ELb0ELb1ELb1ELb1ELb1ELb0EEENS1_21CollectiveEpilogueFwdINS6_IJS8_SA_S9_EEENS6_IJNS7_ILi1EEESI_SI_EEESC_SE_Li256ELb1ELb1ELb0ELb0EEENS1_19SingleTileSchedulerILb1ELb0ELb1ELi128EEEEEEEEEvNT_6ParamsE --------------------------
	.section	.nv.info._ZN7cutlass13device_kernelIN5flash19enable_sm80_to_sm89INS1_16FlashAttnFwdSm80INS1_25CollectiveMainloopFwdSm80ILi8ELi1ELb0EN4cute5tupleIJNS5_1CILi128EEENS7_ILi48EEENS7_ILi256EEEEEELi256ENS_6half_tEfNS_4arch4Sm80ELb0ELb1ELb0ELb1ELb1ELb1ELb1ELb0EEENS1_21CollectiveEpilogueFwdINS6_IJS8_SA_S9_EEENS6_IJNS7_ILi1EEESI_SI_EEESC_SE_Li256ELb1ELb1ELb0ELb0EEENS1_19SingleTileSchedulerILb1ELb0ELb1ELi128EEEEEEEEEvNT_6ParamsE,"",@"SHT_CUDA_INFO"
	.sectionflags	@""
	.align	4


	//----- nvinfo : EIATTR_CUDA_API_VERSION
	.align		4
        /*0000*/ 	.byte	0x04, 0x37
        /*0002*/ 	.short	(.L_612 - .L_611)
.L_611:
        /*0004*/ 	.word	0x00000082


	//----- nvinfo : EIATTR_KPARAM_INFO
	.align		4
.L_612:
        /*0008*/ 	.byte	0x04, 0x17
        /*000a*/ 	.short	(.L_614 - .L_613)
.L_613:
        /*000c*/ 	.word	0x00000000
        /*0010*/ 	.short	0x0000
        /*0012*/ 	.short	0x0000
        /*0014*/ 	.byte	0x00, 0xf0, 0x61, 0x10


	//----- nvinfo : EIATTR_SPARSE_MMA_MASK
	.align		4
.L_614:
        /*0018*/ 	.byte	0x03, 0x50
        /*001a*/ 	.short	0x0000


	//----- nvinfo : EIATTR_MAXREG_COUNT
	.align		4
        /*001c*/ 	.byte	0x03, 0x1b
        /*001e*/ 	.short	0x00ff


	//----- nvinfo : EIATTR_MERCURY_ISA_VERSION
	.align		4
        /*0020*/ 	.byte	0x03, 0x5f
        /*0022*/ 	.short	0x0101


	//----- nvinfo : EIATTR_EXIT_INSTR_OFFSETS
	.align		4
        /*0024*/ 	.byte	0x04, 0x1c
        /*0026*/ 	.short	(.L_616 - .L_615)


	//   ....[0]....
.L_615:
        /*0028*/ 	.word	0x00000010


	//----- nvinfo : EIATTR_MAX_THREADS
	.align		4
.L_616:
        /*002c*/ 	.byte	0x04, 0x05
        /*002e*/ 	.short	(.L_618 - .L_617)
.L_617:
        /*0030*/ 	.word	0x00000100
        /*0034*/ 	.word	0x00000001
        /*0038*/ 	.word	0x00000001


	//----- nvinfo : EIATTR_CBANK_PARAM_SIZE
	.align		4
.L_618:
        /*003c*/ 	.byte	0x03, 0x19
        /*003e*/ 	.short	0x0418


	//----- nvinfo : EIATTR_PARAM_CBANK
	.align		4
        /*0040*/ 	.byte	0x04, 0x0a
        /*0042*/ 	.short	(.L_620 - .L_619)
	.align		4
.L_619:
        /*0044*/ 	.word	index@(.nv.constant0._ZN7cutlass13device_kernelIN5flash19enable_sm80_to_sm89INS1_16FlashAttnFwdSm80INS1_25CollectiveMainloopFwdSm80ILi8ELi1ELb0EN4cute5tupleIJNS5_1CILi128EEENS7_ILi48EEENS7_ILi256EEEEEELi256ENS_6half_tEfNS_4arch4Sm80ELb0ELb1ELb0ELb1ELb1ELb1ELb1ELb0EEENS1_21CollectiveEpilogueFwdINS6_IJS8_SA_S9_EEENS6_IJNS7_ILi1EEESI_SI_EEESC_SE_Li256ELb1ELb1ELb0ELb0EEENS1_19SingleTileSchedulerILb1ELb0ELb1ELi128EEEEEEEEEvNT_6ParamsE)
        /*0048*/ 	.short	0x0210
        /*004a*/ 	.short	0x0418


	//----- nvinfo : EIATTR_SW_WAR
	.align		4
.L_620:
        /*004c*/ 	.byte	0x04, 0x36
        /*004e*/ 	.short	(.L_622 - .L_621)
.L_621:
        /*0050*/ 	.word	0x00000008
.L_622:


//--------------------- .nv.info._ZN7cutlass13device_kernelIN5flash19enable_sm80_to_sm89INS1_16FlashAttnFwdSm80INS1_25CollectiveMainloopFwdSm80ILi8ELi1ELb0EN4cute5tupleIJNS5_1CILi128EEENS7_ILi96EEENS7_ILi256EEEEEELi256ENS_6half_tEfNS_4arch4Sm80ELb1ELb0ELb0ELb0ELb1ELb0ELb1ELb0EEENS1_21CollectiveEpilogueFwdINS6_IJS8_SA_S9_EEENS6_IJNS7_ILi1EEESI_SI_EEESC_SE_Li256ELb0ELb1ELb0ELb0EEENS1_30DynamicPersistentTileSchedulerILi256ELi256ELb0ELb1ELb0EEEEEEEEEvNT_6ParamsE --------------------------
	.section	.nv.info._ZN7cutlass13device_kernelIN5flash19enable_sm80_to_sm89INS1_16FlashAttnFwdSm80INS1_25CollectiveMainloopFwdSm80ILi8ELi1ELb0EN4cute5tupleIJNS5_1CILi128EEENS7_ILi96EEENS7_ILi256EEEEEELi256ENS_6half_tEfNS_4arch4Sm80ELb1ELb0ELb0ELb0ELb1ELb0ELb1ELb0EEENS1_21CollectiveEpilogueFwdINS6_IJS8_SA_S9_EEENS6_IJNS7_ILi1EEESI_SI_EEESC_SE_Li256ELb0ELb1ELb0ELb0EEENS1_30DynamicPersistentTileSchedulerILi256ELi256ELb0ELb1ELb0EEEEEEEEEvNT_6ParamsE,"",@"SHT_CUDA_INFO"
	.sectionflags	@""
	.align	4


	//----- nvinfo : EIATTR_CUDA_API_VERSION
	.align		4
        /*0000*/ 	.byte	0x04, 0x37
        /*0002*/ 	.short	(.L_624 - .L_623)
.L_623:
        /*0004*/ 	.word	0x00000082


	//----- nvinfo : EIATTR_KPARAM_INFO
	.align		4
.L_624:
        /*0008*/ 	.byte	0x04, 0x17
        /*000a*/ 	.short	(.L_626 - .L_625)
.L_625:
        /*000c*/ 	.word	0x00000000
        /*0010*/ 	.short	0x0000
        /*0012*/ 	.short	0x0000
        /*0014*/ 	.byte	0x00, 0xf0, 0xa1, 0x10


	//----- nvinfo : EIATTR_SPARSE_MMA_MASK
	.align		4
.L_626:
        /*0018*/ 	.byte	0x03, 0x50
        /*001a*/ 	.short	0x0000


	//----- nvinfo : EIATTR_MAXREG_COUNT
	.align		4
        /*001c*/ 	.byte	0x03, 0x1b
        /*001e*/ 	.short	0x00ff


	//----- nvinfo : EIATTR_MERCURY_ISA_VERSION
	.align		4
        /*0020*/ 	.byte	0x03, 0x5f
        /*0022*/ 	.short	0x0101


	//----- nvinfo : EIATTR_EXIT_INSTR_OFFSETS
	.align		4
        /*0024*/ 	.byte	0x04, 0x1c
        /*0026*/ 	.short	(.L_628 - .L_627)


	//   ....[0]....
.L_627:
        /*0028*/ 	.word	0x00000010


	//----- nvinfo : EIATTR_MAX_THREADS
	.align		4
.L_628:
        /*002c*/ 	.byte	0x04, 0x05
        /*002e*/ 	.short	(.L_630 - .L_629)
.L_629:
        /*0030*/ 	.word	0x00000100
        /*0034*/ 	.word	0x00000001
        /*0038*/ 	.word	0x00000001


	//----- nvinfo : EIATTR_CBANK_PARAM_SIZE
	.align		4
.L_630:
        /*003c*/ 	.byte	0x03, 0x19
        /*003e*/ 	.short	0x0428


	//----- nvinfo : EIATTR_PARAM_CBANK
	.align		4
        /*0040*/ 	.byte	0x04, 0x0a
        /*0042*/ 	.short	(.L_632 - .L_631)
	.align		4
.L_631:
        /*0044*/ 	.word	index@(.nv.constant0._ZN7cutlass13device_kernelIN5flash19enable_sm80_to_sm89INS1_16FlashAttnFwdSm80INS1_25CollectiveMainloopFwdSm80ILi8ELi1ELb0EN4cute5tupleIJNS5_1CILi128EEENS7_ILi96EEENS7_ILi256EEEEEELi256ENS_6half_tEfNS_4arch4Sm80ELb1ELb0ELb0ELb0ELb1ELb0ELb1ELb0EEENS1_21CollectiveEpilogueFwdINS6_IJS8_SA_S9_EEENS6_IJNS7_ILi1EEESI_SI_EEESC_SE_Li256ELb0ELb1ELb0ELb0EEENS1_30DynamicPersistentTileSchedulerILi256ELi256ELb0ELb1ELb0EEEEEEEEEvNT_6ParamsE)
        /*0048*/ 	.short	0x0210
        /*004a*/ 	.short	0x0428


	//----- nvinfo : EIATTR_SW_WAR
	.align		4
.L_632:
        /*004c*/ 	.byte	0x04, 0x36
        /*004e*/ 	.short	(.L_634 - .L_633)
.L_633:
        /*0050*/ 	.word	0x00000008
.L_634:


//--------------------- .nv.info._ZN7cutlass13device_kernelIN5flash19enable_sm80_to_sm89INS1_16FlashAttnFwdSm80INS1_25CollectiveMainloopFwdSm80ILi8ELi1ELb0EN4cute5tupleIJNS5_1CILi128EEENS7_ILi96EEENS7_ILi256EEEEEELi256ENS_6half_tEfNS_4arch4Sm80ELb1ELb0ELb0ELb1ELb1ELb0ELb1ELb0EEENS1_21CollectiveEpilogueFwdINS6_IJS8_SA_S9_EEENS6_IJNS7_ILi1EEESI_SI_EEESC_SE_Li256ELb1ELb1ELb0ELb0EEENS1_19SingleTileSchedulerILb1ELb0ELb1ELi128EEEEEEEEEvNT_6ParamsE --------------------------
	.section	.nv.info._ZN7cutlass13device_kernelIN5flash19enable_sm80_to_sm89INS1_16FlashAttnFwdSm80INS1_25CollectiveMainloopFwdSm80ILi8ELi1ELb0EN4cute5tupleIJNS5_1CILi128EEENS7_ILi96EEENS7_ILi256EEEEEELi256ENS_6half_tEfNS_4arch4Sm80ELb1ELb0ELb0ELb1ELb1ELb0ELb1ELb0EEENS1_21CollectiveEpilogueFwdINS6_IJS8_SA_S9_EEENS6_IJNS7_ILi1EEESI_SI_EEESC_SE_Li256ELb1ELb1ELb0ELb0EEENS1_19SingleTileSchedulerILb1ELb0ELb1ELi128EEEEEEEEEvNT_6ParamsE,"",@"SHT_CUDA_INFO"
	.sectionflags	@""
	.align	4


	//----- nvinfo : EIATTR_CUDA_API_VERSION
	.align		4
        /*0000*/ 	.byte	0x04, 0x37
        /*0002*/ 	.short	(.L_636 - .L_635)
.L_635:
        /*0004*/ 	.word	0x00000082


	//----- nvinfo : EIATTR_KPARAM_INFO
	.align		4
.L_636:
        /*0008*/ 	.byte	0x04, 0x17
        /*000a*/ 	.short	(.L_638 - .L_637)
.L_637:
        /*000c*/ 	.word	0x00000000
        /*0010*/ 	.short	0x0000
        /*0012*/ 	.short	0x0000
        /*0014*/ 	.byte	0x00, 0xf0, 0x61, 0x10


	//----- nvinfo : EIATTR_SPARSE_MMA_MASK
	.align		4
.L_638:
        /*0018*/ 	.byte	0x03, 0x50
        /*001a*/ 	.short	0x0000


	//----- nvinfo : EIATTR_MAXREG_COUNT
	.align		4
        /*001c*/ 	.byte	0x03, 0x1b
        /*001e*/ 	.short	0x00ff


	//----- nvinfo : EIATTR_MERCURY_ISA_VERSION
	.align		4
        /*0020*/ 	.byte	0x03, 0x5f
        /*0022*/ 	.short	0x0101


	//----- nvinfo : EIATTR_EXIT_INSTR_OFFSETS
	.align		4
        /*0024*/ 	.byte	0x04, 0x1c
        /*0026*/ 	.short	(.L_640 - .L_639)


	//   ....[0]....
.L_639:
        /*0028*/ 	.word	0x00000010


	//----- nvinfo : EIATTR_MAX_THREADS
	.align		4
.L_640:
        /*002c*/ 	.byte	0x04, 0x05
        /*002e*/ 	.short	(.L_642 - .L_641)
.L_641:
        /*0030*/ 	.word	0x00000100
        /*0034*/ 	.word	0x00000001
        /*0038*/ 	.word	0x00000001


	//----- nvinfo : EIATTR_CBANK_PARAM_SIZE
	.align		4
.L_642:
        /*003c*/ 	.byte	0x03, 0x19
        /*003e*/ 	.short	0x0418


	//----- nvinfo : EIATTR_PARAM_CBANK
	.align		4
        /*0040*/ 	.byte	0x04, 0x0a
        /*0042*/ 	.short	(.L_644 - .L_643)
	.align		4
.L_643:
        /*0044*/ 	.word	index@(.nv.constant0._ZN7cutlass13device_kernelIN5flash19enable_sm80_to_sm89INS1_16FlashAttnFwdSm80INS1_25CollectiveMainloopFwdSm80ILi8ELi1ELb0EN4cute5tupleIJNS5_1CILi128EEENS7_ILi96EEENS7_ILi256EEEEEELi256ENS_6half_tEfNS_4arch4Sm80ELb1ELb0ELb0ELb1ELb1ELb0ELb1ELb0EEENS1_21CollectiveEpilogueFwdINS6_IJS8_SA_S9_EEENS6_IJNS7_ILi1EEESI_SI_EEESC_SE_Li256ELb1ELb1ELb0ELb0EEENS1_19SingleTileSchedulerILb1ELb0ELb1ELi128EEEEEEEEEvNT_6ParamsE)
        /*0048*/ 	.short	0x0210
        /*004a*/ 	.short	0x0418


	//----- nvinfo : EIATTR_SW_WAR
	.align		4
.L_644:
        /*004c*/ 	.byte	0x04, 0x36
        /*004e*/ 	.short	(.L_646 - .L_645)
.L_645:
        /*0050*/ 	.word	0x00000008
.L_646:


//--------------------- .nv.info._ZN7cutlass13device_kernelIN5flash19enable_sm80_to_sm89INS1_16FlashAttnFwdSm80INS1_25CollectiveMainloopFwdSm80ILi8ELi1ELb0EN4cute5tupleIJNS5_1CILi128EEENS7_ILi48EEENS7_ILi256EEEEEELi256ENS_6half_tEfNS_4arch4Sm80ELb1ELb0ELb0ELb1ELb1ELb1ELb1ELb0EEENS1_21CollectiveEpilogueFwdINS6_IJS8_SA_S9_EEENS6_IJNS7_ILi1EEESI_SI_EEESC_SE_Li256ELb1ELb1ELb0ELb0EEENS1_19SingleTileSchedulerILb1ELb0ELb1ELi128EEEEEEEEEvNT_6ParamsE --------------------------
	.section	.nv.info._ZN7cutlass13device_kernelIN5flash19enable_sm80_to_sm89INS1_16FlashAttnFwdSm80INS1_25CollectiveMainloopFwdSm80ILi8ELi1ELb0EN4cute5tupleIJNS5_1CILi128EEENS7_ILi48EEENS7_ILi256EEEEEELi256ENS_6half_tEfNS_4arch4Sm80ELb1ELb0ELb0ELb1ELb1ELb1ELb1ELb0EEENS1_21CollectiveEpilogueFwdINS6_IJS8_SA_S9_EEENS6_IJNS7_ILi1EEESI_SI_EEESC_SE_Li256ELb1ELb1ELb0ELb0EEENS1_19SingleTileSchedulerILb1ELb0ELb1ELi128EEEEEEEEEvNT_6ParamsE,"",@"SHT_CUDA_INFO"
	.sectionflags	@""
	.align	4


	//----- nvinfo : EIATTR_CUDA_API_VERSION
	.align		4
        /*0000*/ 	.byte	0x04, 0x37
        /*0002*/ 	.short	(.L_648 - .L_647)
.L_647:
        /*0004*/ 	.word	0x00000082


	//----- nvinfo : EIATTR_KPARAM_INFO
	.align		4
.L_648:
        /*0008*/ 	.byte	0x04, 0x17
        /*000a*/ 	.short	(.L_650 - .L_649)
.L_649:
        /*000c*/ 	.word	0x00000000
        /*0010*/ 	.short	0x0000
        /*0012*/ 	.short	0x0000
        /*0014*/ 	.byte	0x00, 0xf0, 0x61, 0x10


	//----- nvinfo : EIATTR_SPARSE_MMA_MASK
	.align		4
.L_650:
        /*0018*/ 	.byte	0x03, 0x50
        /*001a*/ 	.short	0x0000


	//----- nvinfo : EIATTR_MAXREG_COUNT
	.align		4
        /*001c*/ 	.byte	0x03, 0x1b
        /*001e*/ 	.short	0x00ff


	//----- nvinfo : EIATTR_MERCURY_ISA_VERSION
	.align		4
        /*0020*/ 	.byte	0x03, 0x5f
        /*0022*/ 	.short	0x0101


	//----- nvinfo : EIATTR_EXIT_INSTR_OFFSETS
	.align		4
        /*0024*/ 	.byte	0x04, 0x1c
        /*0026*/ 	.short	(.L_652 - .L_651)


	//   ....[0]....
.L_651:
        /*0028*/ 	.word	0x00000010


	//----- nvinfo : EIATTR_MAX_THREADS
	.align		4
.L_652:
        /*002c*/ 	.byte	0x04, 0x05
        /*002e*/ 	.short	(.L_654 - .L_653)
.L_653:
        /*0030*/ 	.word	0x00000100
        /*0034*/ 	.word	0x00000001
        /*0038*/ 	.word	0x00000001


	//----- nvinfo : EIATTR_CBANK_PARAM_SIZE
	.align		4
.L_654:
        /*003c*/ 	.byte	0x03, 0x19
        /*003e*/ 	.short	0x0418


	//----- nvinfo : EIATTR_PARAM_CBANK
	.align		4
        /*0040*/ 	.byte	0x04, 0x0a
        /*0042*/ 	.short	(.L_656 - .L_655)
	.align		4
.L_655:
        /*0044*/ 	.word	index@(.nv.constant0._ZN7cutlass13device_kernelIN5flash19enable_sm80_to_sm89INS1_16FlashAttnFwdSm80INS1_25CollectiveMainloopFwdSm80ILi8ELi1ELb0EN4cute5tupleIJNS5_1CILi128EEENS7_ILi48EEENS7_ILi256EEEEEELi256ENS_6half_tEfNS_4arch4Sm80ELb1ELb0ELb0ELb1ELb1ELb1ELb1ELb0EEENS1_21CollectiveEpilogueFwdINS6_IJS8_SA_S9_EEENS6_IJNS7_ILi1EEESI_SI_EEESC_SE_Li256ELb1ELb1ELb0ELb0EEENS1_19SingleTileSchedulerILb1ELb0ELb1ELi128EEEEEEEEEvNT_6ParamsE)
        /*0048*/ 	.short	0x0210
        /*004a*/ 	.short	0x0418


	//----- nvinfo : EIATTR_SW_WAR
	.align		4
.L_656:
        /*004c*/ 	.byte	0x04, 0x36
        /*004e*/ 	.short	(.L_658 - .L_657)
.L_657:
        /*0050*/ 	.word	0x00000008
.L_658:


//--------------------- .nv.callgraph             --------------------------
	.section	.nv.callgraph,"",@"SHT_CUDA_CALLGRAPH"
	.align	4
	.sectionentsize	8
	.align		4
        /*0000*/ 	.word	0x00000000
	.align		4
        /*0004*/ 	.word	0xffffffff
	.align		4
        /*0008*/ 	.word	0x00000000
	.align		4
        /*000c*/ 	.word	0xfffffffe
	.align		4
        /*0010*/ 	.word	0x00000000
	.align		4
        /*0014*/ 	.word	0xfffffffd
	.align		4
        /*0018*/ 	.word	0x00000000
	.align		4
        /*001c*/ 	.word	0xfffffffc


//--------------------- .nv.constant4             --------------------------
	.section	.nv.constant4,"a",@progbits
	.align	8
	.align		8
.nv.constant4:
        /*0000*/ 	.dword	_ZN83_INTERNAL_f6033e6a_47_flash_fwd_hdim256_fp16_paged_softcapall_sm80_cu_f3e6f9ee_39194cuda3std3__45__cpo5beginE
	.align		8
        /*0008*/ 	.dword	_ZN83_INTERNAL_f6033e6a_47_flash_fwd_hdim256_fp16_paged_softcapall_sm80_cu_f3e6f9ee_39194cuda3std3__45__cpo3endE
	.align		8
        /*0010*/ 	.dword	_ZN83_INTERNAL_f6033e6a_47_flash_fwd_hdim256_fp16_paged_softcapall_sm80_cu_f3e6f9ee_39194cuda3std3__45__cpo6cbeginE
	.align		8
        /*0018*/ 	.dword	_ZN83_INTERNAL_f6033e6a_47_flash_fwd_hdim256_fp16_paged_softcapall_sm80_cu_f3e6f9ee_39194cuda3std3__45__cpo4cendE
	.align		8
        /*0020*/ 	.dword	_ZN83_INTERNAL_f6033e6a_47_flash_fwd_hdim256_fp16_paged_softcapall_sm80_cu_f3e6f9ee_39194cuda3std3__485_GLOBAL__N__f6033e6a_47_flash_fwd_hdim256_fp16_paged_softcapall_sm80_cu_f3e6f9ee_39196ignoreE
	.align		8
        /*0028*/ 	.dword	_ZN83_INTERNAL_f6033e6a_47_flash_fwd_hdim256_fp16_paged_softcapall_sm80_cu_f3e6f9ee_39194cuda3std3__419piecewise_constructE
	.align		8
        /*0030*/ 	.dword	_ZN83_INTERNAL_f6033e6a_47_flash_fwd_hdim256_fp16_paged_softcapall_sm80_cu_f3e6f9ee_39194cuda3std3__48in_placeE
	.align		8
        /*0038*/ 	.dword	_ZN83_INTERNAL_f6033e6a_47_flash_fwd_hdim256_fp16_paged_softcapall_sm80_cu_f3e6f9ee_39194cuda3std6ranges3__45__cpo4swapE
	.align		8
        /*0040*/ 	.dword	_ZN83_INTERNAL_f6033e6a_47_flash_fwd_hdim256_fp16_paged_softcapall_sm80_cu_f3e6f9ee_39194cuda3std6ranges3__45__cpo9iter_moveE
	.align		8
        /*0048*/ 	.dword	_ZN83_INTERNAL_f6033e6a_47_flash_fwd_hdim256_fp16_paged_softcapall_sm80_cu_f3e6f9ee_39194cute7productE
	.align		8
        /*0050*/ 	.dword	_ZN83_INTERNAL_f6033e6a_47_flash_fwd_hdim256_fp16_paged_softcapall_sm80_cu_f3e6f9ee_39194cute1_E


//--------------------- .text._ZN7cutlass13device_kernelIN5flash19enable_sm80_to_sm89INS1_16FlashAttnFwdSm80INS1_25CollectiveMainloopFwdSm80ILi8ELi1ELb1EN4cute5tupleIJNS5_1CILi128EEENS7_ILi64EEENS7_ILi256EEEEEELi256ENS_6half_tEfNS_4arch4Sm80ELb0ELb0ELb1ELb0ELb1ELb0ELb1ELb0EEENS1_21CollectiveEpilogueFwdINS6_IJS8_SA_S9_EEENS6_IJNS7_ILi1EEESI_SI_EEESC_SE_Li256ELb0ELb1ELb0ELb0EEENS1_19SingleTileSchedulerILb0ELb0ELb1ELi128EEEEEEEEEvNT_6ParamsE --------------------------
	.section	.text._ZN7cutlass13device_kernelIN5flash19enable_sm80_to_sm89INS1_16FlashAttnFwdSm80INS1_25CollectiveMainloopFwdSm80ILi8ELi1ELb1EN4cute5tupleIJNS5_1CILi128EEENS7_ILi64EEENS7_ILi256EEEEEELi256ENS_6half_tEfNS_4arch4Sm80ELb0ELb0ELb1ELb0ELb1ELb0ELb1ELb0EEENS1_21CollectiveEpilogueFwdINS6_IJS8_SA_S9_EEENS6_IJNS7_ILi1EEESI_SI_EEESC_SE_Li256ELb0ELb1ELb0ELb0EEENS1_19SingleTileSchedulerILb0ELb0ELb1ELi128EEEEEEEEEvNT_6ParamsE,"ax",@progbits
	.align	128
.text._ZN7cutlass13device_kernelIN5flash19enable_sm80_to_sm89INS1_16FlashAttnFwdSm80INS1_25CollectiveMainloopFwdSm80ILi8ELi1ELb1EN4cute5tupleIJNS5_1CILi128EEENS7_ILi64EEENS7_ILi256EEEEEELi256ENS_6half_tEfNS_4arch4Sm80ELb0ELb0ELb1ELb0ELb1ELb0ELb1ELb0EEENS1_21CollectiveEpilogueFwdINS6_IJS8_SA_S9_EEENS6_IJNS7_ILi1EEESI_SI_EEESC_SE_Li256ELb0ELb1ELb0ELb0EEENS1_19SingleTileSchedulerILb0ELb0ELb1ELi128EEEEEEEEEvNT_6ParamsE:
        .type           _ZN7cutlass13device_kernelIN5flash19enable_sm80_to_sm89INS1_16FlashAttnFwdSm80INS1_25CollectiveMainloopFwdSm80ILi8ELi1ELb1EN4cute5tupleIJNS5_1CILi128EEENS7_ILi64EEENS7_ILi256EEEEEELi256ENS_6half_tEfNS_4arch4Sm80ELb0ELb0ELb1ELb0ELb1ELb0ELb1ELb0EEENS1_21CollectiveEpilogueFwdINS6_IJS8_SA_S9_EEENS6_IJNS7_ILi1EEESI_SI_EEESC_SE_Li256ELb0ELb1ELb0ELb0EEENS1_19SingleTileSchedulerILb0ELb0ELb1ELi128EEEEEEEEEvNT_6ParamsE,@function
        .size           _ZN7cutlass13device_kernelIN5flash19enable_sm80_to_sm89INS1_16FlashAttnFwdSm80INS1_25CollectiveMainloopFwdSm80ILi8ELi1ELb1EN4cute5tupleIJNS5_1CILi128EEENS7_ILi64EEENS7_ILi256EEEEEELi256ENS_6half_tEfNS_4arch4Sm80ELb0ELb0ELb1ELb0ELb1ELb0ELb1ELb0EEENS1_21CollectiveEpilogueFwdINS6_IJS8_SA_S9_EEENS6_IJNS7_ILi1EEESI_SI_EEESC_SE_Li256ELb0ELb1ELb0ELb0EEENS1_19SingleTileSchedulerILb0ELb0ELb1ELi128EEEEEEEEEvNT_6ParamsE,(.L_x_36 - _ZN7cutlass13device_kernelIN5flash19enable_sm80_to_sm89INS1_16FlashAttnFwdSm80INS1_25CollectiveMainloopFwdSm80ILi8ELi1ELb1EN4cute5tupleIJNS5_1CILi128EEENS7_ILi64EEENS7_ILi256EEEEEELi256ENS_6half_tEfNS_4arch4Sm80ELb0ELb0ELb1ELb0ELb1ELb0ELb1ELb0EEENS1_21CollectiveEpilogueFwdINS6_IJS8_SA_S9_EEENS6_IJNS7_ILi1EEESI_SI_EEESC_SE_Li256ELb0ELb1ELb0ELb0EEENS1_19SingleTileSchedulerILb0ELb0ELb1ELi128EEEEEEEEEvNT_6ParamsE)
        .other          _ZN7cutlass13device_kernelIN5flash19enable_sm80_to_sm89INS1_16FlashAttnFwdSm80INS1_25CollectiveMainloopFwdSm80ILi8ELi1ELb1EN4cute5tupleIJNS5_1CILi128EEENS7_ILi64EEENS7_ILi256EEEEEELi256ENS_6half_tEfNS_4arch4Sm80ELb0ELb0ELb1ELb0ELb1ELb0ELb1ELb0EEENS1_21CollectiveEpilogueFwdINS6_IJS8_SA_S9_EEENS6_IJNS7_ILi1EEESI_SI_EEESC_SE_Li256ELb0ELb1ELb0ELb0EEENS1_19SingleTileSchedulerILb0ELb0ELb1ELi128EEEEEEEEEvNT_6ParamsE,@"STO_CUDA_ENTRY STV_DEFAULT"
_ZN7cutlass13device_kernelIN5flash19enable_sm80_to_sm89INS1_16FlashAttnFwdSm80INS1_25CollectiveMainloopFwdSm80ILi8ELi1ELb1EN4cute5tupleIJNS5_1CILi128EEENS7_ILi64EEENS7_ILi256EEEEEELi256ENS_6half_tEfNS_4arch4Sm80ELb0ELb0ELb1ELb0ELb1ELb0ELb1ELb0EEENS1_21CollectiveEpilogueFwdINS6_IJS8_SA_S9_EEENS6_IJNS7_ILi1EEESI_SI_EEESC_SE_Li256ELb0ELb1ELb0ELb0EEENS1_19SingleTileSchedulerILb0ELb0ELb1ELi128EEEEEEEEEvNT_6ParamsE:
[----:B------:R-:W-:Y:S01]  /*0000*/  LDC R1, c[0x0][0x28] ;  /* 0x00000a00ff017b82 */ /* 0x000fe20000000800 */
[----:B------:R-:W-:Y:S05]  /*0010*/  EXIT ;  /* 0x000000000000794d */ /* 0x000fea0003800000 */
.L_x_0:
[----:B------:R-:W-:-:S00]  /*0020*/  BRA `(.L_x_0) ;  /* 0xfffffffc00fc7947 */ /* 0x000fc0000383ffff */
[----:B------:R-:W-:-:S00]  /*0030*/  NOP ;  /* 0x0000000000007918 */ /* 0x000fc00000000000 */
        /* <DEDUP_REMOVED lines=12> */
.L_x_36:


//--------------------- .text._ZN7cutlass13device_kernelIN5flash19enable_sm80_to_sm89INS1_16FlashAttnFwdSm80INS1_25CollectiveMainloopFwdSm80ILi8ELi1ELb1EN4cute5tupleIJNS5_1CILi128EEENS7_ILi64EEENS7_ILi256EEEEEELi256ENS_6half_tEfNS_4arch4Sm80ELb0ELb0ELb1ELb1ELb1ELb0ELb1ELb0EEENS1_21CollectiveEpilogueFwdINS6_IJS8_SA_S9_EEENS6_IJNS7_ILi1EEESI_SI_EEESC_SE_Li256ELb1ELb1ELb0ELb0EEENS1_19SingleTileSchedulerILb1ELb0ELb1ELi128EEEEEEEEEvNT_6ParamsE --------------------------
	.section	.text._ZN7cutlass13device_kernelIN5flash19enable_sm80_to_sm89INS1_16FlashAttnFwdSm80INS1_25CollectiveMainloopFwdSm80ILi8ELi1ELb1EN4cute5tupleIJNS5_1CILi128EEENS7_ILi64EEENS7_ILi256EEEEEELi256ENS_6half_tEfNS_4arch4Sm80ELb0ELb0ELb1ELb1ELb1ELb0ELb1ELb0EEENS1_21CollectiveEpilogueFwdINS6_IJS8_SA_S9_EEENS6_IJNS7_ILi1EEESI_SI_EEESC_SE_Li256ELb1ELb1ELb0ELb0EEENS1_19SingleTileSchedulerILb1ELb0ELb1ELi128EEEEEEEEEvNT_6ParamsE,"ax",@progbits
	.align	128
.text._ZN7cutlass13device_kernelIN5flash19enable_sm80_to_sm89INS1_16FlashAttnFwdSm80INS1_25CollectiveMainloopFwdSm80ILi8ELi1ELb1EN4cute5tupleIJNS5_1CILi128EEENS7_ILi64EEENS7_ILi256EEEEEELi256ENS_6half_tEfNS_4arch4Sm80ELb0ELb0ELb1ELb1ELb1ELb0ELb1ELb0EEENS1_21CollectiveEpilogueFwdINS6_IJS8_SA_S9_EEENS6_IJNS7_ILi1EEESI_SI_EEESC_SE_Li256ELb1ELb1ELb0ELb0EEENS1_19SingleTileSchedulerILb1ELb0ELb1ELi128EEEEEEEEEvNT_6ParamsE:
        .type           _ZN7cutlass13device_kernelIN5flash19enable_sm80_to_sm89INS1_16FlashAttnFwdSm80INS1_25CollectiveMainloopFwdSm80ILi8ELi1ELb1EN4cute5tupleIJNS5_1CILi128EEENS7_ILi64EEENS7_ILi256EEEEEELi256ENS_6half_tEfNS_4arch4Sm80ELb0ELb0ELb1ELb1ELb1ELb0ELb1ELb0EEENS1_21CollectiveEpilogueFwdINS6_IJS8_SA_S9_EEENS6_IJNS7_ILi1EEESI_SI_EEESC_SE_Li256ELb1ELb1ELb0ELb0EEENS1_19SingleTileSchedulerILb1ELb0ELb1ELi128EEEEEEEEEvNT_6ParamsE,@function
        .size           _ZN7cutlass13device_kernelIN5flash19enable_sm80_to_sm89INS1_16FlashAttnFwdSm80INS1_25CollectiveMainloopFwdSm80ILi8ELi1ELb1EN4cute5tupleIJNS5_1CILi128EEENS7_ILi64EEENS7_ILi256EEEEEELi256ENS_6half_tEfNS_4arch4Sm80ELb0ELb0ELb1ELb1ELb1ELb0ELb1ELb0EEENS1_21CollectiveEpilogueFwdINS6_IJS8_SA_S9_EEENS6_IJNS7_ILi1EEESI_SI_EEESC_SE_Li256ELb1ELb1ELb0ELb0EEENS1_19SingleTileSchedulerILb1ELb0ELb1ELi128EEEEEEEEEvNT_6ParamsE,(.L_x_37 - _ZN7cutlass13device_kernelIN5flash19enable_sm80_to_sm89INS1_16FlashAttnFwdSm80INS1_25CollectiveMainloopFwdSm80ILi8ELi1ELb1EN4cute5tupleIJNS5_1CILi128EEENS7_ILi64EEENS7_ILi256EEEEEELi256ENS_6half_tEfNS_4arch4Sm80ELb0ELb0ELb1ELb1ELb1ELb0ELb1ELb0EEENS1_21CollectiveEpilogueFwdINS6_IJS8_SA_S9_EEENS6_IJNS7_ILi1EEESI_SI_EEESC_SE_Li256ELb1ELb1ELb0ELb0EEENS1_19SingleTileSchedulerILb1ELb0ELb1ELi128EEEEEEEEEvNT_6ParamsE)
        .other          _ZN7cutlass13device_kernelIN5flash19enable_sm80_to_sm89INS1_16FlashAttnFwdSm80INS1_25CollectiveMainloopFwdSm80ILi8ELi1ELb1EN4cute5tupleIJNS5_1CILi128EEENS7_ILi64EEENS7_ILi256EEEEEELi256ENS_6half_tEfNS_4arch4Sm80ELb0ELb0ELb1ELb1ELb1ELb0ELb1ELb0EEENS1_21CollectiveEpilogueFwdINS6_IJS8_SA_S9_EEENS6_IJNS7_ILi1EEESI_SI_EEESC_SE_Li256ELb1ELb1ELb0ELb0EEENS1_19SingleTileSchedulerILb1ELb0ELb1ELi128EEEEEEEEEvNT_6ParamsE,@"STO_CUDA_ENTRY STV_DEFAULT"
_ZN7cutlass13device_kernelIN5flash19enable_sm80_to_sm89INS1_16FlashAttnFwdSm80INS1_25CollectiveMainloopFwdSm80ILi8ELi1ELb1EN4cute5tupleIJNS5_1CILi128EEENS7_ILi64EEENS7_ILi256EEEEEELi256ENS_6half_tEfNS_4arch4Sm80ELb0ELb0ELb1ELb1ELb1ELb0ELb1ELb0EEENS1_21CollectiveEpilogueFwdINS6_IJS8_SA_S9_EEENS6_IJNS7_ILi1EEESI_SI_EEESC_SE_Li256ELb1ELb1ELb0ELb0EEENS1_19SingleTileSchedulerILb1ELb0ELb1ELi128EEEEEEEEEvNT_6ParamsE:
[----:B------:R-:W-:Y:S01]  /*0000*/  LDC R1, c[0x0][0x28] ;  /* 0x00000a00ff017b82 */ /* 0x000fe20000000800 */
[----:B------:R-:W-:Y:S05]  /*0010*/  EXIT ;  /* 0x000000000000794d */ /* 0x000fea0003800000 */
.L_x_1:
        /* <DEDUP_REMOVED lines=14> */
.L_x_37:


//--------------------- .text._ZN7cutlass13device_kernelIN5flash19enable_sm80_to_sm89INS1_16FlashAttnFwdSm80INS1_25CollectiveMainloopFwdSm80ILi8ELi1ELb0EN4cute5tupleIJNS5_1CILi128EEENS7_ILi32EEENS7_ILi256EEEEEELi256ENS_6half_tEfNS_4arch4Sm80ELb0ELb0ELb1ELb1ELb1ELb1ELb1ELb0EEENS1_21CollectiveEpilogueFwdINS6_IJS8_SA_S9_EEENS6_IJNS7_ILi1EEESI_SI_EEESC_SE_Li256ELb1ELb1ELb0ELb0EEENS1_19SingleTileSchedulerILb1ELb0ELb1ELi128EEEEEEEEEvNT_6ParamsE --------------------------
	.section	.text._ZN7cutlass13device_kernelIN5flash19enable_sm80_to_sm89INS1_16FlashAttnFwdSm80INS1_25CollectiveMainloopFwdSm80ILi8ELi1ELb0EN4cute5tupleIJNS5_1CILi128EEENS7_ILi32EEENS7_ILi256EEEEEELi256ENS_6half_tEfNS_4arch4Sm80ELb0ELb0ELb1ELb1ELb1ELb1ELb1ELb0EEENS1_21CollectiveEpilogueFwdINS6_IJS8_SA_S9_EEENS6_IJNS7_ILi1EEESI_SI_EEESC_SE_Li256ELb1ELb1ELb0ELb0EEENS1_19SingleTileSchedulerILb1ELb0ELb1ELi128EEEEEEEEEvNT_6ParamsE,"ax",@progbits
	.align	128
.text._ZN7cutlass13device_kernelIN5flash19enable_sm80_to_sm89INS1_16FlashAttnFwdSm80INS1_25CollectiveMainloopFwdSm80ILi8ELi1ELb0EN4cute5tupleIJNS5_1CILi128EEENS7_ILi32EEENS7_ILi256EEEEEELi256ENS_6half_tEfNS_4arch4Sm80ELb0ELb0ELb1ELb1ELb1ELb1ELb1ELb0EEENS1_21CollectiveEpilogueFwdINS6_IJS8_SA_S9_EEENS6_IJNS7_ILi1EEESI_SI_EEESC_SE_Li256ELb1ELb1ELb0ELb0EEENS1_19SingleTileSchedulerILb1ELb0ELb1ELi128EEEEEEEEEvNT_6ParamsE:
        .type           _ZN7cutlass13device_kernelIN5flash19enable_sm80_to_sm89INS1_16FlashAttnFwdSm80INS1_25CollectiveMainloopFwdSm80ILi8ELi1ELb0EN4cute5tupleIJNS5_1CILi128EEENS7_ILi32EEENS7_ILi256EEEEEELi256ENS_6half_tEfNS_4arch4Sm80ELb0ELb0ELb1ELb1ELb1ELb1ELb1ELb0EEENS1_21CollectiveEpilogueFwdINS6_IJS8_SA_S9_EEENS6_IJNS7_ILi1EEESI_SI_EEESC_SE_Li256ELb1ELb1ELb0ELb0EEENS1_19SingleTileSchedulerILb1ELb0ELb1ELi128EEEEEEEEEvNT_6ParamsE,@function
        .size           _ZN7cutlass13device_kernelIN5flash19enable_sm80_to_sm89INS1_16FlashAttnFwdSm80INS1_25CollectiveMainloopFwdSm80ILi8ELi1ELb0EN4cute5tupleIJNS5_1CILi128EEENS7_ILi32EEENS7_ILi256EEEEEELi256ENS_6half_tEfNS_4arch4Sm80ELb0ELb0ELb1ELb1ELb1ELb1ELb1ELb0EEENS1_21CollectiveEpilogueFwdINS6_IJS8_SA_S9_EEENS6_IJNS7_ILi1EEESI_SI_EEESC_SE_Li256ELb1ELb1ELb0ELb0EEENS1_19SingleTileSchedulerILb1ELb0ELb1ELi128EEEEEEEEEvNT_6ParamsE,(.L_x_38 - _ZN7cutlass13device_kernelIN5flash19enable_sm80_to_sm89INS1_16FlashAttnFwdSm80INS1_25CollectiveMainloopFwdSm80ILi8ELi1ELb0EN4cute5tupleIJNS5_1CILi128EEENS7_ILi32EEENS7_ILi256EEEEEELi256ENS_6half_tEfNS_4arch4Sm80ELb0ELb0ELb1ELb1ELb1ELb1ELb1ELb0EEENS1_21CollectiveEpilogueFwdINS6_IJS8_SA_S9_EEENS6_IJNS7_ILi1EEESI_SI_EEESC_SE_Li256ELb1ELb1ELb0ELb0EEENS1_19SingleTileSchedulerILb1ELb0ELb1ELi128EEEEEEEEEvNT_6ParamsE)
        .other          _ZN7cutlass13device_kernelIN5flash19enable_sm80_to_sm89INS1_16FlashAttnFwdSm80INS1_25CollectiveMainloopFwdSm80ILi8ELi1ELb0EN4cute5tupleIJNS5_1CILi128EEENS7_ILi32EEENS7_ILi256EEEEEELi256ENS_6half_tEfNS_4arch4Sm80ELb0ELb0ELb1ELb1ELb1ELb1ELb1ELb0EEENS1_21CollectiveEpilogueFwdINS6_IJS8_SA_S9_EEENS6_IJNS7_ILi1EEESI_SI_EEESC_SE_Li256ELb1ELb1ELb0ELb0EEENS1_19SingleTileSchedulerILb1ELb0ELb1ELi128EEEEEEEEEvNT_6ParamsE,@"STO_CUDA_ENTRY STV_DEFAULT"
_ZN7cutlass13device_kernelIN5flash19enable_sm80_to_sm89INS1_16FlashAttnFwdSm80INS1_25CollectiveMainloopFwdSm80ILi8ELi1ELb0EN4cute5tupleIJNS5_1CILi128EEENS7_ILi32EEENS7_ILi256EEEEEELi256ENS_6half_tEfNS_4arch4Sm80ELb0ELb0ELb1ELb1ELb1ELb1ELb1ELb0EEENS1_21CollectiveEpilogueFwdINS6_IJS8_SA_S9_EEENS6_IJNS7_ILi1EEESI_SI_EEESC_SE_Li256ELb1ELb1ELb0ELb0EEENS1_19SingleTileSchedulerILb1ELb0ELb1ELi128EEEEEEEEEvNT_6ParamsE:
[----:B------:R-:W-:Y:S01]  /*0000*/  LDC R1, c[0x0][0x28] ;  /* 0x00000a00ff017b82 */ /* 0x000fe20000000800 */
[----:B------:R-:W-:Y:S05]  /*0010*/  EXIT ;  /* 0x000000000000794d */ /* 0x000fea0003800000 */
.L_x_2:
        /* <DEDUP_REMOVED lines=14> */
.L_x_38:


//--------------------- .text._ZN7cutlass13device_kernelIN5flash19enable_sm80_to_sm89INS1_16FlashAttnFwdSm80INS1_25CollectiveMainloopFwdSm80ILi8ELi1ELb1EN4cute5tupleIJNS5_1CILi128EEENS7_ILi48EEENS7_ILi256EEEEEELi256ENS_6half_tEfNS_4arch4Sm80ELb0ELb1ELb1ELb0ELb1ELb0ELb1ELb0EEENS1_21CollectiveEpilogueFwdINS6_IJS8_SA_S9_EEENS6_IJNS7_ILi1EEESI_SI_EEESC_SE_Li256ELb0ELb1ELb0ELb0EEENS1_19SingleTileSchedulerILb0ELb0ELb1ELi128EEEEEEEEEvNT_6ParamsE --------------------------
	.section	.text._ZN7cutlass13device_kernelIN5flash19enable_sm80_to_sm89INS1_16FlashAttnFwdSm80INS1_25CollectiveMainloopFwdSm80ILi8ELi1ELb1EN4cute5tupleIJNS5_1CILi128EEENS7_ILi48EEENS7_ILi256EEEEEELi256ENS_6half_tEfNS_4arch4Sm80ELb0ELb1ELb1ELb0ELb1ELb0ELb1ELb0EEENS1_21CollectiveEpilogueFwdINS6_IJS8_SA_S9_EEENS6_IJNS7_ILi1EEESI_SI_EEESC_SE_Li256ELb0ELb1ELb0ELb0EEENS1_19SingleTileSchedulerILb0ELb0ELb1ELi128EEEEEEEEEvNT_6ParamsE,"ax",@progbits
	.align	128
.text._ZN7cutlass13device_kernelIN5flash19enable_sm80_to_sm89INS1_16FlashAttnFwdSm80INS1_25CollectiveMainloopFwdSm80ILi8ELi1ELb1EN4cute5tupleIJNS5_1CILi128EEENS7_ILi48EEENS7_ILi256EEEEEELi256ENS_6half_tEfNS_4arch4Sm80ELb0ELb1ELb1ELb0ELb1ELb0ELb1ELb0EEENS1_21CollectiveEpilogueFwdINS6_IJS8_SA_S9_EEENS6_IJNS7_ILi1EEESI_SI_EEESC_SE_Li256ELb0ELb1ELb0ELb0EEENS1_19SingleTileSchedulerILb0ELb0ELb1ELi128EEEEEEEEEvNT_6ParamsE:
        .type           _ZN7cutlass13device_kernelIN5flash19enable_sm80_to_sm89INS1_16FlashAttnFwdSm80INS1_25CollectiveMainloopFwdSm80ILi8ELi1ELb1EN4cute5tupleIJNS5_1CILi128EEENS7_ILi48EEENS7_ILi256EEEEEELi256ENS_6half_tEfNS_4arch4Sm80ELb0ELb1ELb1ELb0ELb1ELb0ELb1ELb0EEENS1_21CollectiveEpilogueFwdINS6_IJS8_SA_S9_EEENS6_IJNS7_ILi1EEESI_SI_EEESC_SE_Li256ELb0ELb1ELb0ELb0EEENS1_19SingleTileSchedulerILb0ELb0ELb1ELi128EEEEEEEEEvNT_6ParamsE,@function
        .size           _ZN7cutlass13device_kernelIN5flash19enable_sm80_to_sm89INS1_16FlashAttnFwdSm80INS1_25CollectiveMainloopFwdSm80ILi8ELi1ELb1EN4cute5tupleIJNS5_1CILi128EEENS7_ILi48EEENS7_ILi256EEEEEELi256ENS_6half_tEfNS_4arch4Sm80ELb0ELb1ELb1ELb0ELb1ELb0ELb1ELb0EEENS1_21CollectiveEpilogueFwdINS6_IJS8_SA_S9_EEENS6_IJNS7_ILi1EEESI_SI_EEESC_SE_Li256ELb0ELb1ELb0ELb0EEENS1_19SingleTileSchedulerILb0ELb0ELb1ELi128EEEEEEEEEvNT_6ParamsE,(.L_x_39 - _ZN7cutlass13device_kernelIN5flash19enable_sm80_to_sm89INS1_16FlashAttnFwdSm80INS1_25CollectiveMainloopFwdSm80ILi8ELi1ELb1EN4cute5tupleIJNS5_1CILi128EEENS7_ILi48EEENS7_ILi256EEEEEELi256ENS_6half_tEfNS_4arch4Sm80ELb0ELb1ELb1ELb0ELb1ELb0ELb1ELb0EEENS1_21CollectiveEpilogueFwdINS6_IJS8_SA_S9_EEENS6_IJNS7_ILi1EEESI_SI_EEESC_SE_Li256ELb0ELb1ELb0ELb0EEENS1_19SingleTileSchedulerILb0ELb0ELb1ELi128EEEEEEEEEvNT_6ParamsE)
        .other          _ZN7cutlass13device_kernelIN5flash19enable_sm80_to_sm89INS1_16FlashAttnFwdSm80INS1_25CollectiveMainloopFwdSm80ILi8ELi1ELb1EN4cute5tupleIJNS5_1CILi128EEENS7_ILi48EEENS7_ILi256EEEEEELi256ENS_6half_tEfNS_4arch4Sm80ELb0ELb1ELb1ELb0ELb1ELb0ELb1ELb0EEENS1_21CollectiveEpilogueFwdINS6_IJS8_SA_S9_EEENS6_IJNS7_ILi1EEESI_SI_EEESC_SE_Li256ELb0ELb1ELb0ELb0EEENS1_19SingleTileSchedulerILb0ELb0ELb1ELi128EEEEEEEEEvNT_6ParamsE,@"STO_CUDA_ENTRY STV_DEFAULT"
_ZN7cutlass13device_kernelIN5flash19enable_sm80_to_sm89INS1_16FlashAttnFwdSm80INS1_25CollectiveMainloopFwdSm80ILi8ELi1ELb1EN4cute5tupleIJNS5_1CILi128EEENS7_ILi48EEENS7_ILi256EEEEEELi256ENS_6half_tEfNS_4arch4Sm80ELb0ELb1ELb1ELb0ELb1ELb0ELb1ELb0EEENS1_21CollectiveEpilogueFwdINS6_IJS8_SA_S9_EEENS6_IJNS7_ILi1EEESI_SI_EEESC_SE_Li256ELb0ELb1ELb0ELb0EEENS1_19SingleTileSchedulerILb0ELb0ELb1ELi128EEEEEEEEEvNT_6ParamsE:
[----:B------:R-:W-:Y:S01]  /*0000*/  LDC R1, c[0x0][0x28] ;  /* 0x00000a00ff017b82 */ /* 0x000fe20000000800 */
[----:B------:R-:W-:Y:S05]  /*0010*/  EXIT ;  /* 0x000000000000794d */ /* 0x000fea0003800000 */
.L_x_3:
        /* <DEDUP_REMOVED lines=14> */
.L_x_39:


//--------------------- .text._ZN7cutlass13device_kernelIN5flash19enable_sm80_to_sm89INS1_16FlashAttnFwdSm80INS1_25CollectiveMainloopFwdSm80ILi8ELi1ELb1EN4cute5tupleIJNS5_1CILi128EEENS7_ILi48EEENS7_ILi256EEEEEELi256ENS_6half_tEfNS_4arch4Sm80ELb0ELb1ELb1ELb1ELb1ELb0ELb1ELb0EEENS1_21CollectiveEpilogueFwdINS6_IJS8_SA_S9_EEENS6_IJNS7_ILi1EEESI_SI_EEESC_SE_Li256ELb1ELb1ELb0ELb0EEENS1_19SingleTileSchedulerILb1ELb0ELb1ELi128EEEEEEEEEvNT_6ParamsE --------------------------
	.section	.text._ZN7cutlass13device_kernelIN5flash19enable_sm80_to_sm89INS1_16FlashAttnFwdSm80INS1_25CollectiveMainloopFwdSm80ILi8ELi1ELb1EN4cute5tupleIJNS5_1CILi128EEENS7_ILi48EEENS7_ILi256EEEEEELi256ENS_6half_tEfNS_4arch4Sm80ELb0ELb1ELb1ELb1ELb1ELb0ELb1ELb0EEENS1_21CollectiveEpilogueFwdINS6_IJS8_SA_S9_EEENS6_IJNS7_ILi1EEESI_SI_EEESC_SE_Li256ELb1ELb1ELb0ELb0EEENS1_19SingleTileSchedulerILb1ELb0ELb1ELi128EEEEEEEEEvNT_6ParamsE,"ax",@progbits
	.align	128
.text._ZN7cutlass13device_kernelIN5flash19enable_sm80_to_sm89INS1_16FlashAttnFwdSm80INS1_25CollectiveMainloopFwdSm80ILi8ELi1ELb1EN4cute5tupleIJNS5_1CILi128EEENS7_ILi48EEENS7_ILi256EEEEEELi256ENS_6half_tEfNS_4arch4Sm80ELb0ELb1ELb1ELb1ELb1ELb0ELb1ELb0EEENS1_21CollectiveEpilogueFwdINS6_IJS8_SA_S9_EEENS6_IJNS7_ILi1EEESI_SI_EEESC_SE_Li256ELb1ELb1ELb0ELb0EEENS1_19SingleTileSchedulerILb1ELb0ELb1ELi128EEEEEEEEEvNT_6ParamsE:
        .type           _ZN7cutlass13device_kernelIN5flash19enable_sm80_to_sm89INS1_16FlashAttnFwdSm80INS1_25CollectiveMainloopFwdSm80ILi8ELi1ELb1EN4cute5tupleIJNS5_1CILi128EEENS7_ILi48EEENS7_ILi256EEEEEELi256ENS_6half_tEfNS_4arch4Sm80ELb0ELb1ELb1ELb1ELb1ELb0ELb1ELb0EEENS1_21CollectiveEpilogueFwdINS6_IJS8_SA_S9_EEENS6_IJNS7_ILi1EEESI_SI_EEESC_SE_Li256ELb1ELb1ELb0ELb0EEENS1_19SingleTileSchedulerILb1ELb0ELb1ELi128EEEEEEEEEvNT_6ParamsE,@function
        .size           _ZN7cutlass13device_kernelIN5flash19enable_sm80_to_sm89INS1_16FlashAttnFwdSm80INS1_25CollectiveMainloopFwdSm80ILi8ELi1ELb1EN4cute5tupleIJNS5_1CILi128EEENS7_ILi48EEENS7_ILi256EEEEEELi256ENS_6half_tEfNS_4arch4Sm80ELb0ELb1ELb1ELb1ELb1ELb0ELb1ELb0EEENS1_21CollectiveEpilogueFwdINS6_IJS8_SA_S9_EEENS6_IJNS7_ILi1EEESI_SI_EEESC_SE_Li256ELb1ELb1ELb0ELb0EEENS1_19SingleTileSchedulerILb1ELb0ELb1ELi128EEEEEEEEEvNT_6ParamsE,(.L_x_40 - _ZN7cutlass13device_kernelIN5flash19enable_sm80_to_sm89INS1_16FlashAttnFwdSm80INS1_25CollectiveMainloopFwdSm80ILi8ELi1ELb1EN4cute5tupleIJNS5_1CILi128EEENS7_ILi48EEENS7_ILi256EEEEEELi256ENS_6half_tEfNS_4arch4Sm80ELb0ELb1ELb1ELb1ELb1ELb0ELb1ELb0EEENS1_21CollectiveEpilogueFwdINS6_IJS8_SA_S9_EEENS6_IJNS7_ILi1EEESI_SI_EEESC_SE_Li256ELb1ELb1ELb0ELb0EEENS1_19SingleTileSchedulerILb1ELb0ELb1ELi128EEEEEEEEEvNT_6ParamsE)
        .other          _ZN7cutlass13device_kernelIN5flash19enable_sm80_to_sm89INS1_16FlashAttnFwdSm80INS1_25CollectiveMainloopFwdSm80ILi8ELi1ELb1EN4cute5tupleIJNS5_1CILi128EEENS7_ILi48EEENS7_ILi256EEEEEELi256ENS_6half_tEfNS_4arch4Sm80ELb0ELb1ELb1ELb1ELb1ELb0ELb1ELb0EEENS1_21CollectiveEpilogueFwdINS6_IJS8_SA_S9_EEENS6_IJNS7_ILi1EEESI_SI_EEESC_SE_Li256ELb1ELb1ELb0ELb0EEENS1_19SingleTileSchedulerILb1ELb0ELb1ELi128EEEEEEEEEvNT_6ParamsE,@"STO_CUDA_ENTRY STV_DEFAULT"
_ZN7cutlass13device_kernelIN5flash19enable_sm80_to_sm89INS1_16FlashAttnFwdSm80INS1_25CollectiveMainloopFwdSm80ILi8ELi1ELb1EN4cute5tupleIJNS5_1CILi128EEENS7_ILi48EEENS7_ILi256EEEEEELi256ENS_6half_tEfNS_4arch4Sm80ELb0ELb1ELb1ELb1ELb1ELb0ELb1ELb0EEENS1_21CollectiveEpilogueFwdINS6_IJS8_SA_S9_EEENS6_IJNS7_ILi1EEESI_SI_EEESC_SE_Li256ELb1ELb1ELb0ELb0EEENS1_19SingleTileSchedulerILb1ELb0ELb1ELi128EEEEEEEEEvNT_6ParamsE:
[----:B------:R-:W-:Y:S01]  /*0000*/  LDC R1, c[0x0][0x28] ;  /* 0x00000a00ff017b82 */ /* 0x000fe20000000800 */
[----:B------:R-:W-:Y:S05]  /*0010*/  EXIT ;  /* 0x000000000000794d */ /* 0x000fea0003800000 */
.L_x_4:
        /* <DEDUP_REMOVED lines=14> */
.L_x_40:


//--------------------- .text._ZN7cutlass13device_kernelIN5flash19enable_sm80_to_sm89INS1_16FlashAttnFwdSm80INS1_25CollectiveMainloopFwdSm80ILi8ELi1ELb0EN4cute5tupleIJNS5_1CILi128EEENS7_ILi32EEENS7_ILi256EEEEEELi256ENS_6half_tEfNS_4arch4Sm80ELb0ELb1ELb1ELb1ELb1ELb1ELb1ELb0EEENS1_21CollectiveEpilogueFwdINS6_IJS8_SA_S9_EEENS6_IJNS7_ILi1EEESI_SI_EEESC_SE_Li256ELb1ELb1ELb0ELb0EEENS1_19SingleTileSchedulerILb1ELb0ELb1ELi128EEEEEEEEEvNT_6ParamsE --------------------------
	.section	.text._ZN7cutlass13device_kernelIN5flash19enable_sm80_to_sm89INS1_16FlashAttnFwdSm80INS1_25CollectiveMainloopFwdSm80ILi8ELi1ELb0EN4cute5tupleIJNS5_1CILi128EEENS7_ILi32EEENS7_ILi256EEEEEELi256ENS_6half_tEfNS_4arch4Sm80ELb0ELb1ELb1ELb1ELb1ELb1ELb1ELb0EEENS1_21CollectiveEpilogueFwdINS6_IJS8_SA_S9_EEENS6_IJNS7_ILi1EEESI_SI_EEESC_SE_Li256ELb1ELb1ELb0ELb0EEENS1_19SingleTileSchedulerILb1ELb0ELb1ELi128EEEEEEEEEvNT_6ParamsE,"ax",@progbits
	.align	128
.text._ZN7cutlass13device_kernelIN5flash19enable_sm80_to_sm89INS1_16FlashAttnFwdSm80INS1_25CollectiveMainloopFwdSm80ILi8ELi1ELb0EN4cute5tupleIJNS5_1CILi128EEENS7_ILi32EEENS7_ILi256EEEEEELi256ENS_6half_tEfNS_4arch4Sm80ELb0ELb1ELb1ELb1ELb1ELb1ELb1ELb0EEENS1_21CollectiveEpilogueFwdINS6_IJS8_SA_S9_EEENS6_IJNS7_ILi1EEESI_SI_EEESC_SE_Li256ELb1ELb1ELb0ELb0EEENS1_19SingleTileSchedulerILb1ELb0ELb1ELi128EEEEEEEEEvNT_6ParamsE:
        .type           _ZN7cutlass13device_kernelIN5flash19enable_sm80_to_sm89INS1_16FlashAttnFwdSm80INS1_25CollectiveMainloopFwdSm80ILi8ELi1ELb0EN4cute5tupleIJNS5_1CILi128EEENS7_ILi32EEENS7_ILi256EEEEEELi256ENS_6half_tEfNS_4arch4Sm80ELb0ELb1ELb1ELb1ELb1ELb1ELb1ELb0EEENS1_21CollectiveEpilogueFwdINS6_IJS8_SA_S9_EEENS6_IJNS7_ILi1EEESI_SI_EEESC_SE_Li256ELb1ELb1ELb0ELb0EEENS1_19SingleTileSchedulerILb1ELb0ELb1ELi128EEEEEEEEEvNT_6ParamsE,@function
        .size           _ZN7cutlass13device_kernelIN5flash19enable_sm80_to_sm89INS1_16FlashAttnFwdSm80INS1_25CollectiveMainloopFwdSm80ILi8ELi1ELb0EN4cute5tupleIJNS5_1CILi128EEENS7_ILi32EEENS7_ILi256EEEEEELi256ENS_6half_tEfNS_4arch4Sm80ELb0ELb1ELb1ELb1ELb1ELb1ELb1ELb0EEENS1_21CollectiveEpilogueFwdINS6_IJS8_SA_S9_EEENS6_IJNS7_ILi1EEESI_SI_EEESC_SE_Li256ELb1ELb1ELb0ELb0EEENS1_19SingleTileSchedulerILb1ELb0ELb1ELi128EEEEEEEEEvNT_6ParamsE,(.L_x_41 - _ZN7cutlass13device_kernelIN5flash19enable_sm80_to_sm89INS1_16FlashAttnFwdSm80INS1_25CollectiveMainloopFwdSm80ILi8ELi1ELb0EN4cute5tupleIJNS5_1CILi128EEENS7_ILi32EEENS7_ILi256EEEEEELi256ENS_6half_tEfNS_4arch4Sm80ELb0ELb1ELb1ELb1ELb1ELb1ELb1ELb0EEENS1_21CollectiveEpilogueFwdINS6_IJS8_SA_S9_EEENS6_IJNS7_ILi1EEESI_SI_EEESC_SE_Li256ELb1ELb1ELb0ELb0EEENS1_19SingleTileSchedulerILb1ELb0ELb1ELi128EEEEEEEEEvNT_6ParamsE)
        .other          _ZN7cutlass13device_kernelIN5flash19enable_sm80_to_sm89INS1_16FlashAttnFwdSm80INS1_25CollectiveMainloopFwdSm80ILi8ELi1ELb0EN4cute5tupleIJNS5_1CILi128EEENS7_ILi32EEENS7_ILi256EEEEEELi256ENS_6half_tEfNS_4arch4Sm80ELb0ELb1ELb1ELb1ELb1ELb1ELb1ELb0EEENS1_21CollectiveEpilogueFwdINS6_IJS8_SA_S9_EEENS6_IJNS7_ILi1EEESI_SI_EEESC_SE_Li256ELb1ELb1ELb0ELb0EEENS1_19SingleTileSchedulerILb1ELb0ELb1ELi128EEEEEEEEEvNT_6ParamsE,@"STO_CUDA_ENTRY STV_DEFAULT"
_ZN7cutlass13device_kernelIN5flash19enable_sm80_to_sm89INS1_16FlashAttnFwdSm80INS1_25CollectiveMainloopFwdSm80ILi8ELi1ELb0EN4cute5tupleIJNS5_1CILi128EEENS7_ILi32EEENS7_ILi256EEEEEELi256ENS_6half_tEfNS_4arch4Sm80ELb0ELb1ELb1ELb1ELb1ELb1ELb1ELb0EEENS1_21CollectiveEpilogueFwdINS6_IJS8_SA_S9_EEENS6_IJNS7_ILi1EEESI_SI_EEESC_SE_Li256ELb1ELb1ELb0ELb0EEENS1_19SingleTileSchedulerILb1ELb0ELb1ELi128EEEEEEEEEvNT_6ParamsE:
[----:B------:R-:W-:Y:S01]  /*0000*/  LDC R1, c[0x0][0x28] ;  /* 0x00000a00ff017b82 */ /* 0x000fe20000000800 */
[----:B------:R-:W-:Y:S05]  /*0010*/  EXIT ;  /* 0x000000000000794d */ /* 0x000fea0003800000 */
.L_x_5:
        /* <DEDUP_REMOVED lines=14> */
.L_x_41:


//--------------------- .text._ZN7cutlass13device_kernelIN5flash19enable_sm80_to_sm89INS1_16FlashAttnFwdSm80INS1_25CollectiveMainloopFwdSm80ILi8ELi1ELb1EN4cute5tupleIJNS5_1CILi128EEENS7_ILi64EEENS7_ILi256EEEEEELi256ENS_6half_tEfNS_4arch4Sm80ELb1ELb0ELb1ELb0ELb1ELb0ELb1ELb0EEENS1_21CollectiveEpilogueFwdINS6_IJS8_SA_S9_EEENS6_IJNS7_ILi1EEESI_SI_EEESC_SE_Li256ELb0ELb1ELb0ELb0EEENS1_30DynamicPersistentTileSchedulerILi256ELi256ELb0ELb1ELb0EEEEEEEEEvNT_6ParamsE --------------------------
	.section	.text._ZN7cutlass13device_kernelIN5flash19enable_sm80_to_sm89INS1_16FlashAttnFwdSm80INS1_25CollectiveMainloopFwdSm80ILi8ELi1ELb1EN4cute5tupleIJNS5_1CILi128EEENS7_ILi64EEENS7_ILi256EEEEEELi256ENS_6half_tEfNS_4arch4Sm80ELb1ELb0ELb1ELb0ELb1ELb0ELb1ELb0EEENS1_21CollectiveEpilogueFwdINS6_IJS8_SA_S9_EEENS6_IJNS7_ILi1EEESI_SI_EEESC_SE_Li256ELb0ELb1ELb0ELb0EEENS1_30DynamicPersistentTileSchedulerILi256ELi256ELb0ELb1ELb0EEEEEEEEEvNT_6ParamsE,"ax",@progbits
	.align	128
.text._ZN7cutlass13device_kernelIN5flash19enable_sm80_to_sm89INS1_16FlashAttnFwdSm80INS1_25CollectiveMainloopFwdSm80ILi8ELi1ELb1EN4cute5tupleIJNS5_1CILi128EEENS7_ILi64EEENS7_ILi256EEEEEELi256ENS_6half_tEfNS_4arch4Sm80ELb1ELb0ELb1ELb0ELb1ELb0ELb1ELb0EEENS1_21CollectiveEpilogueFwdINS6_IJS8_SA_S9_EEENS6_IJNS7_ILi1EEESI_SI_EEESC_SE_Li256ELb0ELb1ELb0ELb0EEENS1_30DynamicPersistentTileSchedulerILi256ELi256ELb0ELb1ELb0EEEEEEEEEvNT_6ParamsE:
        .type           _ZN7cutlass13device_kernelIN5flash19enable_sm80_to_sm89INS1_16FlashAttnFwdSm80INS1_25CollectiveMainloopFwdSm80ILi8ELi1ELb1EN4cute5tupleIJNS5_1CILi128EEENS7_ILi64EEENS7_ILi256EEEEEELi256ENS_6half_tEfNS_4arch4Sm80ELb1ELb0ELb1ELb0ELb1ELb0ELb1ELb0EEENS1_21CollectiveEpilogueFwdINS6_IJS8_SA_S9_EEENS6_IJNS7_ILi1EEESI_SI_EEESC_SE_Li256ELb0ELb1ELb0ELb0EEENS1_30DynamicPersistentTileSchedulerILi256ELi256ELb0ELb1ELb0EEEEEEEEEvNT_6ParamsE,@function
        .size           _ZN7cutlass13device_kernelIN5flash19enable_sm80_to_sm89INS1_16FlashAttnFwdSm80INS1_25CollectiveMainloopFwdSm80ILi8ELi1ELb1EN4cute5tupleIJNS5_1CILi128EEENS7_ILi64EEENS7_ILi256EEEEEELi256ENS_6half_tEfNS_4arch4Sm80ELb1ELb0ELb1ELb0ELb1ELb0ELb1ELb0EEENS1_21CollectiveEpilogueFwdINS6_IJS8_SA_S9_EEENS6_IJNS7_ILi1EEESI_SI_EEESC_SE_Li256ELb0ELb1ELb0ELb0EEENS1_30DynamicPersistentTileSchedulerILi256ELi256ELb0ELb1ELb0EEEEEEEEEvNT_6ParamsE,(.L_x_42 - _ZN7cutlass13device_kernelIN5flash19enable_sm80_to_sm89INS1_16FlashAttnFwdSm80INS1_25CollectiveMainloopFwdSm80ILi8ELi1ELb1EN4cute5tupleIJNS5_1CILi128EEENS7_ILi64EEENS7_ILi256EEEEEELi256ENS_6half_tEfNS_4arch4Sm80ELb1ELb0ELb1ELb0ELb1ELb0ELb1ELb0EEENS1_21CollectiveEpilogueFwdINS6_IJS8_SA_S9_EEENS6_IJNS7_ILi1EEESI_SI_EEESC_SE_Li256ELb0ELb1ELb0ELb0EEENS1_30DynamicPersistentTileSchedulerILi256ELi256ELb0ELb1ELb0EEEEEEEEEvNT_6ParamsE)
        .other          _ZN7cutlass13device_kernelIN5flash19enable_sm80_to_sm89INS1_16FlashAttnFwdSm80INS1_25CollectiveMainloopFwdSm80ILi8ELi1ELb1EN4cute5tupleIJNS5_1CILi128EEENS7_ILi64EEENS7_ILi256EEEEEELi256ENS_6half_tEfNS_4arch4Sm80ELb1ELb0ELb1ELb0ELb1ELb0ELb1ELb0EEENS1_21CollectiveEpilogueFwdINS6_IJS8_SA_S9_EEENS6_IJNS7_ILi1EEESI_SI_EEESC_SE_Li256ELb0ELb1ELb0ELb0EEENS1_30DynamicPersistentTileSchedulerILi256ELi256ELb0ELb1ELb0EEEEEEEEEvNT_6ParamsE,@"STO_CUDA_ENTRY STV_DEFAULT"
_ZN7cutlass13device_kernelIN5flash19enable_sm80_to_sm89INS1_16FlashAttnFwdSm80INS1_25CollectiveMainloopFwdSm80ILi8ELi1ELb1EN4cute5tupleIJNS5_1CILi128EEENS7_ILi64EEENS7_ILi256EEEEEELi256ENS_6half_tEfNS_4arch4Sm80ELb1ELb0ELb1ELb0ELb1ELb0ELb1ELb0EEENS1_21CollectiveEpilogueFwdINS6_IJS8_SA_S9_EEENS6_IJNS7_ILi1EEESI_SI_EEESC_SE_Li256ELb0ELb1ELb0ELb0EEENS1_30DynamicPersistentTileSchedulerILi256ELi256ELb0ELb1ELb0EEEEEEEEEvNT_6ParamsE:
[----:B------:R-:W-:Y:S01]  /*0000*/  LDC R1, c[0x0][0x28] ;  /* 0x00000a00ff017b82 */ /* 0x000fe20000000800 */
[----:B------:R-:W-:Y:S05]  /*0010*/  EXIT ;  /* 0x000000000000794d */ /* 0x000fea0003800000 */
.L_x_6:
        /* <DEDUP_REMOVED lines=14> */
.L_x_42:


//--------------------- .text._ZN7cutlass13device_kernelIN5flash19enable_sm80_to_sm89INS1_16FlashAttnFwdSm80INS1_25CollectiveMainloopFwdSm80ILi8ELi1ELb1EN4cute5tupleIJNS5_1CILi128EEENS7_ILi64EEENS7_ILi256EEEEEELi256ENS_6half_tEfNS_4arch4Sm80ELb1ELb0ELb1ELb1ELb1ELb0ELb1ELb0EEENS1_21CollectiveEpilogueFwdINS6_IJS8_SA_S9_EEENS6_IJNS7_ILi1EEESI_SI_EEESC_SE_Li256ELb1ELb1ELb0ELb0EEENS1_19SingleTileSchedulerILb1ELb0ELb1ELi128EEEEEEEEEvNT_6ParamsE --------------------------
	.section	.text._ZN7cutlass13device_kernelIN5flash19enable_sm80_to_sm89INS1_16FlashAttnFwdSm80INS1_25CollectiveMainloopFwdSm80ILi8ELi1ELb1EN4cute5tupleIJNS5_1CILi128EEENS7_ILi64EEENS7_ILi256EEEEEELi256ENS_6half_tEfNS_4arch4Sm80ELb1ELb0ELb1ELb1ELb1ELb0ELb1ELb0EEENS1_21CollectiveEpilogueFwdINS6_IJS8_SA_S9_EEENS6_IJNS7_ILi1EEESI_SI_EEESC_SE_Li256ELb1ELb1ELb0ELb0EEENS1_19SingleTileSchedulerILb1ELb0ELb1ELi128EEEEEEEEEvNT_6ParamsE,"ax",@progbits
	.align	128
.text._ZN7cutlass13device_kernelIN5flash19enable_sm80_to_sm89INS1_16FlashAttnFwdSm80INS1_25CollectiveMainloopFwdSm80ILi8ELi1ELb1EN4cute5tupleIJNS5_1CILi128EEENS7_ILi64EEENS7_ILi256EEEEEELi256ENS_6half_tEfNS_4arch4Sm80ELb1ELb0ELb1ELb1ELb1ELb0ELb1ELb0EEENS1_21CollectiveEpilogueFwdINS6_IJS8_SA_S9_EEENS6_IJNS7_ILi1EEESI_SI_EEESC_SE_Li256ELb1ELb1ELb0ELb0EEENS1_19SingleTileSchedulerILb1ELb0ELb1ELi128EEEEEEEEEvNT_6ParamsE:
        .type           _ZN7cutlass13device_kernelIN5flash19enable_sm80_to_sm89INS1_16FlashAttnFwdSm80INS1_25CollectiveMainloopFwdSm80ILi8ELi1ELb1EN4cute5tupleIJNS5_1CILi128EEENS7_ILi64EEENS7_ILi256EEEEEELi256ENS_6half_tEfNS_4arch4Sm80ELb1ELb0ELb1ELb1ELb1ELb0ELb1ELb0EEENS1_21CollectiveEpilogueFwdINS6_IJS8_SA_S9_EEENS6_IJNS7_ILi1EEESI_SI_EEESC_SE_Li256ELb1ELb1ELb0ELb0EEENS1_19SingleTileSchedulerILb1ELb0ELb1ELi128EEEEEEEEEvNT_6ParamsE,@function
        .size           _ZN7cutlass13device_kernelIN5flash19enable_sm80_to_sm89INS1_16FlashAttnFwdSm80INS1_25CollectiveMainloopFwdSm80ILi8ELi1ELb1EN4cute5tupleIJNS5_1CILi128EEENS7_ILi64EEENS7_ILi256EEEEEELi256ENS_6half_tEfNS_4arch4Sm80ELb1ELb0ELb1ELb1ELb1ELb0ELb1ELb0EEENS1_21CollectiveEpilogueFwdINS6_IJS8_SA_S9_EEENS6_IJNS7_ILi1EEESI_SI_EEESC_SE_Li256ELb1ELb1ELb0ELb0EEENS1_19SingleTileSchedulerILb1ELb0ELb1ELi128EEEEEEEEEvNT_6ParamsE,(.L_x_43 - _ZN7cutlass13device_kernelIN5flash19enable_sm80_to_sm89INS1_16FlashAttnFwdSm80INS1_25CollectiveMainloopFwdSm80ILi8ELi1ELb1EN4cute5tupleIJNS5_1CILi128EEENS7_ILi64EEENS7_ILi256EEEEEELi256ENS_6half_tEfNS_4arch4Sm80ELb1ELb0ELb1ELb1ELb1ELb0ELb1ELb0EEENS1_21CollectiveEpilogueFwdINS6_IJS8_SA_S9_EEENS6_IJNS7_ILi1EEESI_SI_EEESC_SE_Li256ELb1ELb1ELb0ELb0EEENS1_19SingleTileSchedulerILb1ELb0ELb1ELi128EEEEEEEEEvNT_6ParamsE)
        .other          _ZN7cutlass13device_kernelIN5flash19enable_sm80_to_sm89INS1_16FlashAttnFwdSm80INS1_25CollectiveMainloopFwdSm80ILi8ELi1ELb1EN4cute5tupleIJNS5_1CILi128EEENS7_ILi64EEENS7_ILi256EEEEEELi256ENS_6half_tEfNS_4arch4Sm80ELb1ELb0ELb1ELb1ELb1ELb0ELb1ELb0EEENS1_21CollectiveEpilogueFwdINS6_IJS8_SA_S9_EEENS6_IJNS7_ILi1EEESI_SI_EEESC_SE_Li256ELb1ELb1ELb0ELb0EEENS1_19SingleTileSchedulerILb1ELb0ELb1ELi128EEEEEEEEEvNT_6ParamsE,@"STO_CUDA_ENTRY STV_DEFAULT"
_ZN7cutlass13device_kernelIN5flash19enable_sm80_to_sm89INS1_16FlashAttnFwdSm80INS1_25CollectiveMainloopFwdSm80ILi8ELi1ELb1EN4cute5tupleIJNS5_1CILi128EEENS7_ILi64EEENS7_ILi256EEEEEELi256ENS_6half_tEfNS_4arch4Sm80ELb1ELb0ELb1ELb1ELb1ELb0ELb1ELb0EEENS1_21CollectiveEpilogueFwdINS6_IJS8_SA_S9_EEENS6_IJNS7_ILi1EEESI_SI_EEESC_SE_Li256ELb1ELb1ELb0ELb0EEENS1_19SingleTileSchedulerILb1ELb0ELb1ELi128EEEEEEEEEvNT_6ParamsE:
[----:B------:R-:W-:Y:S01]  /*0000*/  LDC R1, c[0x0][0x28] ;  /* 0x00000a00ff017b82 */ /* 0x000fe20000000800 */
[----:B------:R-:W-:Y:S05]  /*0010*/  EXIT ;  /* 0x000000000000794d */ /* 0x000fea0003800000 */
.L_x_7:
        /* <DEDUP_REMOVED lines=14> */
.L_x_43:


//--------------------- .text._ZN7cutlass13device_kernelIN5flash19enable_sm80_to_sm89INS1_16FlashAttnFwdSm80INS1_25CollectiveMainloopFwdSm80ILi8ELi1ELb0EN4cute5tupleIJNS5_1CILi128EEENS7_ILi32EEENS7_ILi256EEEEEELi256ENS_6half_tEfNS_4arch4Sm80ELb1ELb0ELb1ELb1ELb1ELb1ELb1ELb0EEENS1_21CollectiveEpilogueFwdINS6_IJS8_SA_S9_EEENS6_IJNS7_ILi1EEESI_SI_EEESC_SE_Li256ELb1ELb1ELb0ELb0EEENS1_19SingleTileSchedulerILb1ELb0ELb1ELi128EEEEEEEEEvNT_6ParamsE --------------------------
	.section	.text._ZN7cutlass13device_kernelIN5flash19enable_sm80_to_sm89INS1_16FlashAttnFwdSm80INS1_25CollectiveMainloopFwdSm80ILi8ELi1ELb0EN4cute5tupleIJNS5_1CILi128EEENS7_ILi32EEENS7_ILi256EEEEEELi256ENS_6half_tEfNS_4arch4Sm80ELb1ELb0ELb1ELb1ELb1ELb1ELb1ELb0EEENS1_21CollectiveEpilogueFwdINS6_IJS8_SA_S9_EEENS6_IJNS7_ILi1EEESI_SI_EEESC_SE_Li256ELb1ELb1ELb0ELb0EEENS1_19SingleTileSchedulerILb1ELb0ELb1ELi128EEEEEEEEEvNT_6ParamsE,"ax",@progbits
	.align	128
.text._ZN7cutlass13device_kernelIN5flash19enable_sm80_to_sm89INS1_16FlashAttnFwdSm80INS1_25CollectiveMainloopFwdSm80ILi8ELi1ELb0EN4cute5tupleIJNS5_1CILi128EEENS7_ILi32EEENS7_ILi256EEEEEELi256ENS_6half_tEfNS_4arch4Sm80ELb1ELb0ELb1ELb1ELb1ELb1ELb1ELb0EEENS1_21CollectiveEpilogueFwdINS6_IJS8_SA_S9_EEENS6_IJNS7_ILi1EEESI_SI_EEESC_SE_Li256ELb1ELb1ELb0ELb0EEENS1_19SingleTileSchedulerILb1ELb0ELb1ELi128EEEEEEEEEvNT_6ParamsE:
        .type           _ZN7cutlass13device_kernelIN5flash19enable_sm80_to_sm89INS1_16FlashAttnFwdSm80INS1_25CollectiveMainloopFwdSm80ILi8ELi1ELb0EN4cute5tupleIJNS5_1CILi128EEENS7_ILi32EEENS7_ILi256EEEEEELi256ENS_6half_tEfNS_4arch4Sm80ELb1ELb0ELb1ELb1ELb1ELb1ELb1ELb0EEENS1_21CollectiveEpilogueFwdINS6_IJS8_SA_S9_EEENS6_IJNS7_ILi1EEESI_SI_EEESC_SE_Li256ELb1ELb1ELb0ELb0EEENS1_19SingleTileSchedulerILb1ELb0ELb1ELi128EEEEEEEEEvNT_6ParamsE,@function
        .size           _ZN7cutlass13device_kernelIN5flash19enable_sm80_to_sm89INS1_16FlashAttnFwdSm80INS1_25CollectiveMainloopFwdSm80ILi8ELi1ELb0EN4cute5tupleIJNS5_1CILi128EEENS7_ILi32EEENS7_ILi256EEEEEELi256ENS_6half_tEfNS_4arch4Sm80ELb1ELb0ELb1ELb1ELb1ELb1ELb1ELb0EEENS1_21CollectiveEpilogueFwdINS6_IJS8_SA_S9_EEENS6_IJNS7_ILi1EEESI_SI_EEESC_SE_Li256ELb1ELb1ELb0ELb0EEENS1_19SingleTileSchedulerILb1ELb0ELb1ELi128EEEEEEEEEvNT_6ParamsE,(.L_x_44 - _ZN7cutlass13device_kernelIN5flash19enable_sm80_to_sm89INS1_16FlashAttnFwdSm80INS1_25CollectiveMainloopFwdSm80ILi8ELi1ELb0EN4cute5tupleIJNS5_1CILi128EEENS7_ILi32EEENS7_ILi256EEEEEELi256ENS_6half_tEfNS_4arch4Sm80ELb1ELb0ELb1ELb1ELb1ELb1ELb1ELb0EEENS1_21CollectiveEpilogueFwdINS6_IJS8_SA_S9_EEENS6_IJNS7_ILi1EEESI_SI_EEESC_SE_Li256ELb1ELb1ELb0ELb0EEENS1_19SingleTileSchedulerILb1ELb0ELb1ELi128EEEEEEEEEvNT_6ParamsE)
        .other          _ZN7cutlass13device_kernelIN5flash19enable_sm80_to_sm89INS1_16FlashAttnFwdSm80INS1_25CollectiveMainloopFwdSm80ILi8ELi1ELb0EN4cute5tupleIJNS5_1CILi128EEENS7_ILi32EEENS7_ILi256EEEEEELi256ENS_6half_tEfNS_4arch4Sm80ELb1ELb0ELb1ELb1ELb1ELb1ELb1ELb0EEENS1_21CollectiveEpilogueFwdINS6_IJS8_SA_S9_EEENS6_IJNS7_ILi1EEESI_SI_EEESC_SE_Li256ELb1ELb1ELb0ELb0EEENS1_19SingleTileSchedulerILb1ELb0ELb1ELi128EEEEEEEEEvNT_6ParamsE,@"STO_CUDA_ENTRY STV_DEFAULT"
_ZN7cutlass13device_kernelIN5flash19enable_sm80_to_sm89INS1_16FlashAttnFwdSm80INS1_25CollectiveMainloopFwdSm80ILi8ELi1ELb0EN4cute5tupleIJNS5_1CILi128EEENS7_ILi32EEENS7_ILi256EEEEEELi256ENS_6half_tEfNS_4arch4Sm80ELb1ELb0ELb1ELb1ELb1ELb1ELb1ELb0EEENS1_21CollectiveEpilogueFwdINS6_IJS8_SA_S9_EEENS6_IJNS7_ILi1EEESI_SI_EEESC_SE_Li256ELb1ELb1ELb0ELb0EEENS1_19SingleTileSchedulerILb1ELb0ELb1ELi128EEEEEEEEEvNT_6ParamsE:
[----:B------:R-:W-:Y:S01]  /*0000*/  LDC R1, c[0x0][0x28] ;  /* 0x00000a00ff017b82 */ /* 0x000fe20000000800 */
[----:B------:R-:W-:Y:S05]  /*0010*/  EXIT ;  /* 0x000000000000794d */ /* 0x000fea0003800000 */
.L_x_8:
        /* <DEDUP_REMOVED lines=14> */
.L_x_44:


//--------------------- .text._ZN7cutlass13device_kernelIN5flash19enable_sm80_to_sm89INS1_16FlashAttnFwdSm80INS1_25CollectiveMainloopFwdSm80ILi8ELi1ELb0EN4cute5tupleIJNS5_1CILi128EEENS7_ILi96EEENS7_ILi256EEEEEELi256ENS_6half_tEfNS_4arch4Sm80ELb0ELb0ELb1ELb0ELb1ELb0ELb1ELb0EEENS1_21CollectiveEpilogueFwdINS6_IJS8_SA_S9_EEENS6_IJNS7_ILi1EEESI_SI_EEESC_SE_Li256ELb0ELb1ELb0ELb0EEENS1_19SingleTileSchedulerILb0ELb0ELb1ELi128EEEEEEEEEvNT_6ParamsE --------------------------
	.section	.text._ZN7cutlass13device_kernelIN5flash19enable_sm80_to_sm89INS1_16FlashAttnFwdSm80INS1_25CollectiveMainloopFwdSm80ILi8ELi1ELb0EN4cute5tupleIJNS5_1CILi128EEENS7_ILi96EEENS7_ILi256EEEEEELi256ENS_6half_tEfNS_4arch4Sm80ELb0ELb0ELb1ELb0ELb1ELb0ELb1ELb0EEENS1_21CollectiveEpilogueFwdINS6_IJS8_SA_S9_EEENS6_IJNS7_ILi1EEESI_SI_EEESC_SE_Li256ELb0ELb1ELb0ELb0EEENS1_19SingleTileSchedulerILb0ELb0ELb1ELi128EEEEEEEEEvNT_6ParamsE,"ax",@progbits
	.align	128
.text._ZN7cutlass13device_kernelIN5flash19enable_sm80_to_sm89INS1_16FlashAttnFwdSm80INS1_25CollectiveMainloopFwdSm80ILi8ELi1ELb0EN4cute5tupleIJNS5_1CILi128EEENS7_ILi96EEENS7_ILi256EEEEEELi256ENS_6half_tEfNS_4arch4Sm80ELb0ELb0ELb1ELb0ELb1ELb0ELb1ELb0EEENS1_21CollectiveEpilogueFwdINS6_IJS8_SA_S9_EEENS6_IJNS7_ILi1EEESI_SI_EEESC_SE_Li256ELb0ELb1ELb0ELb0EEENS1_19SingleTileSchedulerILb0ELb0ELb1ELi128EEEEEEEEEvNT_6ParamsE:
        .type           _ZN7cutlass13device_kernelIN5flash19enable_sm80_to_sm89INS1_16FlashAttnFwdSm80INS1_25CollectiveMainloopFwdSm80ILi8ELi1ELb0EN4cute5tupleIJNS5_1CILi128EEENS7_ILi96EEENS7_ILi256EEEEEELi256ENS_6half_tEfNS_4arch4Sm80ELb0ELb0ELb1ELb0ELb1ELb0ELb1ELb0EEENS1_21CollectiveEpilogueFwdINS6_IJS8_SA_S9_EEENS6_IJNS7_ILi1EEESI_SI_EEESC_SE_Li256ELb0ELb1ELb0ELb0EEENS1_19SingleTileSchedulerILb0ELb0ELb1ELi128EEEEEEEEEvNT_6ParamsE,@function
        .size           _ZN7cutlass13device_kernelIN5flash19enable_sm80_to_sm89INS1_16FlashAttnFwdSm80INS1_25CollectiveMainloopFwdSm80ILi8ELi1ELb0EN4cute5tupleIJNS5_1CILi128EEENS7_ILi96EEENS7_ILi256EEEEEELi256ENS_6half_tEfNS_4arch4Sm80ELb0ELb0ELb1ELb0ELb1ELb0ELb1ELb0EEENS1_21CollectiveEpilogueFwdINS6_IJS8_SA_S9_EEENS6_IJNS7_ILi1EEESI_SI_EEESC_SE_Li256ELb0ELb1ELb0ELb0EEENS1_19SingleTileSchedulerILb0ELb0ELb1ELi128EEEEEEEEEvNT_6ParamsE,(.L_x_45 - _ZN7cutlass13device_kernelIN5flash19enable_sm80_to_sm89INS1_16FlashAttnFwdSm80INS1_25CollectiveMainloopFwdSm80ILi8ELi1ELb0EN4cute5tupleIJNS5_1CILi128EEENS7_ILi96EEENS7_ILi256EEEEEELi256ENS_6half_tEfNS_4arch4Sm80ELb0ELb0ELb1ELb0ELb1ELb0ELb1ELb0EEENS1_21CollectiveEpilogueFwdINS6_IJS8_SA_S9_EEENS6_IJNS7_ILi1EEESI_SI_EEESC_SE_Li256ELb0ELb1ELb0ELb0EEENS1_19SingleTileSchedulerILb0ELb0ELb1ELi128EEEEEEEEEvNT_6ParamsE)
        .other          _ZN7cutlass13device_kernelIN5flash19enable_sm80_to_sm89INS1_16FlashAttnFwdSm80INS1_25CollectiveMainloopFwdSm80ILi8ELi1ELb0EN4cute5tupleIJNS5_1CILi128EEENS7_ILi96EEENS7_ILi256EEEEEELi256ENS_6half_tEfNS_4arch4Sm80ELb0ELb0ELb1ELb0ELb1ELb0ELb1ELb0EEENS1_21CollectiveEpilogueFwdINS6_IJS8_SA_S9_EEENS6_IJNS7_ILi1EEESI_SI_EEESC_SE_Li256ELb0ELb1ELb0ELb0EEENS1_19SingleTileSchedulerILb0ELb0ELb1ELi128EEEEEEEEEvNT_6ParamsE,@"STO_CUDA_ENTRY STV_DEFAULT"
_ZN7cutlass13device_kernelIN5flash19enable_sm80_to_sm89INS1_16FlashAttnFwdSm80INS1_25CollectiveMainloopFwdSm80ILi8ELi1ELb0EN4cute5tupleIJNS5_1CILi128EEENS7_ILi96EEENS7_ILi256EEEEEELi256ENS_6half_tEfNS_4arch4Sm80ELb0ELb0ELb1ELb0ELb1ELb0ELb1ELb0EEENS1_21CollectiveEpilogueFwdINS6_IJS8_SA_S9_EEENS6_IJNS7_ILi1EEESI_SI_EEESC_SE_Li256ELb0ELb1ELb0ELb0EEENS1_19SingleTileSchedulerILb0ELb0ELb1ELi128EEEEEEEEEvNT_6ParamsE:
[----:B------:R-:W-:Y:S01]  /*0000*/  LDC R1, c[0x0][0x28] ;  /* 0x00000a00ff017b82 */ /* 0x000fe20000000800 */
[----:B------:R-:W-:Y:S05]  /*0010*/  EXIT ;  /* 0x000000000000794d */ /* 0x000fea0003800000 */
.L_x_9:
        /* <DEDUP_REMOVED lines=14> */
.L_x_45:


//--------------------- .text._ZN7cutlass13device_kernelIN5flash19enable_sm80_to_sm89INS1_16FlashAttnFwdSm80INS1_25CollectiveMainloopFwdSm80ILi8ELi1ELb0EN4cute5tupleIJNS5_1CILi128EEENS7_ILi96EEENS7_ILi256EEEEEELi256ENS_6half_tEfNS_4arch4Sm80ELb0ELb0ELb1ELb1ELb1ELb0ELb1ELb0EEENS1_21CollectiveEpilogueFwdINS6_IJS8_SA_S9_EEENS6_IJNS7_ILi1EEESI_SI_EEESC_SE_Li256ELb1ELb1ELb0ELb0EEENS1_19SingleTileSchedulerILb1ELb0ELb1ELi128EEEEEEEEEvNT_6ParamsE --------------------------
	.section	.text._ZN7cutlass13device_kernelIN5flash19enable_sm80_to_sm89INS1_16FlashAttnFwdSm80INS1_25CollectiveMainloopFwdSm80ILi8ELi1ELb0EN4cute5tupleIJNS5_1CILi128EEENS7_ILi96EEENS7_ILi256EEEEEELi256ENS_6half_tEfNS_4arch4Sm80ELb0ELb0ELb1ELb1ELb1ELb0ELb1ELb0EEENS1_21CollectiveEpilogueFwdINS6_IJS8_SA_S9_EEENS6_IJNS7_ILi1EEESI_SI_EEESC_SE_Li256ELb1ELb1ELb0ELb0EEENS1_19SingleTileSchedulerILb1ELb0ELb1ELi128EEEEEEEEEvNT_6ParamsE,"ax",@progbits
	.align	128
.text._ZN7cutlass13device_kernelIN5flash19enable_sm80_to_sm89INS1_16FlashAttnFwdSm80INS1_25CollectiveMainloopFwdSm80ILi8ELi1ELb0EN4cute5tupleIJNS5_1CILi128EEENS7_ILi96EEENS7_ILi256EEEEEELi256ENS_6half_tEfNS_4arch4Sm80ELb0ELb0ELb1ELb1ELb1ELb0ELb1ELb0EEENS1_21CollectiveEpilogueFwdINS6_IJS8_SA_S9_EEENS6_IJNS7_ILi1EEESI_SI_EEESC_SE_Li256ELb1ELb1ELb0ELb0EEENS1_19SingleTileSchedulerILb1ELb0ELb1ELi128EEEEEEEEEvNT_6ParamsE:
        .type           _ZN7cutlass13device_kernelIN5flash19enable_sm80_to_sm89INS1_16FlashAttnFwdSm80INS1_25CollectiveMainloopFwdSm80ILi8ELi1ELb0EN4cute5tupleIJNS5_1CILi128EEENS7_ILi96EEENS7_ILi256EEEEEELi256ENS_6half_tEfNS_4arch4Sm80ELb0ELb0ELb1ELb1ELb1ELb0ELb1ELb0EEENS1_21CollectiveEpilogueFwdINS6_IJS8_SA_S9_EEENS6_IJNS7_ILi1EEESI_SI_EEESC_SE_Li256ELb1ELb1ELb0ELb0EEENS1_19SingleTileSchedulerILb1ELb0ELb1ELi128EEEEEEEEEvNT_6ParamsE,@function
        .size           _ZN7cutlass13device_kernelIN5flash19enable_sm80_to_sm89INS1_16FlashAttnFwdSm80INS1_25CollectiveMainloopFwdSm80ILi8ELi1ELb0EN4cute5tupleIJNS5_1CILi128EEENS7_ILi96EEENS7_ILi256EEEEEELi256ENS_6half_tEfNS_4arch4Sm80ELb0ELb0ELb1ELb1ELb1ELb0ELb1ELb0EEENS1_21CollectiveEpilogueFwdINS6_IJS8_SA_S9_EEENS6_IJNS7_ILi1EEESI_SI_EEESC_SE_Li256ELb1ELb1ELb0ELb0EEENS1_19SingleTileSchedulerILb1ELb0ELb1ELi128EEEEEEEEEvNT_6ParamsE,(.L_x_46 - _ZN7cutlass13device_kernelIN5flash19enable_sm80_to_sm89INS1_16FlashAttnFwdSm80INS1_25CollectiveMainloopFwdSm80ILi8ELi1ELb0EN4cute5tupleIJNS5_1CILi128EEENS7_ILi96EEENS7_ILi256EEEEEELi256ENS_6half_tEfNS_4arch4Sm80ELb0ELb0ELb1ELb1ELb1ELb0ELb1ELb0EEENS1_21CollectiveEpilogueFwdINS6_IJS8_SA_S9_EEENS6_IJNS7_ILi1EEESI_SI_EEESC_SE_Li256ELb1ELb1ELb0ELb0EEENS1_19SingleTileSchedulerILb1ELb0ELb1ELi128EEEEEEEEEvNT_6ParamsE)
        .other          _ZN7cutlass13device_kernelIN5flash19enable_sm80_to_sm89INS1_16FlashAttnFwdSm80INS1_25CollectiveMainloopFwdSm80ILi8ELi1ELb0EN4cute5tupleIJNS5_1CILi128EEENS7_ILi96EEENS7_ILi256EEEEEELi256ENS_6half_tEfNS_4arch4Sm80ELb0ELb0ELb1ELb1ELb1ELb0ELb1ELb0EEENS1_21CollectiveEpilogueFwdINS6_IJS8_SA_S9_EEENS6_IJNS7_ILi1EEESI_SI_EEESC_SE_Li256ELb1ELb1ELb0ELb0EEENS1_19SingleTileSchedulerILb1ELb0ELb1ELi128EEEEEEEEEvNT_6ParamsE,@"STO_CUDA_ENTRY STV_DEFAULT"
_ZN7cutlass13device_kernelIN5flash19enable_sm80_to_sm89INS1_16FlashAttnFwdSm80INS1_25CollectiveMainloopFwdSm80ILi8ELi1ELb0EN4cute5tupleIJNS5_1CILi128EEENS7_ILi96EEENS7_ILi256EEEEEELi256ENS_6half_tEfNS_4arch4Sm80ELb0ELb0ELb1ELb1ELb1ELb0ELb1ELb0EEENS1_21CollectiveEpilogueFwdINS6_IJS8_SA_S9_EEENS6_IJNS7_ILi1EEESI_SI_EEESC_SE_Li256ELb1ELb1ELb0ELb0EEENS1_19SingleTileSchedulerILb1ELb0ELb1ELi128EEEEEEEEEvNT_6ParamsE:
[----:B------:R-:W-:Y:S01]  /*0000*/  LDC R1, c[0x0][0x28] ;  /* 0x00000a00ff017b82 */ /* 0x000fe20000000800 */
[----:B------:R-:W-:Y:S05]  /*0010*/  EXIT ;  /* 0x000000000000794d */ /* 0x000fea0003800000 */
.L_x_10:
        /* <DEDUP_REMOVED lines=14> */
.L_x_46:


//--------------------- .text._ZN7cutlass13device_kernelIN5flash19enable_sm80_to_sm89INS1_16FlashAttnFwdSm80INS1_25CollectiveMainloopFwdSm80ILi8ELi1ELb0EN4cute5tupleIJNS5_1CILi128EEENS7_ILi48EEENS7_ILi256EEEEEELi256ENS_6half_tEfNS_4arch4Sm80ELb0ELb0ELb1ELb1ELb1ELb1ELb1ELb0EEENS1_21CollectiveEpilogueFwdINS6_IJS8_SA_S9_EEENS6_IJNS7_ILi1EEESI_SI_EEESC_SE_Li256ELb1ELb1ELb0ELb0EEENS1_19SingleTileSchedulerILb1ELb0ELb1ELi128EEEEEEEEEvNT_6ParamsE --------------------------
	.section	.text._ZN7cutlass13device_kernelIN5flash19enable_sm80_to_sm89INS1_16FlashAttnFwdSm80INS1_25CollectiveMainloopFwdSm80ILi8ELi1ELb0EN4cute5tupleIJNS5_1CILi128EEENS7_ILi48EEENS7_ILi256EEEEEELi256ENS_6half_tEfNS_4arch4Sm80ELb0ELb0ELb1ELb1ELb1ELb1ELb1ELb0EEENS1_21CollectiveEpilogueFwdINS6_IJS8_SA_S9_EEENS6_IJNS7_ILi1EEESI_SI_EEESC_SE_Li256ELb1ELb1ELb0ELb0EEENS1_19SingleTileSchedulerILb1ELb0ELb1ELi128EEEEEEEEEvNT_6ParamsE,"ax",@progbits
	.align	128
.text._ZN7cutlass13device_kernelIN5flash19enable_sm80_to_sm89INS1_16FlashAttnFwdSm80INS1_25CollectiveMainloopFwdSm80ILi8ELi1ELb0EN4cute5tupleIJNS5_1CILi128EEENS7_ILi48EEENS7_ILi256EEEEEELi256ENS_6half_tEfNS_4arch4Sm80ELb0ELb0ELb1ELb1ELb1ELb1ELb1ELb0EEENS1_21CollectiveEpilogueFwdINS6_IJS8_SA_S9_EEENS6_IJNS7_ILi1EEESI_SI_EEESC_SE_Li256ELb1ELb1ELb0ELb0EEENS1_19SingleTileSchedulerILb1ELb0ELb1ELi128EEEEEEEEEvNT_6ParamsE:
        .type           _ZN7cutlass13device_kernelIN5flash19enable_sm80_to_sm89INS1_16FlashAttnFwdSm80INS1_25CollectiveMainloopFwdSm80ILi8ELi1ELb0EN4cute5tupleIJNS5_1CILi128EEENS7_ILi48EEENS7_ILi256EEEEEELi256ENS_6half_tEfNS_4arch4Sm80ELb0ELb0ELb1ELb1ELb1ELb1ELb1ELb0EEENS1_21CollectiveEpilogueFwdINS6_IJS8_SA_S9_EEENS6_IJNS7_ILi1EEESI_SI_EEESC_SE_Li256ELb1ELb1ELb0ELb0EEENS1_19SingleTileSchedulerILb1ELb0ELb1ELi128EEEEEEEEEvNT_6ParamsE,@function
        .size           _ZN7cutlass13device_kernelIN5flash19enable_sm80_to_sm89INS1_16FlashAttnFwdSm80INS1_25CollectiveMainloopFwdSm80ILi8ELi1ELb0EN4cute5tupleIJNS5_1CILi128EEENS7_ILi48EEENS7_ILi256EEEEEELi256ENS_6half_tEfNS_4arch4Sm80ELb0ELb0ELb1ELb1ELb1ELb1ELb1ELb0EEENS1_21CollectiveEpilogueFwdINS6_IJS8_SA_S9_EEENS6_IJNS7_ILi1EEESI_SI_EEESC_SE_Li256ELb1ELb1ELb0ELb0EEENS1_19SingleTileSchedulerILb1ELb0ELb1ELi128EEEEEEEEEvNT_6ParamsE,(.L_x_47 - _ZN7cutlass13device_kernelIN5flash19enable_sm80_to_sm89INS1_16FlashAttnFwdSm80INS1_25CollectiveMainloopFwdSm80ILi8ELi1ELb0EN4cute5tupleIJNS5_1CILi128EEENS7_ILi48EEENS7_ILi256EEEEEELi256ENS_6half_tEfNS_4arch4Sm80ELb0ELb0ELb1ELb1ELb1ELb1ELb1ELb0EEENS1_21CollectiveEpilogueFwdINS6_IJS8_SA_S9_EEENS6_IJNS7_ILi1EEESI_SI_EEESC_SE_Li256ELb1ELb1ELb0ELb0EEENS1_19SingleTileSchedulerILb1ELb0ELb1ELi128EEEEEEEEEvNT_6ParamsE)
        .other          _ZN7cutlass13device_kernelIN5flash19enable_sm80_to_sm89INS1_16FlashAttnFwdSm80INS1_25CollectiveMainloopFwdSm80ILi8ELi1ELb0EN4cute5tupleIJNS5_1CILi128EEENS7_ILi48EEENS7_ILi256EEEEEELi256ENS_6half_tEfNS_4arch4Sm80ELb0ELb0ELb1ELb1ELb1ELb1ELb1ELb0EEENS1_21CollectiveEpilogueFwdINS6_IJS8_SA_S9_EEENS6_IJNS7_ILi1EEESI_SI_EEESC_SE_Li256ELb1ELb1ELb0ELb0EEENS1_19SingleTileSchedulerILb1ELb0ELb1ELi128EEEEEEEEEvNT_6ParamsE,@"STO_CUDA_ENTRY STV_DEFAULT"
_ZN7cutlass13device_kernelIN5flash19enable_sm80_to_sm89INS1_16FlashAttnFwdSm80INS1_25CollectiveMainloopFwdSm80ILi8ELi1ELb0EN4cute5tupleIJNS5_1CILi128EEENS7_ILi48EEENS7_ILi256EEEEEELi256ENS_6half_tEfNS_4arch4Sm80ELb0ELb0ELb1ELb1ELb1ELb1ELb1ELb0EEENS1_21CollectiveEpilogueFwdINS6_IJS8_SA_S9_EEENS6_IJNS7_ILi1EEESI_SI_EEESC_SE_Li256ELb1ELb1ELb0ELb0EEENS1_19SingleTileSchedulerILb1ELb0ELb1ELi128EEEEEEEEEvNT_6ParamsE:
[----:B------:R-:W-:Y:S01]  /*0000*/  LDC R1, c[0x0][0x28] ;  /* 0x00000a00ff017b82 */ /* 0x000fe20000000800 */
[----:B------:R-:W-:Y:S05]  /*0010*/  EXIT ;  /* 0x000000000000794d */ /* 0x000fea0003800000 */
.L_x_11:
        /* <DEDUP_REMOVED lines=14> */
.L_x_47:


//--------------------- .text._ZN7cutlass13device_kernelIN5flash19enable_sm80_to_sm89INS1_16FlashAttnFwdSm80INS1_25CollectiveMainloopFwdSm80ILi8ELi1ELb0EN4cute5tupleIJNS5_1CILi128EEENS7_ILi64EEENS7_ILi256EEEEEELi256ENS_6half_tEfNS_4arch4Sm80ELb0ELb1ELb1ELb0ELb1ELb0ELb1ELb0EEENS1_21CollectiveEpilogueFwdINS6_IJS8_SA_S9_EEENS6_IJNS7_ILi1EEESI_SI_EEESC_SE_Li256ELb0ELb1ELb0ELb0EEENS1_19SingleTileSchedulerILb0ELb0ELb1ELi128EEEEEEEEEvNT_6ParamsE --------------------------
	.section	.text._ZN7cutlass13device_kernelIN5flash19enable_sm80_to_sm89INS1_16FlashAttnFwdSm80INS1_25CollectiveMainloopFwdSm80ILi8ELi1ELb0EN4cute5tupleIJNS5_1CILi128EEENS7_ILi64EEENS7_ILi256EEEEEELi256ENS_6half_tEfNS_4arch4Sm80ELb0ELb1ELb1ELb0ELb1ELb0ELb1ELb0EEENS1_21CollectiveEpilogueFwdINS6_IJS8_SA_S9_EEENS6_IJNS7_ILi1EEESI_SI_EEESC_SE_Li256ELb0ELb1ELb0ELb0EEENS1_19SingleTileSchedulerILb0ELb0ELb1ELi128EEEEEEEEEvNT_6ParamsE,"ax",@progbits
	.align	128
.text._ZN7cutlass13device_kernelIN5flash19enable_sm80_to_sm89INS1_16FlashAttnFwdSm80INS1_25CollectiveMainloopFwdSm80ILi8ELi1ELb0EN4cute5tupleIJNS5_1CILi128EEENS7_ILi64EEENS7_ILi256EEEEEELi256ENS_6half_tEfNS_4arch4Sm80ELb0ELb1ELb1ELb0ELb1ELb0ELb1ELb0EEENS1_21CollectiveEpilogueFwdINS6_IJS8_SA_S9_EEENS6_IJNS7_ILi1EEESI_SI_EEESC_SE_Li256ELb0ELb1ELb0ELb0EEENS1_19SingleTileSchedulerILb0ELb0ELb1ELi128EEEEEEEEEvNT_6ParamsE:
        .type           _ZN7cutlass13device_kernelIN5flash19enable_sm80_to_sm89INS1_16FlashAttnFwdSm80INS1_25CollectiveMainloopFwdSm80ILi8ELi1ELb0EN4cute5tupleIJNS5_1CILi128EEENS7_ILi64EEENS7_ILi256EEEEEELi256ENS_6half_tEfNS_4arch4Sm80ELb0ELb1ELb1ELb0ELb1ELb0ELb1ELb0EEENS1_21CollectiveEpilogueFwdINS6_IJS8_SA_S9_EEENS6_IJNS7_ILi1EEESI_SI_EEESC_SE_Li256ELb0ELb1ELb0ELb0EEENS1_19SingleTileSchedulerILb0ELb0ELb1ELi128EEEEEEEEEvNT_6ParamsE,@function
        .size           _ZN7cutlass13device_kernelIN5flash19enable_sm80_to_sm89INS1_16FlashAttnFwdSm80INS1_25CollectiveMainloopFwdSm80ILi8ELi1ELb0EN4cute5tupleIJNS5_1CILi128EEENS7_ILi64EEENS7_ILi256EEEEEELi256ENS_6half_tEfNS_4arch4Sm80ELb0ELb1ELb1ELb0ELb1ELb0ELb1ELb0EEENS1_21CollectiveEpilogueFwdINS6_IJS8_SA_S9_EEENS6_IJNS7_ILi1EEESI_SI_EEESC_SE_Li256ELb0ELb1ELb0ELb0EEENS1_19SingleTileSchedulerILb0ELb0ELb1ELi128EEEEEEEEEvNT_6ParamsE,(.L_x_48 - _ZN7cutlass13device_kernelIN5flash19enable_sm80_to_sm89INS1_16FlashAttnFwdSm80INS1_25CollectiveMainloopFwdSm80ILi8ELi1ELb0EN4cute5tupleIJNS5_1CILi128EEENS7_ILi64EEENS7_ILi256EEEEEELi256ENS_6half_tEfNS_4arch4Sm80ELb0ELb1ELb1ELb0ELb1ELb0ELb1ELb0EEENS1_21CollectiveEpilogueFwdINS6_IJS8_SA_S9_EEENS6_IJNS7_ILi1EEESI_SI_EEESC_SE_Li256ELb0ELb1ELb0ELb0EEENS1_19SingleTileSchedulerILb0ELb0ELb1ELi128EEEEEEEEEvNT_6ParamsE)
        .other          _ZN7cutlass13device_kernelIN5flash19enable_sm80_to_sm89INS1_16FlashAttnFwdSm80INS1_25CollectiveMainloopFwdSm80ILi8ELi1ELb0EN4cute5tupleIJNS5_1CILi128EEENS7_ILi64EEENS7_ILi256EEEEEELi256ENS_6half_tEfNS_4arch4Sm80ELb0ELb1ELb1ELb0ELb1ELb0ELb1ELb0EEENS1_21CollectiveEpilogueFwdINS6_IJS8_SA_S9_EEENS6_IJNS7_ILi1EEESI_SI_EEESC_SE_Li256ELb0ELb1ELb0ELb0EEENS1_19SingleTileSchedulerILb0ELb0ELb1ELi128EEEEEEEEEvNT_6ParamsE,@"STO_CUDA_ENTRY STV_DEFAULT"
_ZN7cutlass13device_kernelIN5flash19enable_sm80_to_sm89INS1_16FlashAttnFwdSm80INS1_25CollectiveMainloopFwdSm80ILi8ELi1ELb0EN4cute5tupleIJNS5_1CILi128EEENS7_ILi64EEENS7_ILi256EEEEEELi256ENS_6half_tEfNS_4arch4Sm80ELb0ELb1ELb1ELb0ELb1ELb0ELb1ELb0EEENS1_21CollectiveEpilogueFwdINS6_IJS8_SA_S9_EEENS6_IJNS7_ILi1EEESI_SI_EEESC_SE_Li256ELb0ELb1ELb0ELb0EEENS1_19SingleTileSchedulerILb0ELb0ELb1ELi128EEEEEEEEEvNT_6ParamsE:
[----:B------:R-:W-:Y:S01]  /*0000*/  LDC R1, c[0x0][0x28] ;  /* 0x00000a00ff017b82 */ /* 0x000fe20000000800 */
[----:B------:R-:W-:Y:S05]  /*0010*/  EXIT ;  /* 0x000000000000794d */ /* 0x000fea0003800000 */
.L_x_12:
        /* <DEDUP_REMOVED lines=14> */
.L_x_48:


//--------------------- .text._ZN7cutlass13device_kernelIN5flash19enable_sm80_to_sm89INS1_16FlashAttnFwdSm80INS1_25CollectiveMainloopFwdSm80ILi8ELi1ELb0EN4cute5tupleIJNS5_1CILi128EEENS7_ILi64EEENS7_ILi256EEEEEELi256ENS_6half_tEfNS_4arch4Sm80ELb0ELb1ELb1ELb1ELb1ELb0ELb1ELb0EEENS1_21CollectiveEpilogueFwdINS6_IJS8_SA_S9_EEENS6_IJNS7_ILi1EEESI_SI_EEESC_SE_Li256ELb1ELb1ELb0ELb0EEENS1_19SingleTileSchedulerILb1ELb0ELb1ELi128EEEEEEEEEvNT_6ParamsE --------------------------
	.section	.text._ZN7cutlass13device_kernelIN5flash19enable_sm80_to_sm89INS1_16FlashAttnFwdSm80INS1_25CollectiveMainloopFwdSm80ILi8ELi1ELb0EN4cute5tupleIJNS5_1CILi128EEENS7_ILi64EEENS7_ILi256EEEEEELi256ENS_6half_tEfNS_4arch4Sm80ELb0ELb1ELb1ELb1ELb1ELb0ELb1ELb0EEENS1_21CollectiveEpilogueFwdINS6_IJS8_SA_S9_EEENS6_IJNS7_ILi1EEESI_SI_EEESC_SE_Li256ELb1ELb1ELb0ELb0EEENS1_19SingleTileSchedulerILb1ELb0ELb1ELi128EEEEEEEEEvNT_6ParamsE,"ax",@progbits
	.align	128
.text._ZN7cutlass13device_kernelIN5flash19enable_sm80_to_sm89INS1_16FlashAttnFwdSm80INS1_25CollectiveMainloopFwdSm80ILi8ELi1ELb0EN4cute5tupleIJNS5_1CILi128EEENS7_ILi64EEENS7_ILi256EEEEEELi256ENS_6half_tEfNS_4arch4Sm80ELb0ELb1ELb1ELb1ELb1ELb0ELb1ELb0EEENS1_21CollectiveEpilogueFwdINS6_IJS8_SA_S9_EEENS6_IJNS7_ILi1EEESI_SI_EEESC_SE_Li256ELb1ELb1ELb0ELb0EEENS1_19SingleTileSchedulerILb1ELb0ELb1ELi128EEEEEEEEEvNT_6ParamsE:
        .type           _ZN7cutlass13device_kernelIN5flash19enable_sm80_to_sm89INS1_16FlashAttnFwdSm80INS1_25CollectiveMainloopFwdSm80ILi8ELi1ELb0EN4cute5tupleIJNS5_1CILi128EEENS7_ILi64EEENS7_ILi256EEEEEELi256ENS_6half_tEfNS_4arch4Sm80ELb0ELb1ELb1ELb1ELb1ELb0ELb1ELb0EEENS1_21CollectiveEpilogueFwdINS6_IJS8_SA_S9_EEENS6_IJNS7_ILi1EEESI_SI_EEESC_SE_Li256ELb1ELb1ELb0ELb0EEENS1_19SingleTileSchedulerILb1ELb0ELb1ELi128EEEEEEEEEvNT_6ParamsE,@function
        .size           _ZN7cutlass13device_kernelIN5flash19enable_sm80_to_sm89INS1_16FlashAttnFwdSm80INS1_25CollectiveMainloopFwdSm80ILi8ELi1ELb0EN4cute5tupleIJNS5_1CILi128EEENS7_ILi64EEENS7_ILi256EEEEEELi256ENS_6half_tEfNS_4arch4Sm80ELb0ELb1ELb1ELb1ELb1ELb0ELb1ELb0EEENS1_21CollectiveEpilogueFwdINS6_IJS8_SA_S9_EEENS6_IJNS7_ILi1EEESI_SI_EEESC_SE_Li256ELb1ELb1ELb0ELb0EEENS1_19SingleTileSchedulerILb1ELb0ELb1ELi128EEEEEEEEEvNT_6ParamsE,(.L_x_49 - _ZN7cutlass13device_kernelIN5flash19enable_sm80_to_sm89INS1_16FlashAttnFwdSm80INS1_25CollectiveMainloopFwdSm80ILi8ELi1ELb0EN4cute5tupleIJNS5_1CILi128EEENS7_ILi64EEENS7_ILi256EEEEEELi256ENS_6half_tEfNS_4arch4Sm80ELb0ELb1ELb1ELb1ELb1ELb0ELb1ELb0EEENS1_21CollectiveEpilogueFwdINS6_IJS8_SA_S9_EEENS6_IJNS7_ILi1EEESI_SI_EEESC_SE_Li256ELb1ELb1ELb0ELb0EEENS1_19SingleTileSchedulerILb1ELb0ELb1ELi128EEEEEEEEEvNT_6ParamsE)
        .other          _ZN7cutlass13device_kernelIN5flash19enable_sm80_to_sm89INS1_16FlashAttnFwdSm80INS1_25CollectiveMainloopFwdSm80ILi8ELi1ELb0EN4cute5tupleIJNS5_1CILi128EEENS7_ILi64EEENS7_ILi256EEEEEELi256ENS_6half_tEfNS_4arch4Sm80ELb0ELb1ELb1ELb1ELb1ELb0ELb1ELb0EEENS1_21CollectiveEpilogueFwdINS6_IJS8_SA_S9_EEENS6_IJNS7_ILi1EEESI_SI_EEESC_SE_Li256ELb1ELb1ELb0ELb0EEENS1_19SingleTileSchedulerILb1ELb0ELb1ELi128EEEEEEEEEvNT_6ParamsE,@"STO_CUDA_ENTRY STV_DEFAULT"
_ZN7cutlass13device_kernelIN5flash19enable_sm80_to_sm89INS1_16FlashAttnFwdSm80INS1_25CollectiveMainloopFwdSm80ILi8ELi1ELb0EN4cute5tupleIJNS5_1CILi128EEENS7_ILi64EEENS7_ILi256EEEEEELi256ENS_6half_tEfNS_4arch4Sm80ELb0ELb1ELb1ELb1ELb1ELb0ELb1ELb0EEENS1_21CollectiveEpilogueFwdINS6_IJS8_SA_S9_EEENS6_IJNS7_ILi1EEESI_SI_EEESC_SE_Li256ELb1ELb1ELb0ELb0EEENS1_19SingleTileSchedulerILb1ELb0ELb1ELi128EEEEEEEEEvNT_6ParamsE:
[----:B------:R-:W-:Y:S01]  /*0000*/  LDC R1, c[0x0][0x28] ;  /* 0x00000a00ff017b82 */ /* 0x000fe20000000800 */
[----:B------:R-:W-:Y:S05]  /*0010*/  EXIT ;  /* 0x000000000000794d */ /* 0x000fea0003800000 */
.L_x_13:
        /* <DEDUP_REMOVED lines=14> */
.L_x_49:


//--------------------- .text._ZN7cutlass13device_kernelIN5flash19enable_sm80_to_sm89INS1_16FlashAttnFwdSm80INS1_25CollectiveMainloopFwdSm80ILi8ELi1ELb0EN4cute5tupleIJNS5_1CILi128EEENS7_ILi48EEENS7_ILi256EEEEEELi256ENS_6half_tEfNS_4arch4Sm80ELb0ELb1ELb1ELb1ELb1ELb1ELb1ELb0EEENS1_21CollectiveEpilogueFwdINS6_IJS8_SA_S9_EEENS6_IJNS7_ILi1EEESI_SI_EEESC_SE_Li256ELb1ELb1ELb0ELb0EEENS1_19SingleTileSchedulerILb1ELb0ELb1ELi128EEEEEEEEEvNT_6ParamsE --------------------------
	.section	.text._ZN7cutlass13device_kernelIN5flash19enable_sm80_to_sm89INS1_16FlashAttnFwdSm80INS1_25CollectiveMainloopFwdSm80ILi8ELi1ELb0EN4cute5tupleIJNS5_1CILi128EEENS7_ILi48EEENS7_ILi256EEEEEELi256ENS_6half_tEfNS_4arch4Sm80ELb0ELb1ELb1ELb1ELb1ELb1ELb1ELb0EEENS1_21CollectiveEpilogueFwdINS6_IJS8_SA_S9_EEENS6_IJNS7_ILi1EEESI_SI_EEESC_SE_Li256ELb1ELb1ELb0ELb0EEENS1_19SingleTileSchedulerILb1ELb0ELb1ELi128EEEEEEEEEvNT_6ParamsE,"ax",@progbits
	.align	128
.text._ZN7cutlass13device_kernelIN5flash19enable_sm80_to_sm89INS1_16FlashAttnFwdSm80INS1_25CollectiveMainloopFwdSm80ILi8ELi1ELb0EN4cute5tupleIJNS5_1CILi128EEENS7_ILi48EEENS7_ILi256EEEEEELi256ENS_6half_tEfNS_4arch4Sm80ELb0ELb1ELb1ELb1ELb1ELb1ELb1ELb0EEENS1_21CollectiveEpilogueFwdINS6_IJS8_SA_S9_EEENS6_IJNS7_ILi1EEESI_SI_EEESC_SE_Li256ELb1ELb1ELb0ELb0EEENS1_19SingleTileSchedulerILb1ELb0ELb1ELi128EEEEEEEEEvNT_6ParamsE:
        .type           _ZN7cutlass13device_kernelIN5flash19enable_sm80_to_sm89INS1_16FlashAttnFwdSm80INS1_25CollectiveMainloopFwdSm80ILi8ELi1ELb0EN4cute5tupleIJNS5_1CILi128EEENS7_ILi48EEENS7_ILi256EEEEEELi256ENS_6half_tEfNS_4arch4Sm80ELb0ELb1ELb1ELb1ELb1ELb1ELb1ELb0EEENS1_21CollectiveEpilogueFwdINS6_IJS8_SA_S9_EEENS6_IJNS7_ILi1EEESI_SI_EEESC_SE_Li256ELb1ELb1ELb0ELb0EEENS1_19SingleTileSchedulerILb1ELb0ELb1ELi128EEEEEEEEEvNT_6ParamsE,@function
        .size           _ZN7cutlass13device_kernelIN5flash19enable_sm80_to_sm89INS1_16FlashAttnFwdSm80INS1_25CollectiveMainloopFwdSm80ILi8ELi1ELb0EN4cute5tupleIJNS5_1CILi128EEENS7_ILi48EEENS7_ILi256EEEEEELi256ENS_6half_tEfNS_4arch4Sm80ELb0ELb1ELb1ELb1ELb1ELb1ELb1ELb0EEENS1_21CollectiveEpilogueFwdINS6_IJS8_SA_S9_EEENS6_IJNS7_ILi1EEESI_SI_EEESC_SE_Li256ELb1ELb1ELb0ELb0EEENS1_19SingleTileSchedulerILb1ELb0ELb1ELi128EEEEEEEEEvNT_6ParamsE,(.L_x_50 - _ZN7cutlass13device_kernelIN5flash19enable_sm80_to_sm89INS1_16FlashAttnFwdSm80INS1_25CollectiveMainloopFwdSm80ILi8ELi1ELb0EN4cute5tupleIJNS5_1CILi128EEENS7_ILi48EEENS7_ILi256EEEEEELi256ENS_6half_tEfNS_4arch4Sm80ELb0ELb1ELb1ELb1ELb1ELb1ELb1ELb0EEENS1_21CollectiveEpilogueFwdINS6_IJS8_SA_S9_EEENS6_IJNS7_ILi1EEESI_SI_EEESC_SE_Li256ELb1ELb1ELb0ELb0EEENS1_19SingleTileSchedulerILb1ELb0ELb1ELi128EEEEEEEEEvNT_6ParamsE)
        .other          _ZN7cutlass13device_kernelIN5flash19enable_sm80_to_sm89INS1_16FlashAttnFwdSm80INS1_25CollectiveMainloopFwdSm80ILi8ELi1ELb0EN4cute5tupleIJNS5_1CILi128EEENS7_ILi48EEENS7_ILi256EEEEEELi256ENS_6half_tEfNS_4arch4Sm80ELb0ELb1ELb1ELb1ELb1ELb1ELb1ELb0EEENS1_21CollectiveEpilogueFwdINS6_IJS8_SA_S9_EEENS6_IJNS7_ILi1EEESI_SI_EEESC_SE_Li256ELb1ELb1ELb0ELb0EEENS1_19SingleTileSchedulerILb1ELb0ELb1ELi128EEEEEEEEEvNT_6ParamsE,@"STO_CUDA_ENTRY STV_DEFAULT"
_ZN7cutlass13device_kernelIN5flash19enable_sm80_to_sm89INS1_16FlashAttnFwdSm80INS1_25CollectiveMainloopFwdSm80ILi8ELi1ELb0EN4cute5tupleIJNS5_1CILi128EEENS7_ILi48EEENS7_ILi256EEEEEELi256ENS_6half_tEfNS_4arch4Sm80ELb0ELb1ELb1ELb1ELb1ELb1ELb1ELb0EEENS1_21CollectiveEpilogueFwdINS6_IJS8_SA_S9_EEENS6_IJNS7_ILi1EEESI_SI_EEESC_SE_Li256ELb1ELb1ELb0ELb0EEENS1_19SingleTileSchedulerILb1ELb0ELb1ELi128EEEEEEEEEvNT_6ParamsE:
[----:B------:R-:W-:Y:S01]  /*0000*/  LDC R1, c[0x0][0x28] ;  /* 0x00000a00ff017b82 */ /* 0x000fe20000000800 */
[----:B------:R-:W-:Y:S05]  /*0010*/  EXIT ;  /* 0x000000000000794d */ /* 0x000fea0003800000 */
.L_x_14:
        /* <DEDUP_REMOVED lines=14> */
.L_x_50:


//--------------------- .text._ZN7cutlass13device_kernelIN5flash19enable_sm80_to_sm89INS1_16FlashAttnFwdSm80INS1_25CollectiveMainloopFwdSm80ILi8ELi1ELb0EN4cute5tupleIJNS5_1CILi128EEENS7_ILi96EEENS7_ILi256EEEEEELi256ENS_6half_tEfNS_4arch4Sm80ELb1ELb0ELb1ELb0ELb1ELb0ELb1ELb0EEENS1_21CollectiveEpilogueFwdINS6_IJS8_SA_S9_EEENS6_IJNS7_ILi1EEESI_SI_EEESC_SE_Li256ELb0ELb1ELb0ELb0EEENS1_30DynamicPersistentTileSchedulerILi256ELi256ELb0ELb1ELb0EEEEEEEEEvNT_6ParamsE --------------------------
	.section	.text._ZN7cutlass13device_kernelIN5flash19enable_sm80_to_sm89INS1_16FlashAttnFwdSm80INS1_25CollectiveMainloopFwdSm80ILi8ELi1ELb0EN4cute5tupleIJNS5_1CILi128EEENS7_ILi96EEENS7_ILi256EEEEEELi256ENS_6half_tEfNS_4arch4Sm80ELb1ELb0ELb1ELb0ELb1ELb0ELb1ELb0EEENS1_21CollectiveEpilogueFwdINS6_IJS8_SA_S9_EEENS6_IJNS7_ILi1EEESI_SI_EEESC_SE_Li256ELb0ELb1ELb0ELb0EEENS1_30DynamicPersistentTileSchedulerILi256ELi256ELb0ELb1ELb0EEEEEEEEEvNT_6ParamsE,"ax",@progbits
	.align	128
.text._ZN7cutlass13device_kernelIN5flash19enable_sm80_to_sm89INS1_16FlashAttnFwdSm80INS1_25CollectiveMainloopFwdSm80ILi8ELi1ELb0EN4cute5tupleIJNS5_1CILi128EEENS7_ILi96EEENS7_ILi256EEEEEELi256ENS_6half_tEfNS_4arch4Sm80ELb1ELb0ELb1ELb0ELb1ELb0ELb1ELb0EEENS1_21CollectiveEpilogueFwdINS6_IJS8_SA_S9_EEENS6_IJNS7_ILi1EEESI_SI_EEESC_SE_Li256ELb0ELb1ELb0ELb0EEENS1_30DynamicPersistentTileSchedulerILi256ELi256ELb0ELb1ELb0EEEEEEEEEvNT_6ParamsE:
        .type           _ZN7cutlass13device_kernelIN5flash19enable_sm80_to_sm89INS1_16FlashAttnFwdSm80INS1_25CollectiveMainloopFwdSm80ILi8ELi1ELb0EN4cute5tupleIJNS5_1CILi128EEENS7_ILi96EEENS7_ILi256EEEEEELi256ENS_6half_tEfNS_4arch4Sm80ELb1ELb0ELb1ELb0ELb1ELb0ELb1ELb0EEENS1_21CollectiveEpilogueFwdINS6_IJS8_SA_S9_EEENS6_IJNS7_ILi1EEESI_SI_EEESC_SE_Li256ELb0ELb1ELb0ELb0EEENS1_30DynamicPersistentTileSchedulerILi256ELi256ELb0ELb1ELb0EEEEEEEEEvNT_6ParamsE,@function
        .size           _ZN7cutlass13device_kernelIN5flash19enable_sm80_to_sm89INS1_16FlashAttnFwdSm80INS1_25CollectiveMainloopFwdSm80ILi8ELi1ELb0EN4cute5tupleIJNS5_1CILi128EEENS7_ILi96EEENS7_ILi256EEEEEELi256ENS_6half_tEfNS_4arch4Sm80ELb1ELb0ELb1ELb0ELb1ELb0ELb1ELb0EEENS1_21CollectiveEpilogueFwdINS6_IJS8_SA_S9_EEENS6_IJNS7_ILi1EEESI_SI_EEESC_SE_Li256ELb0ELb1ELb0ELb0EEENS1_30DynamicPersistentTileSchedulerILi256ELi256ELb0ELb1ELb0EEEEEEEEEvNT_6ParamsE,(.L_x_51 - _ZN7cutlass13device_kernelIN5flash19enable_sm80_to_sm89INS1_16FlashAttnFwdSm80INS1_25CollectiveMainloopFwdSm80ILi8ELi1ELb0EN4cute5tupleIJNS5_1CILi128EEENS7_ILi96EEENS7_ILi256EEEEEELi256ENS_6half_tEfNS_4arch4Sm80ELb1ELb0ELb1ELb0ELb1ELb0ELb1ELb0EEENS1_21CollectiveEpilogueFwdINS6_IJS8_SA_S9_EEENS6_IJNS7_ILi1EEESI_SI_EEESC_SE_Li256ELb0ELb1ELb0ELb0EEENS1_30DynamicPersistentTileSchedulerILi256ELi256ELb0ELb1ELb0EEEEEEEEEvNT_6ParamsE)
        .other          _ZN7cutlass13device_kernelIN5flash19enable_sm80_to_sm89INS1_16FlashAttnFwdSm80INS1_25CollectiveMainloopFwdSm80ILi8ELi1ELb0EN4cute5tupleIJNS5_1CILi128EEENS7_ILi96EEENS7_ILi256EEEEEELi256ENS_6half_tEfNS_4arch4Sm80ELb1ELb0ELb1ELb0ELb1ELb0ELb1ELb0EEENS1_21CollectiveEpilogueFwdINS6_IJS8_SA_S9_EEENS6_IJNS7_ILi1EEESI_SI_EEESC_SE_Li256ELb0ELb1ELb0ELb0EEENS1_30DynamicPersistentTileSchedulerILi256ELi256ELb0ELb1ELb0EEEEEEEEEvNT_6ParamsE,@"STO_CUDA_ENTRY STV_DEFAULT"
_ZN7cutlass13device_kernelIN5flash19enable_sm80_to_sm89INS1_16FlashAttnFwdSm80INS1_25CollectiveMainloopFwdSm80ILi8ELi1ELb0EN4cute5tupleIJNS5_1CILi128EEENS7_ILi96EEENS7_ILi256EEEEEELi256ENS_6half_tEfNS_4arch4Sm80ELb1ELb0ELb1ELb0ELb1ELb0ELb1ELb0EEENS1_21CollectiveEpilogueFwdINS6_IJS8_SA_S9_EEENS6_IJNS7_ILi1EEESI_SI_EEESC_SE_Li256ELb0ELb1ELb0ELb0EEENS1_30DynamicPersistentTileSchedulerILi256ELi256ELb0ELb1ELb0EEEEEEEEEvNT_6ParamsE:
[----:B------:R-:W-:Y:S01]  /*0000*/  LDC R1, c[0x0][0x28] ;  /* 0x00000a00ff017b82 */ /* 0x000fe20000000800 */
[----:B------:R-:W-:Y:S05]  /*0010*/  EXIT ;  /* 0x000000000000794d */ /* 0x000fea0003800000 */
.L_x_15:
        /* <DEDUP_REMOVED lines=14> */
.L_x_51:


//--------------------- .text._ZN7cutlass13device_kernelIN5flash19enable_sm80_to_sm89INS1_16FlashAttnFwdSm80INS1_25CollectiveMainloopFwdSm80ILi8ELi1ELb0EN4cute5tupleIJNS5_1CILi128EEENS7_ILi96EEENS7_ILi256EEEEEELi256ENS_6half_tEfNS_4arch4Sm80ELb1ELb0ELb1ELb1ELb1ELb0ELb1ELb0EEENS1_21CollectiveEpilogueFwdINS6_IJS8_SA_S9_EEENS6_IJNS7_ILi1EEESI_SI_EEESC_SE_Li256ELb1ELb1ELb0ELb0EEENS1_19SingleTileSchedulerILb1ELb0ELb1ELi128EEEEEEEEEvNT_6ParamsE --------------------------
	.section	.text._ZN7cutlass13device_kernelIN5flash19enable_sm80_to_sm89INS1_16FlashAttnFwdSm80INS1_25CollectiveMainloopFwdSm80ILi8ELi1ELb0EN4cute5tupleIJNS5_1CILi128EEENS7_ILi96EEENS7_ILi256EEEEEELi256ENS_6half_tEfNS_4arch4Sm80ELb1ELb0ELb1ELb1ELb1ELb0ELb1ELb0EEENS1_21CollectiveEpilogueFwdINS6_IJS8_SA_S9_EEENS6_IJNS7_ILi1EEESI_SI_EEESC_SE_Li256ELb1ELb1ELb0ELb0EEENS1_19SingleTileSchedulerILb1ELb0ELb1ELi128EEEEEEEEEvNT_6ParamsE,"ax",@progbits
	.align	128
.text._ZN7cutlass13device_kernelIN5flash19enable_sm80_to_sm89INS1_16FlashAttnFwdSm80INS1_25CollectiveMainloopFwdSm80ILi8ELi1ELb0EN4cute5tupleIJNS5_1CILi128EEENS7_ILi96EEENS7_ILi256EEEEEELi256ENS_6half_tEfNS_4arch4Sm80ELb1ELb0ELb1ELb1ELb1ELb0ELb1ELb0EEENS1_21CollectiveEpilogueFwdINS6_IJS8_SA_S9_EEENS6_IJNS7_ILi1EEESI_SI_EEESC_SE_Li256ELb1ELb1ELb0ELb0EEENS1_19SingleTileSchedulerILb1ELb0ELb1ELi128EEEEEEEEEvNT_6ParamsE:
        .type           _ZN7cutlass13device_kernelIN5flash19enable_sm80_to_sm89INS1_16FlashAttnFwdSm80INS1_25CollectiveMainloopFwdSm80ILi8ELi1ELb0EN4cute5tupleIJNS5_1CILi128EEENS7_ILi96EEENS7_ILi256EEEEEELi256ENS_6half_tEfNS_4arch4Sm80ELb1ELb0ELb1ELb1ELb1ELb0ELb1ELb0EEENS1_21CollectiveEpilogueFwdINS6_IJS8_SA_S9_EEENS6_IJNS7_ILi1EEESI_SI_EEESC_SE_Li256ELb1ELb1ELb0ELb0EEENS1_19SingleTileSchedulerILb1ELb0ELb1ELi128EEEEEEEEEvNT_6ParamsE,@function
        .size           _ZN7cutlass13device_kernelIN5flash19enable_sm80_to_sm89INS1_16FlashAttnFwdSm80INS1_25CollectiveMainloopFwdSm80ILi8ELi1ELb0EN4cute5tupleIJNS5_1CILi128EEENS7_ILi96EEENS7_ILi256EEEEEELi256ENS_6half_tEfNS_4arch4Sm80ELb1ELb0ELb1ELb1ELb1ELb0ELb1ELb0EEENS1_21CollectiveEpilogueFwdINS6_IJS8_SA_S9_EEENS6_IJNS7_ILi1EEESI_SI_EEESC_SE_Li256ELb1ELb1ELb0ELb0EEENS1_19SingleTileSchedulerILb1ELb0ELb1ELi128EEEEEEEEEvNT_6ParamsE,(.L_x_52 - _ZN7cutlass13device_kernelIN5flash19enable_sm80_to_sm89INS1_16FlashAttnFwdSm80INS1_25CollectiveMainloopFwdSm80ILi8ELi1ELb0EN4cute5tupleIJNS5_1CILi128EEENS7_ILi96EEENS7_ILi256EEEEEELi256ENS_6half_tEfNS_4arch4Sm80ELb1ELb0ELb1ELb1ELb1ELb0ELb1ELb0EEENS1_21CollectiveEpilogueFwdINS6_IJS8_SA_S9_EEENS6_IJNS7_ILi1EEESI_SI_EEESC_SE_Li256ELb1ELb1ELb0ELb0EEENS1_19SingleTileSchedulerILb1ELb0ELb1ELi128EEEEEEEEEvNT_6ParamsE)
        .other          _ZN7cutlass13device_kernelIN5flash19enable_sm80_to_sm89INS1_16FlashAttnFwdSm80INS1_25CollectiveMainloopFwdSm80ILi8ELi1ELb0EN4cute5tupleIJNS5_1CILi128EEENS7_ILi96EEENS7_ILi256EEEEEELi256ENS_6half_tEfNS_4arch4Sm80ELb1ELb0ELb1ELb1ELb1ELb0ELb1ELb0EEENS1_21CollectiveEpilogueFwdINS6_IJS8_SA_S9_EEENS6_IJNS7_ILi1EEESI_SI_EEESC_SE_Li256ELb1ELb1ELb0ELb0EEENS1_19SingleTileSchedulerILb1ELb0ELb1ELi128EEEEEEEEEvNT_6ParamsE,@"STO_CUDA_ENTRY STV_DEFAULT"
_ZN7cutlass13device_kernelIN5flash19enable_sm80_to_sm89INS1_16FlashAttnFwdSm80INS1_25CollectiveMainloopFwdSm80ILi8ELi1ELb0EN4cute5tupleIJNS5_1CILi128EEENS7_ILi96EEENS7_ILi256EEEEEELi256ENS_6half_tEfNS_4arch4Sm80ELb1ELb0ELb1ELb1ELb1ELb0ELb1ELb0EEENS1_21CollectiveEpilogueFwdINS6_IJS8_SA_S9_EEENS6_IJNS7_ILi1EEESI_SI_EEESC_SE_Li256ELb1ELb1ELb0ELb0EEENS1_19SingleTileSchedulerILb1ELb0ELb1ELi128EEEEEEEEEvNT_6ParamsE:
[----:B------:R-:W-:Y:S01]  /*0000*/  LDC R1, c[0x0][0x28] ;  /* 0x00000a00ff017b82 */ /* 0x000fe20000000800 */
[----:B------:R-:W-:Y:S05]  /*0010*/  EXIT ;  /* 0x000000000000794d */ /* 0x000fea0003800000 */
.L_x_16:
        /* <DEDUP_REMOVED lines=14> */
.L_x_52:


//--------------------- .text._ZN7cutlass13device_kernelIN5flash19enable_sm80_to_sm89INS1_16FlashAttnFwdSm80INS1_25CollectiveMainloopFwdSm80ILi8ELi1ELb0EN4cute5tupleIJNS5_1CILi128EEENS7_ILi48EEENS7_ILi256EEEEEELi256ENS_6half_tEfNS_4arch4Sm80ELb1ELb0ELb1ELb1ELb1ELb1ELb1ELb0EEENS1_21CollectiveEpilogueFwdINS6_IJS8_SA_S9_EEENS6_IJNS7_ILi1EEESI_SI_EEESC_SE_Li256ELb1ELb1ELb0ELb0EEENS1_19SingleTileSchedulerILb1ELb0ELb1ELi128EEEEEEEEEvNT_6ParamsE --------------------------
	.section	.text._ZN7cutlass13device_kernelIN5flash19enable_sm80_to_sm89INS1_16FlashAttnFwdSm80INS1_25CollectiveMainloopFwdSm80ILi8ELi1ELb0EN4cute5tupleIJNS5_1CILi128EEENS7_ILi48EEENS7_ILi256EEEEEELi256ENS_6half_tEfNS_4arch4Sm80ELb1ELb0ELb1ELb1ELb1ELb1ELb1ELb0EEENS1_21CollectiveEpilogueFwdINS6_IJS8_SA_S9_EEENS6_IJNS7_ILi1EEESI_SI_EEESC_SE_Li256ELb1ELb1ELb0ELb0EEENS1_19SingleTileSchedulerILb1ELb0ELb1ELi128EEEEEEEEEvNT_6ParamsE,"ax",@progbits
	.align	128
.text._ZN7cutlass13device_kernelIN5flash19enable_sm80_to_sm89INS1_16FlashAttnFwdSm80INS1_25CollectiveMainloopFwdSm80ILi8ELi1ELb0EN4cute5tupleIJNS5_1CILi128EEENS7_ILi48EEENS7_ILi256EEEEEELi256ENS_6half_tEfNS_4arch4Sm80ELb1ELb0ELb1ELb1ELb1ELb1ELb1ELb0EEENS1_21CollectiveEpilogueFwdINS6_IJS8_SA_S9_EEENS6_IJNS7_ILi1EEESI_SI_EEESC_SE_Li256ELb1ELb1ELb0ELb0EEENS1_19SingleTileSchedulerILb1ELb0ELb1ELi128EEEEEEEEEvNT_6ParamsE:
        .type           _ZN7cutlass13device_kernelIN5flash19enable_sm80_to_sm89INS1_16FlashAttnFwdSm80INS1_25CollectiveMainloopFwdSm80ILi8ELi1ELb0EN4cute5tupleIJNS5_1CILi128EEENS7_ILi48EEENS7_ILi256EEEEEELi256ENS_6half_tEfNS_4arch4Sm80ELb1ELb0ELb1ELb1ELb1ELb1ELb1ELb0EEENS1_21CollectiveEpilogueFwdINS6_IJS8_SA_S9_EEENS6_IJNS7_ILi1EEESI_SI_EEESC_SE_Li256ELb1ELb1ELb0ELb0EEENS1_19SingleTileSchedulerILb1ELb0ELb1ELi128EEEEEEEEEvNT_6ParamsE,@function
        .size           _ZN7cutlass13device_kernelIN5flash19enable_sm80_to_sm89INS1_16FlashAttnFwdSm80INS1_25CollectiveMainloopFwdSm80ILi8ELi1ELb0EN4cute5tupleIJNS5_1CILi128EEENS7_ILi48EEENS7_ILi256EEEEEELi256ENS_6half_tEfNS_4arch4Sm80ELb1ELb0ELb1ELb1ELb1ELb1ELb1ELb0EEENS1_21CollectiveEpilogueFwdINS6_IJS8_SA_S9_EEENS6_IJNS7_ILi1EEESI_SI_EEESC_SE_Li256ELb1ELb1ELb0ELb0EEENS1_19SingleTileSchedulerILb1ELb0ELb1ELi128EEEEEEEEEvNT_6ParamsE,(.L_x_53 - _ZN7cutlass13device_kernelIN5flash19enable_sm80_to_sm89INS1_16FlashAttnFwdSm80INS1_25CollectiveMainloopFwdSm80ILi8ELi1ELb0EN4cute5tupleIJNS5_1CILi128EEENS7_ILi48EEENS7_ILi256EEEEEELi256ENS_6half_tEfNS_4arch4Sm80ELb1ELb0ELb1ELb1ELb1ELb1ELb1ELb0EEENS1_21CollectiveEpilogueFwdINS6_IJS8_SA_S9_EEENS6_IJNS7_ILi1EEESI_SI_EEESC_SE_Li256ELb1ELb1ELb0ELb0EEENS1_19SingleTileSchedulerILb1ELb0ELb1ELi128EEEEEEEEEvNT_6ParamsE)
        .other          _ZN7cutlass13device_kernelIN5flash19enable_sm80_to_sm89INS1_16FlashAttnFwdSm80INS1_25CollectiveMainloopFwdSm80ILi8ELi1ELb0EN4cute5tupleIJNS5_1CILi128EEENS7_ILi48EEENS7_ILi256EEEEEELi256ENS_6half_tEfNS_4arch4Sm80ELb1ELb0ELb1ELb1ELb1ELb1ELb1ELb0EEENS1_21CollectiveEpilogueFwdINS6_IJS8_SA_S9_EEENS6_IJNS7_ILi1EEESI_SI_EEESC_SE_Li256ELb1ELb1ELb0ELb0EEENS1_19SingleTileSchedulerILb1ELb0ELb1ELi128EEEEEEEEEvNT_6ParamsE,@"STO_CUDA_ENTRY STV_DEFAULT"
_ZN7cutlass13device_kernelIN5flash19enable_sm80_to_sm89INS1_16FlashAttnFwdSm80INS1_25CollectiveMainloopFwdSm80ILi8ELi1ELb0EN4cute5tupleIJNS5_1CILi128EEENS7_ILi48EEENS7_ILi256EEEEEELi256ENS_6half_tEfNS_4arch4Sm80ELb1ELb0ELb1ELb1ELb1ELb1ELb1ELb0EEENS1_21CollectiveEpilogueFwdINS6_IJS8_SA_S9_EEENS6_IJNS7_ILi1EEESI_SI_EEESC_SE_Li256ELb1ELb1ELb0ELb0EEENS1_19SingleTileSchedulerILb1ELb0ELb1ELi128EEEEEEEEEvNT_6ParamsE:
[----:B------:R-:W-:Y:S01]  /*0000*/  LDC R1, c[0x0][0x28] ;  /* 0x00000a00ff017b82 */ /* 0x000fe20000000800 */
[----:B------:R-:W-:Y:S05]  /*0010*/  EXIT ;  /* 0x000000000000794d */ /* 0x000fea0003800000 */
.L_x_17:
        /* <DEDUP_REMOVED lines=14> */
.L_x_53:


//--------------------- .text._ZN7cutlass13device_kernelIN5flash19enable_sm80_to_sm89INS1_16FlashAttnFwdSm80INS1_25CollectiveMainloopFwdSm80ILi8ELi1ELb1EN4cute5tupleIJNS5_1CILi128EEENS7_ILi64EEENS7_ILi256EEEEEELi256ENS_6half_tEfNS_4arch4Sm80ELb0ELb0ELb0ELb0ELb1ELb0ELb1ELb0EEENS1_21CollectiveEpilogueFwdINS6_IJS8_SA_S9_EEENS6_IJNS7_ILi1EEESI_SI_EEESC_SE_Li256ELb0ELb1ELb0ELb0EEENS1_19SingleTileSchedulerILb0ELb0ELb1ELi128EEEEEEEEEvNT_6ParamsE --------------------------
	.section	.text._ZN7cutlass13device_kernelIN5flash19enable_sm80_to_sm89INS1_16FlashAttnFwdSm80INS1_25CollectiveMainloopFwdSm80ILi8ELi1ELb1EN4cute5tupleIJNS5_1CILi128EEENS7_ILi64EEENS7_ILi256EEEEEELi256ENS_6half_tEfNS_4arch4Sm80ELb0ELb0ELb0ELb0ELb1ELb0ELb1ELb0EEENS1_21CollectiveEpilogueFwdINS6_IJS8_SA_S9_EEENS6_IJNS7_ILi1EEESI_SI_EEESC_SE_Li256ELb0ELb1ELb0ELb0EEENS1_19SingleTileSchedulerILb0ELb0ELb1ELi128EEEEEEEEEvNT_6ParamsE,"ax",@progbits
	.align	128
.text._ZN7cutlass13device_kernelIN5flash19enable_sm80_to_sm89INS1_16FlashAttnFwdSm80INS1_25CollectiveMainloopFwdSm80ILi8ELi1ELb1EN4cute5tupleIJNS5_1CILi128EEENS7_ILi64EEENS7_ILi256EEEEEELi256ENS_6half_tEfNS_4arch4Sm80ELb0ELb0ELb0ELb0ELb1ELb0ELb1ELb0EEENS1_21CollectiveEpilogueFwdINS6_IJS8_SA_S9_EEENS6_IJNS7_ILi1EEESI_SI_EEESC_SE_Li256ELb0ELb1ELb0ELb0EEENS1_19SingleTileSchedulerILb0ELb0ELb1ELi128EEEEEEEEEvNT_6ParamsE:
        .type           _ZN7cutlass13device_kernelIN5flash19enable_sm80_to_sm89INS1_16FlashAttnFwdSm80INS1_25CollectiveMainloopFwdSm80ILi8ELi1ELb1EN4cute5tupleIJNS5_1CILi128EEENS7_ILi64EEENS7_ILi256EEEEEELi256ENS_6half_tEfNS_4arch4Sm80ELb0ELb0ELb0ELb0ELb1ELb0ELb1ELb0EEENS1_21CollectiveEpilogueFwdINS6_IJS8_SA_S9_EEENS6_IJNS7_ILi1EEESI_SI_EEESC_SE_Li256ELb0ELb1ELb0ELb0EEENS1_19SingleTileSchedulerILb0ELb0ELb1ELi128EEEEEEEEEvNT_6ParamsE,@function
        .size           _ZN7cutlass13device_kernelIN5flash19enable_sm80_to_sm89INS1_16FlashAttnFwdSm80INS1_25CollectiveMainloopFwdSm80ILi8ELi1ELb1EN4cute5tupleIJNS5_1CILi128EEENS7_ILi64EEENS7_ILi256EEEEEELi256ENS_6half_tEfNS_4arch4Sm80ELb0ELb0ELb0ELb0ELb1ELb0ELb1ELb0EEENS1_21CollectiveEpilogueFwdINS6_IJS8_SA_S9_EEENS6_IJNS7_ILi1EEESI_SI_EEESC_SE_Li256ELb0ELb1ELb0ELb0EEENS1_19SingleTileSchedulerILb0ELb0ELb1ELi128EEEEEEEEEvNT_6ParamsE,(.L_x_54 - _ZN7cutlass13device_kernelIN5flash19enable_sm80_to_sm89INS1_16FlashAttnFwdSm80INS1_25CollectiveMainloopFwdSm80ILi8ELi1ELb1EN4cute5tupleIJNS5_1CILi128EEENS7_ILi64EEENS7_ILi256EEEEEELi256ENS_6half_tEfNS_4arch4Sm80ELb0ELb0ELb0ELb0ELb1ELb0ELb1ELb0EEENS1_21CollectiveEpilogueFwdINS6_IJS8_SA_S9_EEENS6_IJNS7_ILi1EEESI_SI_EEESC_SE_Li256ELb0ELb1ELb0ELb0EEENS1_19SingleTileSchedulerILb0ELb0ELb1ELi128EEEEEEEEEvNT_6ParamsE)
        .other          _ZN7cutlass13device_kernelIN5flash19enable_sm80_to_sm89INS1_16FlashAttnFwdSm80INS1_25CollectiveMainloopFwdSm80ILi8ELi1ELb1EN4cute5tupleIJNS5_1CILi128EEENS7_ILi64EEENS7_ILi256EEEEEELi256ENS_6half_tEfNS_4arch4Sm80ELb0ELb0ELb0ELb0ELb1ELb0ELb1ELb0EEENS1_21CollectiveEpilogueFwdINS6_IJS8_SA_S9_EEENS6_IJNS7_ILi1EEESI_SI_EEESC_SE_Li256ELb0ELb1ELb0ELb0EEENS1_19SingleTileSchedulerILb0ELb0ELb1ELi128EEEEEEEEEvNT_6ParamsE,@"STO_CUDA_ENTRY STV_DEFAULT"
_ZN7cutlass13device_kernelIN5flash19enable_sm80_to_sm89INS1_16FlashAttnFwdSm80INS1_25CollectiveMainloopFwdSm80ILi8ELi1ELb1EN4cute5tupleIJNS5_1CILi128EEENS7_ILi64EEENS7_ILi256EEEEEELi256ENS_6half_tEfNS_4arch4Sm80ELb0ELb0ELb0ELb0ELb1ELb0ELb1ELb0EEENS1_21CollectiveEpilogueFwdINS6_IJS8_SA_S9_EEENS6_IJNS7_ILi1EEESI_SI_EEESC_SE_Li256ELb0ELb1ELb0ELb0EEENS1_19SingleTileSchedulerILb0ELb0ELb1ELi128EEEEEEEEEvNT_6ParamsE:
[----:B------:R-:W-:Y:S01]  /*0000*/  LDC R1, c[0x0][0x28] ;  /* 0x00000a00ff017b82 */ /* 0x000fe20000000800 */
[----:B------:R-:W-:Y:S05]  /*0010*/  EXIT ;  /* 0x000000000000794d */ /* 0x000fea0003800000 */
.L_x_18:
        /* <DEDUP_REMOVED lines=14> */
.L_x_54:


//--------------------- .text._ZN7cutlass13device_kernelIN5flash19enable_sm80_to_sm89INS1_16FlashAttnFwdSm80INS1_25CollectiveMainloopFwdSm80ILi8ELi1ELb1EN4cute5tupleIJNS5_1CILi128EEENS7_ILi64EEENS7_ILi256EEEEEELi256ENS_6half_tEfNS_4arch4Sm80ELb0ELb0ELb0ELb1ELb1ELb0ELb1ELb0EEENS1_21CollectiveEpilogueFwdINS6_IJS8_SA_S9_EEENS6_IJNS7_ILi1EEESI_SI_EEESC_SE_Li256ELb1ELb1ELb0ELb0EEENS1_19SingleTileSchedulerILb1ELb0ELb1ELi128EEEEEEEEEvNT_6ParamsE --------------------------
	.section	.text._ZN7cutlass13device_kernelIN5flash19enable_sm80_to_sm89INS1_16FlashAttnFwdSm80INS1_25CollectiveMainloopFwdSm80ILi8ELi1ELb1EN4cute5tupleIJNS5_1CILi128EEENS7_ILi64EEENS7_ILi256EEEEEELi256ENS_6half_tEfNS_4arch4Sm80ELb0ELb0ELb0ELb1ELb1ELb0ELb1ELb0EEENS1_21CollectiveEpilogueFwdINS6_IJS8_SA_S9_EEENS6_IJNS7_ILi1EEESI_SI_EEESC_SE_Li256ELb1ELb1ELb0ELb0EEENS1_19SingleTileSchedulerILb1ELb0ELb1ELi128EEEEEEEEEvNT_6ParamsE,"ax",@progbits
	.align	128
.text._ZN7cutlass13device_kernelIN5flash19enable_sm80_to_sm89INS1_16FlashAttnFwdSm80INS1_25CollectiveMainloopFwdSm80ILi8ELi1ELb1EN4cute5tupleIJNS5_1CILi128EEENS7_ILi64EEENS7_ILi256EEEEEELi256ENS_6half_tEfNS_4arch4Sm80ELb0ELb0ELb0ELb1ELb1ELb0ELb1ELb0EEENS1_21CollectiveEpilogueFwdINS6_IJS8_SA_S9_EEENS6_IJNS7_ILi1EEESI_SI_EEESC_SE_Li256ELb1ELb1ELb0ELb0EEENS1_19SingleTileSchedulerILb1ELb0ELb1ELi128EEEEEEEEEvNT_6ParamsE:
        .type           _ZN7cutlass13device_kernelIN5flash19enable_sm80_to_sm89INS1_16FlashAttnFwdSm80INS1_25CollectiveMainloopFwdSm80ILi8ELi1ELb1EN4cute5tupleIJNS5_1CILi128EEENS7_ILi64EEENS7_ILi256EEEEEELi256ENS_6half_tEfNS_4arch4Sm80ELb0ELb0ELb0ELb1ELb1ELb0ELb1ELb0EEENS1_21CollectiveEpilogueFwdINS6_IJS8_SA_S9_EEENS6_IJNS7_ILi1EEESI_SI_EEESC_SE_Li256ELb1ELb1ELb0ELb0EEENS1_19SingleTileSchedulerILb1ELb0ELb1ELi128EEEEEEEEEvNT_6ParamsE,@function
        .size           _ZN7cutlass13device_kernelIN5flash19enable_sm80_to_sm89INS1_16FlashAttnFwdSm80INS1_25CollectiveMainloopFwdSm80ILi8ELi1ELb1EN4cute5tupleIJNS5_1CILi128EEENS7_ILi64EEENS7_ILi256EEEEEELi256ENS_6half_tEfNS_4arch4Sm80ELb0ELb0ELb0ELb1ELb1ELb0ELb1ELb0EEENS1_21CollectiveEpilogueFwdINS6_IJS8_SA_S9_EEENS6_IJNS7_ILi1EEESI_SI_EEESC_SE_Li256ELb1ELb1ELb0ELb0EEENS1_19SingleTileSchedulerILb1ELb0ELb1ELi128EEEEEEEEEvNT_6ParamsE,(.L_x_55 - _ZN7cutlass13device_kernelIN5flash19enable_sm80_to_sm89INS1_16FlashAttnFwdSm80INS1_25CollectiveMainloopFwdSm80ILi8ELi1ELb1EN4cute5tupleIJNS5_1CILi128EEENS7_ILi64EEENS7_ILi256EEEEEELi256ENS_6half_tEfNS_4arch4Sm80ELb0ELb0ELb0ELb1ELb1ELb0ELb1ELb0EEENS1_21CollectiveEpilogueFwdINS6_IJS8_SA_S9_EEENS6_IJNS7_ILi1EEESI_SI_EEESC_SE_Li256ELb1ELb1ELb0ELb0EEENS1_19SingleTileSchedulerILb1ELb0ELb1ELi128EEEEEEEEEvNT_6ParamsE)
        .other          _ZN7cutlass13device_kernelIN5flash19enable_sm80_to_sm89INS1_16FlashAttnFwdSm80INS1_25CollectiveMainloopFwdSm80ILi8ELi1ELb1EN4cute5tupleIJNS5_1CILi128EEENS7_ILi64EEENS7_ILi256EEEEEELi256ENS_6half_tEfNS_4arch4Sm80ELb0ELb0ELb0ELb1ELb1ELb0ELb1ELb0EEENS1_21CollectiveEpilogueFwdINS6_IJS8_SA_S9_EEENS6_IJNS7_ILi1EEESI_SI_EEESC_SE_Li256ELb1ELb1ELb0ELb0EEENS1_19SingleTileSchedulerILb1ELb0ELb1ELi128EEEEEEEEEvNT_6ParamsE,@"STO_CUDA_ENTRY STV_DEFAULT"
_ZN7cutlass13device_kernelIN5flash19enable_sm80_to_sm89INS1_16FlashAttnFwdSm80INS1_25CollectiveMainloopFwdSm80ILi8ELi1ELb1EN4cute5tupleIJNS5_1CILi128EEENS7_ILi64EEENS7_ILi256EEEEEELi256ENS_6half_tEfNS_4arch4Sm80ELb0ELb0ELb0ELb1ELb1ELb0ELb1ELb0EEENS1_21CollectiveEpilogueFwdINS6_IJS8_SA_S9_EEENS6_IJNS7_ILi1EEESI_SI_EEESC_SE_Li256ELb1ELb1ELb0ELb0EEENS1_19SingleTileSchedulerILb1ELb0ELb1ELi128EEEEEEEEEvNT_6ParamsE:
[----:B------:R-:W-:Y:S01]  /*0000*/  LDC R1, c[0x0][0x28] ;  /* 0x00000a00ff017b82 */ /* 0x000fe20000000800 */
[----:B------:R-:W-:Y:S05]  /*0010*/  EXIT ;  /* 0x000000000000794d */ /* 0x000fea0003800000 */
.L_x_19:
        /* <DEDUP_REMOVED lines=14> */
.L_x_55:


//--------------------- .text._ZN7cutlass13device_kernelIN5flash19enable_sm80_to_sm89INS1_16FlashAttnFwdSm80INS1_25CollectiveMainloopFwdSm80ILi8ELi1ELb0EN4cute5tupleIJNS5_1CILi128EEENS7_ILi32EEENS7_ILi256EEEEEELi256ENS_6half_tEfNS_4arch4Sm80ELb0ELb0ELb0ELb1ELb1ELb1ELb1ELb0EEENS1_21CollectiveEpilogueFwdINS6_IJS8_SA_S9_EEENS6_IJNS7_ILi1EEESI_SI_EEESC_SE_Li256ELb1ELb1ELb0ELb0EEENS1_19SingleTileSchedulerILb1ELb0ELb1ELi128EEEEEEEEEvNT_6ParamsE --------------------------
	.section	.text._ZN7cutlass13device_kernelIN5flash19enable_sm80_to_sm89INS1_16FlashAttnFwdSm80INS1_25CollectiveMainloopFwdSm80ILi8ELi1ELb0EN4cute5tupleIJNS5_1CILi128EEENS7_ILi32EEENS7_ILi256EEEEEELi256ENS_6half_tEfNS_4arch4Sm80ELb0ELb0ELb0ELb1ELb1ELb1ELb1ELb0EEENS1_21CollectiveEpilogueFwdINS6_IJS8_SA_S9_EEENS6_IJNS7_ILi1EEESI_SI_EEESC_SE_Li256ELb1ELb1ELb0ELb0EEENS1_19SingleTileSchedulerILb1ELb0ELb1ELi128EEEEEEEEEvNT_6ParamsE,"ax",@progbits
	.align	128
.text._ZN7cutlass13device_kernelIN5flash19enable_sm80_to_sm89INS1_16FlashAttnFwdSm80INS1_25CollectiveMainloopFwdSm80ILi8ELi1ELb0EN4cute5tupleIJNS5_1CILi128EEENS7_ILi32EEENS7_ILi256EEEEEELi256ENS_6half_tEfNS_4arch4Sm80ELb0ELb0ELb0ELb1ELb1ELb1ELb1ELb0EEENS1_21CollectiveEpilogueFwdINS6_IJS8_SA_S9_EEENS6_IJNS7_ILi1EEESI_SI_EEESC_SE_Li256ELb1ELb1ELb0ELb0EEENS1_19SingleTileSchedulerILb1ELb0ELb1ELi128EEEEEEEEEvNT_6ParamsE:
        .type           _ZN7cutlass13device_kernelIN5flash19enable_sm80_to_sm89INS1_16FlashAttnFwdSm80INS1_25CollectiveMainloopFwdSm80ILi8ELi1ELb0EN4cute5tupleIJNS5_1CILi128EEENS7_ILi32EEENS7_ILi256EEEEEELi256ENS_6half_tEfNS_4arch4Sm80ELb0ELb0ELb0ELb1ELb1ELb1ELb1ELb0EEENS1_21CollectiveEpilogueFwdINS6_IJS8_SA_S9_EEENS6_IJNS7_ILi1EEESI_SI_EEESC_SE_Li256ELb1ELb1ELb0ELb0EEENS1_19SingleTileSchedulerILb1ELb0ELb1ELi128EEEEEEEEEvNT_6ParamsE,@function
        .size           _ZN7cutlass13device_kernelIN5flash19enable_sm80_to_sm89INS1_16FlashAttnFwdSm80INS1_25CollectiveMainloopFwdSm80ILi8ELi1ELb0EN4cute5tupleIJNS5_1CILi128EEENS7_ILi32EEENS7_ILi256EEEEEELi256ENS_6half_tEfNS_4arch4Sm80ELb0ELb0ELb0ELb1ELb1ELb1ELb1ELb0EEENS1_21CollectiveEpilogueFwdINS6_IJS8_SA_S9_EEENS6_IJNS7_ILi1EEESI_SI_EEESC_SE_Li256ELb1ELb1ELb0ELb0EEENS1_19SingleTileSchedulerILb1ELb0ELb1ELi128EEEEEEEEEvNT_6ParamsE,(.L_x_56 - _ZN7cutlass13device_kernelIN5flash19enable_sm80_to_sm89INS1_16FlashAttnFwdSm80INS1_25CollectiveMainloopFwdSm80ILi8ELi1ELb0EN4cute5tupleIJNS5_1CILi128EEENS7_ILi32EEENS7_ILi256EEEEEELi256ENS_6half_tEfNS_4arch4Sm80ELb0ELb0ELb0ELb1ELb1ELb1ELb1ELb0EEENS1_21CollectiveEpilogueFwdINS6_IJS8_SA_S9_EEENS6_IJNS7_ILi1EEESI_SI_EEESC_SE_Li256ELb1ELb1ELb0ELb0EEENS1_19SingleTileSchedulerILb1ELb0ELb1ELi128EEEEEEEEEvNT_6ParamsE)
        .other          _ZN7cutlass13device_kernelIN5flash19enable_sm80_to_sm89INS1_16FlashAttnFwdSm80INS1_25CollectiveMainloopFwdSm80ILi8ELi1ELb0EN4cute5tupleIJNS5_1CILi128EEENS7_ILi32EEENS7_ILi256EEEEEELi256ENS_6half_tEfNS_4arch4Sm80ELb0ELb0ELb0ELb1ELb1ELb1ELb1ELb0EEENS1_21CollectiveEpilogueFwdINS6_IJS8_SA_S9_EEENS6_IJNS7_ILi1EEESI_SI_EEESC_SE_Li256ELb1ELb1ELb0ELb0EEENS1_19SingleTileSchedulerILb1ELb0ELb1ELi128EEEEEEEEEvNT_6ParamsE,@"STO_CUDA_ENTRY STV_DEFAULT"
_ZN7cutlass13device_kernelIN5flash19enable_sm80_to_sm89INS1_16FlashAttnFwdSm80INS1_25CollectiveMainloopFwdSm80ILi8ELi1ELb0EN4cute5tupleIJNS5_1CILi128EEENS7_ILi32EEENS7_ILi256EEEEEELi256ENS_6half_tEfNS_4arch4Sm80ELb0ELb0ELb0ELb1ELb1ELb1ELb1ELb0EEENS1_21CollectiveEpilogueFwdINS6_IJS8_SA_S9_EEENS6_IJNS7_ILi1EEESI_SI_EEESC_SE_Li256ELb1ELb1ELb0ELb0EEENS1_19SingleTileSchedulerILb1ELb0ELb1ELi128EEEEEEEEEvNT_6ParamsE:
[----:B------:R-:W-:Y:S01]  /*0000*/  LDC R1, c[0x0][0x28] ;  /* 0x00000a00ff017b82 */ /* 0x000fe20000000800 */
[----:B------:R-:W-:Y:S05]  /*0010*/  EXIT ;  /* 0x000000000000794d */ /* 0x000fea0003800000 */
.L_x_20:
        /* <DEDUP_REMOVED lines=14> */
.L_x_56:


//--------------------- .text._ZN7cutlass13device_kernelIN5flash19enable_sm80_to_sm89INS1_16FlashAttnFwdSm80INS1_25CollectiveMainloopFwdSm80ILi8ELi1ELb1EN4cute5tupleIJNS5_1CILi128EEENS7_ILi48EEENS7_ILi256EEEEEELi256ENS_6half_tEfNS_4arch4Sm80ELb0ELb1ELb0ELb0ELb1ELb0ELb1ELb0EEENS1_21CollectiveEpilogueFwdINS6_IJS8_SA_S9_EEENS6_IJNS7_ILi1EEESI_SI_EEESC_SE_Li256ELb0ELb1ELb0ELb0EEENS1_19SingleTileSchedulerILb0ELb0ELb1ELi128EEEEEEEEEvNT_6ParamsE --------------------------
	.section	.text._ZN7cutlass13device_kernelIN5flash19enable_sm80_to_sm89INS1_16FlashAttnFwdSm80INS1_25CollectiveMainloopFwdSm80ILi8ELi1ELb1EN4cute5tupleIJNS5_1CILi128EEENS7_ILi48EEENS7_ILi256EEEEEELi256ENS_6half_tEfNS_4arch4Sm80ELb0ELb1ELb0ELb0ELb1ELb0ELb1ELb0EEENS1_21CollectiveEpilogueFwdINS6_IJS8_SA_S9_EEENS6_IJNS7_ILi1EEESI_SI_EEESC_SE_Li256ELb0ELb1ELb0ELb0EEENS1_19SingleTileSchedulerILb0ELb0ELb1ELi128EEEEEEEEEvNT_6ParamsE,"ax",@progbits
	.align	128
.text._ZN7cutlass13device_kernelIN5flash19enable_sm80_to_sm89INS1_16FlashAttnFwdSm80INS1_25CollectiveMainloopFwdSm80ILi8ELi1ELb1EN4cute5tupleIJNS5_1CILi128EEENS7_ILi48EEENS7_ILi256EEEEEELi256ENS_6half_tEfNS_4arch4Sm80ELb0ELb1ELb0ELb0ELb1ELb0ELb1ELb0EEENS1_21CollectiveEpilogueFwdINS6_IJS8_SA_S9_EEENS6_IJNS7_ILi1EEESI_SI_EEESC_SE_Li256ELb0ELb1ELb0ELb0EEENS1_19SingleTileSchedulerILb0ELb0ELb1ELi128EEEEEEEEEvNT_6ParamsE:
        .type           _ZN7cutlass13device_kernelIN5flash19enable_sm80_to_sm89INS1_16FlashAttnFwdSm80INS1_25CollectiveMainloopFwdSm80ILi8ELi1ELb1EN4cute5tupleIJNS5_1CILi128EEENS7_ILi48EEENS7_ILi256EEEEEELi256ENS_6half_tEfNS_4arch4Sm80ELb0ELb1ELb0ELb0ELb1ELb0ELb1ELb0EEENS1_21CollectiveEpilogueFwdINS6_IJS8_SA_S9_EEENS6_IJNS7_ILi1EEESI_SI_EEESC_SE_Li256ELb0ELb1ELb0ELb0EEENS1_19SingleTileSchedulerILb0ELb0ELb1ELi128EEEEEEEEEvNT_6ParamsE,@function
        .size           _ZN7cutlass13device_kernelIN5flash19enable_sm80_to_sm89INS1_16FlashAttnFwdSm80INS1_25CollectiveMainloopFwdSm80ILi8ELi1ELb1EN4cute5tupleIJNS5_1CILi128EEENS7_ILi48EEENS7_ILi256EEEEEELi256ENS_6half_tEfNS_4arch4Sm80ELb0ELb1ELb0ELb0ELb1ELb0ELb1ELb0EEENS1_21CollectiveEpilogueFwdINS6_IJS8_SA_S9_EEENS6_IJNS7_ILi1EEESI_SI_EEESC_SE_Li256ELb0ELb1ELb0ELb0EEENS1_19SingleTileSchedulerILb0ELb0ELb1ELi128EEEEEEEEEvNT_6ParamsE,(.L_x_57 - _ZN7cutlass13device_kernelIN5flash19enable_sm80_to_sm89INS1_16FlashAttnFwdSm80INS1_25CollectiveMainloopFwdSm80ILi8ELi1ELb1EN4cute5tupleIJNS5_1CILi128EEENS7_ILi48EEENS7_ILi256EEEEEELi256ENS_6half_tEfNS_4arch4Sm80ELb0ELb1ELb0ELb0ELb1ELb0ELb1ELb0EEENS1_21CollectiveEpilogueFwdINS6_IJS8_SA_S9_EEENS6_IJNS7_ILi1EEESI_SI_EEESC_SE_Li256ELb0ELb1ELb0ELb0EEENS1_19SingleTileSchedulerILb0ELb0ELb1ELi128EEEEEEEEEvNT_6ParamsE)
        .other          _ZN7cutlass13device_kernelIN5flash19enable_sm80_to_sm89INS1_16FlashAttnFwdSm80INS1_25CollectiveMainloopFwdSm80ILi8ELi1ELb1EN4cute5tupleIJNS5_1CILi128EEENS7_ILi48EEENS7_ILi256EEEEEELi256ENS_6half_tEfNS_4arch4Sm80ELb0ELb1ELb0ELb0ELb1ELb0ELb1ELb0EEENS1_21CollectiveEpilogueFwdINS6_IJS8_SA_S9_EEENS6_IJNS7_ILi1EEESI_SI_EEESC_SE_Li256ELb0ELb1ELb0ELb0EEENS1_19SingleTileSchedulerILb0ELb0ELb1ELi128EEEEEEEEEvNT_6ParamsE,@"STO_CUDA_ENTRY STV_DEFAULT"
_ZN7cutlass13device_kernelIN5flash19enable_sm80_to_sm89INS1_16FlashAttnFwdSm80INS1_25CollectiveMainloopFwdSm80ILi8ELi1ELb1EN4cute5tupleIJNS5_1CILi128EEENS7_ILi48EEENS7_ILi256EEEEEELi256ENS_6half_tEfNS_4arch4Sm80ELb0ELb1ELb0ELb0ELb1ELb0ELb1ELb0EEENS1_21CollectiveEpilogueFwdINS6_IJS8_SA_S9_EEENS6_IJNS7_ILi1EEESI_SI_EEESC_SE_Li256ELb0ELb1ELb0ELb0EEENS1_19SingleTileSchedulerILb0ELb0ELb1ELi128EEEEEEEEEvNT_6ParamsE:
[----:B------:R-:W-:Y:S01]  /*0000*/  LDC R1, c[0x0][0x28] ;  /* 0x00000a00ff017b82 */ /* 0x000fe20000000800 */
[----:B------:R-:W-:Y:S05]  /*0010*/  EXIT ;  /* 0x000000000000794d */ /* 0x000fea0003800000 */
.L_x_21:
        /* <DEDUP_REMOVED lines=14> */
.L_x_57:


//--------------------- .text._ZN7cutlass13device_kernelIN5flash19enable_sm80_to_sm89INS1_16FlashAttnFwdSm80INS1_25CollectiveMainloopFwdSm80ILi8ELi1ELb1EN4cute5tupleIJNS5_1CILi128EEENS7_ILi48EEENS7_ILi256EEEEEELi256ENS_6half_tEfNS_4arch4Sm80ELb0ELb1ELb0ELb1ELb1ELb0ELb1ELb0EEENS1_21CollectiveEpilogueFwdINS6_IJS8_SA_S9_EEENS6_IJNS7_ILi1EEESI_SI_EEESC_SE_Li256ELb1ELb1ELb0ELb0EEENS1_19SingleTileSchedulerILb1ELb0ELb1ELi128EEEEEEEEEvNT_6ParamsE --------------------------
	.section	.text._ZN7cutlass13device_kernelIN5flash19enable_sm80_to_sm89INS1_16FlashAttnFwdSm80INS1_25CollectiveMainloopFwdSm80ILi8ELi1ELb1EN4cute5tupleIJNS5_1CILi128EEENS7_ILi48EEENS7_ILi256EEEEEELi256ENS_6half_tEfNS_4arch4Sm80ELb0ELb1ELb0ELb1ELb1ELb0ELb1ELb0EEENS1_21CollectiveEpilogueFwdINS6_IJS8_SA_S9_EEENS6_IJNS7_ILi1EEESI_SI_EEESC_SE_Li256ELb1ELb1ELb0ELb0EEENS1_19SingleTileSchedulerILb1ELb0ELb1ELi128EEEEEEEEEvNT_6ParamsE,"ax",@progbits
	.align	128
.text._ZN7cutlass13device_kernelIN5flash19enable_sm80_to_sm89INS1_16FlashAttnFwdSm80INS1_25CollectiveMainloopFwdSm80ILi8ELi1ELb1EN4cute5tupleIJNS5_1CILi128EEENS7_ILi48EEENS7_ILi256EEEEEELi256ENS_6half_tEfNS_4arch4Sm80ELb0ELb1ELb0ELb1ELb1ELb0ELb1ELb0EEENS1_21CollectiveEpilogueFwdINS6_IJS8_SA_S9_EEENS6_IJNS7_ILi1EEESI_SI_EEESC_SE_Li256ELb1ELb1ELb0ELb0EEENS1_19SingleTileSchedulerILb1ELb0ELb1ELi128EEEEEEEEEvNT_6ParamsE:
        .type           _ZN7cutlass13device_kernelIN5flash19enable_sm80_to_sm89INS1_16FlashAttnFwdSm80INS1_25CollectiveMainloopFwdSm80ILi8ELi1ELb1EN4cute5tupleIJNS5_1CILi128EEENS7_ILi48EEENS7_ILi256EEEEEELi256ENS_6half_tEfNS_4arch4Sm80ELb0ELb1ELb0ELb1ELb1ELb0ELb1ELb0EEENS1_21CollectiveEpilogueFwdINS6_IJS8_SA_S9_EEENS6_IJNS7_ILi1EEESI_SI_EEESC_SE_Li256ELb1ELb1ELb0ELb0EEENS1_19SingleTileSchedulerILb1ELb0ELb1ELi128EEEEEEEEEvNT_6ParamsE,@function
        .size           _ZN7cutlass13device_kernelIN5flash19enable_sm80_to_sm89INS1_16FlashAttnFwdSm80INS1_25CollectiveMainloopFwdSm80ILi8ELi1ELb1EN4cute5tupleIJNS5_1CILi128EEENS7_ILi48EEENS7_ILi256EEEEEELi256ENS_6half_tEfNS_4arch4Sm80ELb0ELb1ELb0ELb1ELb1ELb0ELb1ELb0EEENS1_21CollectiveEpilogueFwdINS6_IJS8_SA_S9_EEENS6_IJNS7_ILi1EEESI_SI_EEESC_SE_Li256ELb1ELb1ELb0ELb0EEENS1_19SingleTileSchedulerILb1ELb0ELb1ELi128EEEEEEEEEvNT_6ParamsE,(.L_x_58 - _ZN7cutlass13device_kernelIN5flash19enable_sm80_to_sm89INS1_16FlashAttnFwdSm80INS1_25CollectiveMainloopFwdSm80ILi8ELi1ELb1EN4cute5tupleIJNS5_1CILi128EEENS7_ILi48EEENS7_ILi256EEEEEELi256ENS_6half_tEfNS_4arch4Sm80ELb0ELb1ELb0ELb1ELb1ELb0ELb1ELb0EEENS1_21CollectiveEpilogueFwdINS6_IJS8_SA_S9_EEENS6_IJNS7_ILi1EEESI_SI_EEESC_SE_Li256ELb1ELb1ELb0ELb0EEENS1_19SingleTileSchedulerILb1ELb0ELb1ELi128EEEEEEEEEvNT_6ParamsE)
        .other          _ZN7cutlass13device_kernelIN5flash19enable_sm80_to_sm89INS1_16FlashAttnFwdSm80INS1_25CollectiveMainloopFwdSm80ILi8ELi1ELb1EN4cute5tupleIJNS5_1CILi128EEENS7_ILi48EEENS7_ILi256EEEEEELi256ENS_6half_tEfNS_4arch4Sm80ELb0ELb1ELb0ELb1ELb1ELb0ELb1ELb0EEENS1_21CollectiveEpilogueFwdINS6_IJS8_SA_S9_EEENS6_IJNS7_ILi1EEESI_SI_EEESC_SE_Li256ELb1ELb1ELb0ELb0EEENS1_19SingleTileSchedulerILb1ELb0ELb1ELi128EEEEEEEEEvNT_6ParamsE,@"STO_CUDA_ENTRY STV_DEFAULT"
_ZN7cutlass13device_kernelIN5flash19enable_sm80_to_sm89INS1_16FlashAttnFwdSm80INS1_25CollectiveMainloopFwdSm80ILi8ELi1ELb1EN4cute5tupleIJNS5_1CILi128EEENS7_ILi48EEENS7_ILi256EEEEEELi256ENS_6half_tEfNS_4arch4Sm80ELb0ELb1ELb0ELb1ELb1ELb0ELb1ELb0EEENS1_21CollectiveEpilogueFwdINS6_IJS8_SA_S9_EEENS6_IJNS7_ILi1EEESI_SI_EEESC_SE_Li256ELb1ELb1ELb0ELb0EEENS1_19SingleTileSchedulerILb1ELb0ELb1ELi128EEEEEEEEEvNT_6ParamsE:
[----:B------:R-:W-:Y:S01]  /*0000*/  LDC R1, c[0x0][0x28] ;  /* 0x00000a00ff017b82 */ /* 0x000fe20000000800 */
[----:B------:R-:W-:Y:S05]  /*0010*/  EXIT ;  /* 0x000000000000794d */ /* 0x000fea0003800000 */
.L_x_22:
        /* <DEDUP_REMOVED lines=14> */
.L_x_58:


//--------------------- .text._ZN7cutlass13device_kernelIN5flash19enable_sm80_to_sm89INS1_16FlashAttnFwdSm80INS1_25CollectiveMainloopFwdSm80ILi8ELi1ELb0EN4cute5tupleIJNS5_1CILi128EEENS7_ILi32EEENS7_ILi256EEEEEELi256ENS_6half_tEfNS_4arch4Sm80ELb0ELb1ELb0ELb1ELb1ELb1ELb1ELb0EEENS1_21CollectiveEpilogueFwdINS6_IJS8_SA_S9_EEENS6_IJNS7_ILi1EEESI_SI_EEESC_SE_Li256ELb1ELb1ELb0ELb0EEENS1_19SingleTileSchedulerILb1ELb0ELb1ELi128EEEEEEEEEvNT_6ParamsE --------------------------
	.section	.text._ZN7cutlass13device_kernelIN5flash19enable_sm80_to_sm89INS1_16FlashAttnFwdSm80INS1_25CollectiveMainloopFwdSm80ILi8ELi1ELb0EN4cute5tupleIJNS5_1CILi128EEENS7_ILi32EEENS7_ILi256EEEEEELi256ENS_6half_tEfNS_4arch4Sm80ELb0ELb1ELb0ELb1ELb1ELb1ELb1ELb0EEENS1_21CollectiveEpilogueFwdINS6_IJS8_SA_S9_EEENS6_IJNS7_ILi1EEESI_SI_EEESC_SE_Li256ELb1ELb1ELb0ELb0EEENS1_19SingleTileSchedulerILb1ELb0ELb1ELi128EEEEEEEEEvNT_6ParamsE,"ax",@progbits
	.align	128
.text._ZN7cutlass13device_kernelIN5flash19enable_sm80_to_sm89INS1_16FlashAttnFwdSm80INS1_25CollectiveMainloopFwdSm80ILi8ELi1ELb0EN4cute5tupleIJNS5_1CILi128EEENS7_ILi32EEENS7_ILi256EEEEEELi256ENS_6half_tEfNS_4arch4Sm80ELb0ELb1ELb0ELb1ELb1ELb1ELb1ELb0EEENS1_21CollectiveEpilogueFwdINS6_IJS8_SA_S9_EEENS6_IJNS7_ILi1EEESI_SI_EEESC_SE_Li256ELb1ELb1ELb0ELb0EEENS1_19SingleTileSchedulerILb1ELb0ELb1ELi128EEEEEEEEEvNT_6ParamsE:
        .type           _ZN7cutlass13device_kernelIN5flash19enable_sm80_to_sm89INS1_16FlashAttnFwdSm80INS1_25CollectiveMainloopFwdSm80ILi8ELi1ELb0EN4cute5tupleIJNS5_1CILi128EEENS7_ILi32EEENS7_ILi256EEEEEELi256ENS_6half_tEfNS_4arch4Sm80ELb0ELb1ELb0ELb1ELb1ELb1ELb1ELb0EEENS1_21CollectiveEpilogueFwdINS6_IJS8_SA_S9_EEENS6_IJNS7_ILi1EEESI_SI_EEESC_SE_Li256ELb1ELb1ELb0ELb0EEENS1_19SingleTileSchedulerILb1ELb0ELb1ELi128EEEEEEEEEvNT_6ParamsE,@function
        .size           _ZN7cutlass13device_kernelIN5flash19enable_sm80_to_sm89INS1_16FlashAttnFwdSm80INS1_25CollectiveMainloopFwdSm80ILi8ELi1ELb0EN4cute5tupleIJNS5_1CILi128EEENS7_ILi32EEENS7_ILi256EEEEEELi256ENS_6half_tEfNS_4arch4Sm80ELb0ELb1ELb0ELb1ELb1ELb1ELb1ELb0EEENS1_21CollectiveEpilogueFwdINS6_IJS8_SA_S9_EEENS6_IJNS7_ILi1EEESI_SI_EEESC_SE_Li256ELb1ELb1ELb0ELb0EEENS1_19SingleTileSchedulerILb1ELb0ELb1ELi128EEEEEEEEEvNT_6ParamsE,(.L_x_59 - _ZN7cutlass13device_kernelIN5flash19enable_sm80_to_sm89INS1_16FlashAttnFwdSm80INS1_25CollectiveMainloopFwdSm80ILi8ELi1ELb0EN4cute5tupleIJNS5_1CILi128EEENS7_ILi32EEENS7_ILi256EEEEEELi256ENS_6half_tEfNS_4arch4Sm80ELb0ELb1ELb0ELb1ELb1ELb1ELb1ELb0EEENS1_21CollectiveEpilogueFwdINS6_IJS8_SA_S9_EEENS6_IJNS7_ILi1EEESI_SI_EEESC_SE_Li256ELb1ELb1ELb0ELb0EEENS1_19SingleTileSchedulerILb1ELb0ELb1ELi128EEEEEEEEEvNT_6ParamsE)
        .other          _ZN7cutlass13device_kernelIN5flash19enable_sm80_to_sm89INS1_16FlashAttnFwdSm80INS1_25CollectiveMainloopFwdSm80ILi8ELi1ELb0EN4cute5tupleIJNS5_1CILi128EEENS7_ILi32EEENS7_ILi256EEEEEELi256ENS_6half_tEfNS_4arch4Sm80ELb0ELb1ELb0ELb1ELb1ELb1ELb1ELb0EEENS1_21CollectiveEpilogueFwdINS6_IJS8_SA_S9_EEENS6_IJNS7_ILi1EEESI_SI_EEESC_SE_Li256ELb1ELb1ELb0ELb0EEENS1_19SingleTileSchedulerILb1ELb0ELb1ELi128EEEEEEEEEvNT_6ParamsE,@"STO_CUDA_ENTRY STV_DEFAULT"
_ZN7cutlass13device_kernelIN5flash19enable_sm80_to_sm89INS1_16FlashAttnFwdSm80INS1_25CollectiveMainloopFwdSm80ILi8ELi1ELb0EN4cute5tupleIJNS5_1CILi128EEENS7_ILi32EEENS7_ILi256EEEEEELi256ENS_6half_tEfNS_4arch4Sm80ELb0ELb1ELb0ELb1ELb1ELb1ELb1ELb0EEENS1_21CollectiveEpilogueFwdINS6_IJS8_SA_S9_EEENS6_IJNS7_ILi1EEESI_SI_EEESC_SE_Li256ELb1ELb1ELb0ELb0EEENS1_19SingleTileSchedulerILb1ELb0ELb1ELi128EEEEEEEEEvNT_6ParamsE:
[----:B------:R-:W-:Y:S01]  /*0000*/  LDC R1, c[0x0][0x28] ;  /* 0x00000a00ff017b82 */ /* 0x000fe20000000800 */
[----:B------:R-:W-:Y:S05]  /*0010*/  EXIT ;  /* 0x000000000000794d */ /* 0x000fea0003800000 */
.L_x_23:
        /* <DEDUP_REMOVED lines=14> */
.L_x_59:


//--------------------- .text._ZN7cutlass13device_kernelIN5flash19enable_sm80_to_sm89INS1_16FlashAttnFwdSm80INS1_25CollectiveMainloopFwdSm80ILi8ELi1ELb1EN4cute5tupleIJNS5_1CILi128EEENS7_ILi64EEENS7_ILi256EEEEEELi256ENS_6half_tEfNS_4arch4Sm80ELb1ELb0ELb0ELb0ELb1ELb0ELb1ELb0EEENS1_21CollectiveEpilogueFwdINS6_IJS8_SA_S9_EEENS6_IJNS7_ILi1EEESI_SI_EEESC_SE_Li256ELb0ELb1ELb0ELb0EEENS1_30DynamicPersistentTileSchedulerILi256ELi256ELb0ELb1ELb0EEEEEEEEEvNT_6ParamsE --------------------------
	.section	.text._ZN7cutlass13device_kernelIN5flash19enable_sm80_to_sm89INS1_16FlashAttnFwdSm80INS1_25CollectiveMainloopFwdSm80ILi8ELi1ELb1EN4cute5tupleIJNS5_1CILi128EEENS7_ILi64EEENS7_ILi256EEEEEELi256ENS_6half_tEfNS_4arch4Sm80ELb1ELb0ELb0ELb0ELb1ELb0ELb1ELb0EEENS1_21CollectiveEpilogueFwdINS6_IJS8_SA_S9_EEENS6_IJNS7_ILi1EEESI_SI_EEESC_SE_Li256ELb0ELb1ELb0ELb0EEENS1_30DynamicPersistentTileSchedulerILi256ELi256ELb0ELb1ELb0EEEEEEEEEvNT_6ParamsE,"ax",@progbits
	.align	128
.text._ZN7cutlass13device_kernelIN5flash19enable_sm80_to_sm89INS1_16FlashAttnFwdSm80INS1_25CollectiveMainloopFwdSm80ILi8ELi1ELb1EN4cute5tupleIJNS5_1CILi128EEENS7_ILi64EEENS7_ILi256EEEEEELi256ENS_6half_tEfNS_4arch4Sm80ELb1ELb0ELb0ELb0ELb1ELb0ELb1ELb0EEENS1_21CollectiveEpilogueFwdINS6_IJS8_SA_S9_EEENS6_IJNS7_ILi1EEESI_SI_EEESC_SE_Li256ELb0ELb1ELb0ELb0EEENS1_30DynamicPersistentTileSchedulerILi256ELi256ELb0ELb1ELb0EEEEEEEEEvNT_6ParamsE:
        .type           _ZN7cutlass13device_kernelIN5flash19enable_sm80_to_sm89INS1_16FlashAttnFwdSm80INS1_25CollectiveMainloopFwdSm80ILi8ELi1ELb1EN4cute5tupleIJNS5_1CILi128EEENS7_ILi64EEENS7_ILi256EEEEEELi256ENS_6half_tEfNS_4arch4Sm80ELb1ELb0ELb0ELb0ELb1ELb0ELb1ELb0EEENS1_21CollectiveEpilogueFwdINS6_IJS8_SA_S9_EEENS6_IJNS7_ILi1EEESI_SI_EEESC_SE_Li256ELb0ELb1ELb0ELb0EEENS1_30DynamicPersistentTileSchedulerILi256ELi256ELb0ELb1ELb0EEEEEEEEEvNT_6ParamsE,@function
        .size           _ZN7cutlass13device_kernelIN5flash19enable_sm80_to_sm89INS1_16FlashAttnFwdSm80INS1_25CollectiveMainloopFwdSm80ILi8ELi1ELb1EN4cute5tupleIJNS5_1CILi128EEENS7_ILi64EEENS7_ILi256EEEEEELi256ENS_6half_tEfNS_4arch4Sm80ELb1ELb0ELb0ELb0ELb1ELb0ELb1ELb0EEENS1_21CollectiveEpilogueFwdINS6_IJS8_SA_S9_EEENS6_IJNS7_ILi1EEESI_SI_EEESC_SE_Li256ELb0ELb1ELb0ELb0EEENS1_30DynamicPersistentTileSchedulerILi256ELi256ELb0ELb1ELb0EEEEEEEEEvNT_6ParamsE,(.L_x_60 - _ZN7cutlass13device_kernelIN5flash19enable_sm80_to_sm89INS1_16FlashAttnFwdSm80INS1_25CollectiveMainloopFwdSm80ILi8ELi1ELb1EN4cute5tupleIJNS5_1CILi128EEENS7_ILi64EEENS7_ILi256EEEEEELi256ENS_6half_tEfNS_4arch4Sm80ELb1ELb0ELb0ELb0ELb1ELb0ELb1ELb0EEENS1_21CollectiveEpilogueFwdINS6_IJS8_SA_S9_EEENS6_IJNS7_ILi1EEESI_SI_EEESC_SE_Li256ELb0ELb1ELb0ELb0EEENS1_30DynamicPersistentTileSchedulerILi256ELi256ELb0ELb1ELb0EEEEEEEEEvNT_6ParamsE)
        .other          _ZN7cutlass13device_kernelIN5flash19enable_sm80_to_sm89INS1_16FlashAttnFwdSm80INS1_25CollectiveMainloopFwdSm80ILi8ELi1ELb1EN4cute5tupleIJNS5_1CILi128EEENS7_ILi64EEENS7_ILi256EEEEEELi256ENS_6half_tEfNS_4arch4Sm80ELb1ELb0ELb0ELb0ELb1ELb0ELb1ELb0EEENS1_21CollectiveEpilogueFwdINS6_IJS8_SA_S9_EEENS6_IJNS7_ILi1EEESI_SI_EEESC_SE_Li256ELb0ELb1ELb0ELb0EEENS1_30DynamicPersistentTileSchedulerILi256ELi256ELb0ELb1ELb0EEEEEEEEEvNT_6ParamsE,@"STO_CUDA_ENTRY STV_DEFAULT"
_ZN7cutlass13device_kernelIN5flash19enable_sm80_to_sm89INS1_16FlashAttnFwdSm80INS1_25CollectiveMainloopFwdSm80ILi8ELi1ELb1EN4cute5tupleIJNS5_1CILi128EEENS7_ILi64EEENS7_ILi256EEEEEELi256ENS_6half_tEfNS_4arch4Sm80ELb1ELb0ELb0ELb0ELb1ELb0ELb1ELb0EEENS1_21CollectiveEpilogueFwdINS6_IJS8_SA_S9_EEENS6_IJNS7_ILi1EEESI_SI_EEESC_SE_Li256ELb0ELb1ELb0ELb0EEENS1_30DynamicPersistentTileSchedulerILi256ELi256ELb0ELb1ELb0EEEEEEEEEvNT_6ParamsE:
[----:B------:R-:W-:Y:S01]  /*0000*/  LDC R1, c[0x0][0x28] ;  /* 0x00000a00ff017b82 */ /* 0x000fe20000000800 */
[----:B------:R-:W-:Y:S05]  /*0010*/  EXIT ;  /* 0x000000000000794d */ /* 0x000fea0003800000 */
.L_x_24:
        /* <DEDUP_REMOVED lines=14> */
.L_x_60:


//--------------------- .text._ZN7cutlass13device_kernelIN5flash19enable_sm80_to_sm89INS1_16FlashAttnFwdSm80INS1_25CollectiveMainloopFwdSm80ILi8ELi1ELb1EN4cute5tupleIJNS5_1CILi128EEENS7_ILi64EEENS7_ILi256EEEEEELi256ENS_6half_tEfNS_4arch4Sm80ELb1ELb0ELb0ELb1ELb1ELb0ELb1ELb0EEENS1_21CollectiveEpilogueFwdINS6_IJS8_SA_S9_EEENS6_IJNS7_ILi1EEESI_SI_EEESC_SE_Li256ELb1ELb1ELb0ELb0EEENS1_19SingleTileSchedulerILb1ELb0ELb1ELi128EEEEEEEEEvNT_6ParamsE --------------------------
	.section	.text._ZN7cutlass13device_kernelIN5flash19enable_sm80_to_sm89INS1_16FlashAttnFwdSm80INS1_25CollectiveMainloopFwdSm80ILi8ELi1ELb1EN4cute5tupleIJNS5_1CILi128EEENS7_ILi64EEENS7_ILi256EEEEEELi256ENS_6half_tEfNS_4arch4Sm80ELb1ELb0ELb0ELb1ELb1ELb0ELb1ELb0EEENS1_21CollectiveEpilogueFwdINS6_IJS8_SA_S9_EEENS6_IJNS7_ILi1EEESI_SI_EEESC_SE_Li256ELb1ELb1ELb0ELb0EEENS1_19SingleTileSchedulerILb1ELb0ELb1ELi128EEEEEEEEEvNT_6ParamsE,"ax",@progbits
	.align	128
.text._ZN7cutlass13device_kernelIN5flash19enable_sm80_to_sm89INS1_16FlashAttnFwdSm80INS1_25CollectiveMainloopFwdSm80ILi8ELi1ELb1EN4cute5tupleIJNS5_1CILi128EEENS7_ILi64EEENS7_ILi256EEEEEELi256ENS_6half_tEfNS_4arch4Sm80ELb1ELb0ELb0ELb1ELb1ELb0ELb1ELb0EEENS1_21CollectiveEpilogueFwdINS6_IJS8_SA_S9_EEENS6_IJNS7_ILi1EEESI_SI_EEESC_SE_Li256ELb1ELb1ELb0ELb0EEENS1_19SingleTileSchedulerILb1ELb0ELb1ELi128EEEEEEEEEvNT_6ParamsE:
        .type           _ZN7cutlass13device_kernelIN5flash19enable_sm80_to_sm89INS1_16FlashAttnFwdSm80INS1_25CollectiveMainloopFwdSm80ILi8ELi1ELb1EN4cute5tupleIJNS5_1CILi128EEENS7_ILi64EEENS7_ILi256EEEEEELi256ENS_6half_tEfNS_4arch4Sm80ELb1ELb0ELb0ELb1ELb1ELb0ELb1ELb0EEENS1_21CollectiveEpilogueFwdINS6_IJS8_SA_S9_EEENS6_IJNS7_ILi1EEESI_SI_EEESC_SE_Li256ELb1ELb1ELb0ELb0EEENS1_19SingleTileSchedulerILb1ELb0ELb1ELi128EEEEEEEEEvNT_6ParamsE,@function
        .size           _ZN7cutlass13device_kernelIN5flash19enable_sm80_to_sm89INS1_16FlashAttnFwdSm80INS1_25CollectiveMainloopFwdSm80ILi8ELi1ELb1EN4cute5tupleIJNS5_1CILi128EEENS7_ILi64EEENS7_ILi256EEEEEELi256ENS_6half_tEfNS_4arch4Sm80ELb1ELb0ELb0ELb1ELb1ELb0ELb1ELb0EEENS1_21CollectiveEpilogueFwdINS6_IJS8_SA_S9_EEENS6_IJNS7_ILi1EEESI_SI_EEESC_SE_Li256ELb1ELb1ELb0ELb0EEENS1_19SingleTileSchedulerILb1ELb0ELb1ELi128EEEEEEEEEvNT_6ParamsE,(.L_x_61 - _ZN7cutlass13device_kernelIN5flash19enable_sm80_to_sm89INS1_16FlashAttnFwdSm80INS1_25CollectiveMainloopFwdSm80ILi8ELi1ELb1EN4cute5tupleIJNS5_1CILi128EEENS7_ILi64EEENS7_ILi256EEEEEELi256ENS_6half_tEfNS_4arch4Sm80ELb1ELb0ELb0ELb1ELb1ELb0ELb1ELb0EEENS1_21CollectiveEpilogueFwdINS6_IJS8_SA_S9_EEENS6_IJNS7_ILi1EEESI_SI_EEESC_SE_Li256ELb1ELb1ELb0ELb0EEENS1_19SingleTileSchedulerILb1ELb0ELb1ELi128EEEEEEEEEvNT_6ParamsE)
        .other          _ZN7cutlass13device_kernelIN5flash19enable_sm80_to_sm89INS1_16FlashAttnFwdSm80INS1_25CollectiveMainloopFwdSm80ILi8ELi1ELb1EN4cute5tupleIJNS5_1CILi128EEENS7_ILi64EEENS7_ILi256EEEEEELi256ENS_6half_tEfNS_4arch4Sm80ELb1ELb0ELb0ELb1ELb1ELb0ELb1ELb0EEENS1_21CollectiveEpilogueFwdINS6_IJS8_SA_S9_EEENS6_IJNS7_ILi1EEESI_SI_EEESC_SE_Li256ELb1ELb1ELb0ELb0EEENS1_19SingleTileSchedulerILb1ELb0ELb1ELi128EEEEEEEEEvNT_6ParamsE,@"STO_CUDA_ENTRY STV_DEFAULT"
_ZN7cutlass13device_kernelIN5flash19enable_sm80_to_sm89INS1_16FlashAttnFwdSm80INS1_25CollectiveMainloopFwdSm80ILi8ELi1ELb1EN4cute5tupleIJNS5_1CILi128EEENS7_ILi64EEENS7_ILi256EEEEEELi256ENS_6half_tEfNS_4arch4Sm80ELb1ELb0ELb0ELb1ELb1ELb0ELb1ELb0EEENS1_21CollectiveEpilogueFwdINS6_IJS8_SA_S9_EEENS6_IJNS7_ILi1EEESI_SI_EEESC_SE_Li256ELb1ELb1ELb0ELb0EEENS1_19SingleTileSchedulerILb1ELb0ELb1ELi128EEEEEEEEEvNT_6ParamsE:
[----:B------:R-:W-:Y:S01]  /*0000*/  LDC R1, c[0x0][0x28] ;  /* 0x00000a00ff017b82 */ /* 0x000fe20000000800 */
[----:B------:R-:W-:Y:S05]  /*0010*/  EXIT ;  /* 0x000000000000794d */ /* 0x000fea0003800000 */
.L_x_25:
        /* <DEDUP_REMOVED lines=14> */
.L_x_61:


//--------------------- .text._ZN7cutlass13device_kernelIN5flash19enable_sm80_to_sm89INS1_16FlashAttnFwdSm80INS1_25CollectiveMainloopFwdSm80ILi8ELi1ELb0EN4cute5tupleIJNS5_1CILi128EEENS7_ILi32EEENS7_ILi256EEEEEELi256ENS_6half_tEfNS_4arch4Sm80ELb1ELb0ELb0ELb1ELb1ELb1ELb1ELb0EEENS1_21CollectiveEpilogueFwdINS6_IJS8_SA_S9_EEENS6_IJNS7_ILi1EEESI_SI_EEESC_SE_Li256ELb1ELb1ELb0ELb0EEENS1_19SingleTileSchedulerILb1ELb0ELb1ELi128EEEEEEEEEvNT_6ParamsE --------------------------
	.section	.text._ZN7cutlass13device_kernelIN5flash19enable_sm80_to_sm89INS1_16FlashAttnFwdSm80INS1_25CollectiveMainloopFwdSm80ILi8ELi1ELb0EN4cute5tupleIJNS5_1CILi128EEENS7_ILi32EEENS7_ILi256EEEEEELi256ENS_6half_tEfNS_4arch4Sm80ELb1ELb0ELb0ELb1ELb1ELb1ELb1ELb0EEENS1_21CollectiveEpilogueFwdINS6_IJS8_SA_S9_EEENS6_IJNS7_ILi1EEESI_SI_EEESC_SE_Li256ELb1ELb1ELb0ELb0EEENS1_19SingleTileSchedulerILb1ELb0ELb1ELi128EEEEEEEEEvNT_6ParamsE,"ax",@progbits
	.align	128
.text._ZN7cutlass13device_kernelIN5flash19enable_sm80_to_sm89INS1_16FlashAttnFwdSm80INS1_25CollectiveMainloopFwdSm80ILi8ELi1ELb0EN4cute5tupleIJNS5_1CILi128EEENS7_ILi32EEENS7_ILi256EEEEEELi256ENS_6half_tEfNS_4arch4Sm80ELb1ELb0ELb0ELb1ELb1ELb1ELb1ELb0EEENS1_21CollectiveEpilogueFwdINS6_IJS8_SA_S9_EEENS6_IJNS7_ILi1EEESI_SI_EEESC_SE_Li256ELb1ELb1ELb0ELb0EEENS1_19SingleTileSchedulerILb1ELb0ELb1ELi128EEEEEEEEEvNT_6ParamsE:
        .type           _ZN7cutlass13device_kernelIN5flash19enable_sm80_to_sm89INS1_16FlashAttnFwdSm80INS1_25CollectiveMainloopFwdSm80ILi8ELi1ELb0EN4cute5tupleIJNS5_1CILi128EEENS7_ILi32EEENS7_ILi256EEEEEELi256ENS_6half_tEfNS_4arch4Sm80ELb1ELb0ELb0ELb1ELb1ELb1ELb1ELb0EEENS1_21CollectiveEpilogueFwdINS6_IJS8_SA_S9_EEENS6_IJNS7_ILi1EEESI_SI_EEESC_SE_Li256ELb1ELb1ELb0ELb0EEENS1_19SingleTileSchedulerILb1ELb0ELb1ELi128EEEEEEEEEvNT_6ParamsE,@function
        .size           _ZN7cutlass13device_kernelIN5flash19enable_sm80_to_sm89INS1_16FlashAttnFwdSm80INS1_25CollectiveMainloopFwdSm80ILi8ELi1ELb0EN4cute5tupleIJNS5_1CILi128EEENS7_ILi32EEENS7_ILi256EEEEEELi256ENS_6half_tEfNS_4arch4Sm80ELb1ELb0ELb0ELb1ELb1ELb1ELb1ELb0EEENS1_21CollectiveEpilogueFwdINS6_IJS8_SA_S9_EEENS6_IJNS7_ILi1EEESI_SI_EEESC_SE_Li256ELb1ELb1ELb0ELb0EEENS1_19SingleTileSchedulerILb1ELb0ELb1ELi128EEEEEEEEEvNT_6ParamsE,(.L_x_62 - _ZN7cutlass13device_kernelIN5flash19enable_sm80_to_sm89INS1_16FlashAttnFwdSm80INS1_25CollectiveMainloopFwdSm80ILi8ELi1ELb0EN4cute5tupleIJNS5_1CILi128EEENS7_ILi32EEENS7_ILi256EEEEEELi256ENS_6half_tEfNS_4arch4Sm80ELb1ELb0ELb0ELb1ELb1ELb1ELb1ELb0EEENS1_21CollectiveEpilogueFwdINS6_IJS8_SA_S9_EEENS6_IJNS7_ILi1EEESI_SI_EEESC_SE_Li256ELb1ELb1ELb0ELb0EEENS1_19SingleTileSchedulerILb1ELb0ELb1ELi128EEEEEEEEEvNT_6ParamsE)
        .other          _ZN7cutlass13device_kernelIN5flash19enable_sm80_to_sm89INS1_16FlashAttnFwdSm80INS1_25CollectiveMainloopFwdSm80ILi8ELi1ELb0EN4cute5tupleIJNS5_1CILi128EEENS7_ILi32EEENS7_ILi256EEEEEELi256ENS_6half_tEfNS_4arch4Sm80ELb1ELb0ELb0ELb1ELb1ELb1ELb1ELb0EEENS1_21CollectiveEpilogueFwdINS6_IJS8_SA_S9_EEENS6_IJNS7_ILi1EEESI_SI_EEESC_SE_Li256ELb1ELb1ELb0ELb0EEENS1_19SingleTileSchedulerILb1ELb0ELb1ELi128EEEEEEEEEvNT_6ParamsE,@"STO_CUDA_ENTRY STV_DEFAULT"
_ZN7cutlass13device_kernelIN5flash19enable_sm80_to_sm89INS1_16FlashAttnFwdSm80INS1_25CollectiveMainloopFwdSm80ILi8ELi1ELb0EN4cute5tupleIJNS5_1CILi128EEENS7_ILi32EEENS7_ILi256EEEEEELi256ENS_6half_tEfNS_4arch4Sm80ELb1ELb0ELb0ELb1ELb1ELb1ELb1ELb0EEENS1_21CollectiveEpilogueFwdINS6_IJS8_SA_S9_EEENS6_IJNS7_ILi1EEESI_SI_EEESC_SE_Li256ELb1ELb1ELb0ELb0EEENS1_19SingleTileSchedulerILb1ELb0ELb1ELi128EEEEEEEEEvNT_6ParamsE:
[----:B------:R-:W-:Y:S01]  /*0000*/  LDC R1, c[0x0][0x28] ;  /* 0x00000a00ff017b82 */ /* 0x000fe20000000800 */
[----:B------:R-:W-:Y:S05]  /*0010*/  EXIT ;  /* 0x000000000000794d */ /* 0x000fea0003800000 */
.L_x_26:
        /* <DEDUP_REMOVED lines=14> */
.L_x_62:


//--------------------- .text._ZN7cutlass13device_kernelIN5flash19enable_sm80_to_sm89INS1_16FlashAttnFwdSm80INS1_25CollectiveMainloopFwdSm80ILi8ELi1ELb0EN4cute5tupleIJNS5_1CILi128EEENS7_ILi96EEENS7_ILi256EEEEEELi256ENS_6half_tEfNS_4arch4Sm80ELb0ELb0ELb0ELb0ELb1ELb0ELb1ELb0EEENS1_21CollectiveEpilogueFwdINS6_IJS8_SA_S9_EEENS6_IJNS7_ILi1EEESI_SI_EEESC_SE_Li256ELb0ELb1ELb0ELb0EEENS1_19SingleTileSchedulerILb0ELb0ELb1ELi128EEEEEEEEEvNT_6ParamsE --------------------------
	.section	.text._ZN7cutlass13device_kernelIN5flash19enable_sm80_to_sm89INS1_16FlashAttnFwdSm80INS1_25CollectiveMainloopFwdSm80ILi8ELi1ELb0EN4cute5tupleIJNS5_1CILi128EEENS7_ILi96EEENS7_ILi256EEEEEELi256ENS_6half_tEfNS_4arch4Sm80ELb0ELb0ELb0ELb0ELb1ELb0ELb1ELb0EEENS1_21CollectiveEpilogueFwdINS6_IJS8_SA_S9_EEENS6_IJNS7_ILi1EEESI_SI_EEESC_SE_Li256ELb0ELb1ELb0ELb0EEENS1_19SingleTileSchedulerILb0ELb0ELb1ELi128EEEEEEEEEvNT_6ParamsE,"ax",@progbits
	.align	128
.text._ZN7cutlass13device_kernelIN5flash19enable_sm80_to_sm89INS1_16FlashAttnFwdSm80INS1_25CollectiveMainloopFwdSm80ILi8ELi1ELb0EN4cute5tupleIJNS5_1CILi128EEENS7_ILi96EEENS7_ILi256EEEEEELi256ENS_6half_tEfNS_4arch4Sm80ELb0ELb0ELb0ELb0ELb1ELb0ELb1ELb0EEENS1_21CollectiveEpilogueFwdINS6_IJS8_SA_S9_EEENS6_IJNS7_ILi1EEESI_SI_EEESC_SE_Li256ELb0ELb1ELb0ELb0EEENS1_19SingleTileSchedulerILb0ELb0ELb1ELi128EEEEEEEEEvNT_6ParamsE:
        .type           _ZN7cutlass13device_kernelIN5flash19enable_sm80_to_sm89INS1_16FlashAttnFwdSm80INS1_25CollectiveMainloopFwdSm80ILi8ELi1ELb0EN4cute5tupleIJNS5_1CILi128EEENS7_ILi96EEENS7_ILi256EEEEEELi256ENS_6half_tEfNS_4arch4Sm80ELb0ELb0ELb0ELb0ELb1ELb0ELb1ELb0EEENS1_21CollectiveEpilogueFwdINS6_IJS8_SA_S9_EEENS6_IJNS7_ILi1EEESI_SI_EEESC_SE_Li256ELb0ELb1ELb0ELb0EEENS1_19SingleTileSchedulerILb0ELb0ELb1ELi128EEEEEEEEEvNT_6ParamsE,@function
        .size           _ZN7cutlass13device_kernelIN5flash19enable_sm80_to_sm89INS1_16FlashAttnFwdSm80INS1_25CollectiveMainloopFwdSm80ILi8ELi1ELb0EN4cute5tupleIJNS5_1CILi128EEENS7_ILi96EEENS7_ILi256EEEEEELi256ENS_6half_tEfNS_4arch4Sm80ELb0ELb0ELb0ELb0ELb1ELb0ELb1ELb0EEENS1_21CollectiveEpilogueFwdINS6_IJS8_SA_S9_EEENS6_IJNS7_ILi1EEESI_SI_EEESC_SE_Li256ELb0ELb1ELb0ELb0EEENS1_19SingleTileSchedulerILb0ELb0ELb1ELi128EEEEEEEEEvNT_6ParamsE,(.L_x_63 - _ZN7cutlass13device_kernelIN5flash19enable_sm80_to_sm89INS1_16FlashAttnFwdSm80INS1_25CollectiveMainloopFwdSm80ILi8ELi1ELb0EN4cute5tupleIJNS5_1CILi128EEENS7_ILi96EEENS7_ILi256EEEEEELi256ENS_6half_tEfNS_4arch4Sm80ELb0ELb0ELb0ELb0ELb1ELb0ELb1ELb0EEENS1_21CollectiveEpilogueFwdINS6_IJS8_SA_S9_EEENS6_IJNS7_ILi1EEESI_SI_EEESC_SE_Li256ELb0ELb1ELb0ELb0EEENS1_19SingleTileSchedulerILb0ELb0ELb1ELi128EEEEEEEEEvNT_6ParamsE)
        .other          _ZN7cutlass13device_kernelIN5flash19enable_sm80_to_sm89INS1_16FlashAttnFwdSm80INS1_25CollectiveMainloopFwdSm80ILi8ELi1ELb0EN4cute5tupleIJNS5_1CILi128EEENS7_ILi96EEENS7_ILi256EEEEEELi256ENS_6half_tEfNS_4arch4Sm80ELb0ELb0ELb0ELb0ELb1ELb0ELb1ELb0EEENS1_21CollectiveEpilogueFwdINS6_IJS8_SA_S9_EEENS6_IJNS7_ILi1EEESI_SI_EEESC_SE_Li256ELb0ELb1ELb0ELb0EEENS1_19SingleTileSchedulerILb0ELb0ELb1ELi128EEEEEEEEEvNT_6ParamsE,@"STO_CUDA_ENTRY STV_DEFAULT"
_ZN7cutlass13device_kernelIN5flash19enable_sm80_to_sm89INS1_16FlashAttnFwdSm80INS1_25CollectiveMainloopFwdSm80ILi8ELi1ELb0EN4cute5tupleIJNS5_1CILi128EEENS7_ILi96EEENS7_ILi256EEEEEELi256ENS_6half_tEfNS_4arch4Sm80ELb0ELb0ELb0ELb0ELb1ELb0ELb1ELb0EEENS1_21CollectiveEpilogueFwdINS6_IJS8_SA_S9_EEENS6_IJNS7_ILi1EEESI_SI_EEESC_SE_Li256ELb0ELb1ELb0ELb0EEENS1_19SingleTileSchedulerILb0ELb0ELb1ELi128EEEEEEEEEvNT_6ParamsE:
[----:B------:R-:W-:Y:S01]  /*0000*/  LDC R1, c[0x0][0x28] ;  /* 0x00000a00ff017b82 */ /* 0x000fe20000000800 */
[----:B------:R-:W-:Y:S05]  /*0010*/  EXIT ;  /* 0x000000000000794d */ /* 0x000fea0003800000 */
.L_x_27:
        /* <DEDUP_REMOVED lines=14> */
.L_x_63:


//--------------------- .text._ZN7cutlass13device_kernelIN5flash19enable_sm80_to_sm89INS1_16FlashAttnFwdSm80INS1_25CollectiveMainloopFwdSm80ILi8ELi1ELb0EN4cute5tupleIJNS5_1CILi128EEENS7_ILi96EEENS7_ILi256EEEEEELi256ENS_6half_tEfNS_4arch4Sm80ELb0ELb0ELb0ELb1ELb1ELb0ELb1ELb0EEENS1_21CollectiveEpilogueFwdINS6_IJS8_SA_S9_EEENS6_IJNS7_ILi1EEESI_SI_EEESC_SE_Li256ELb1ELb1ELb0ELb0EEENS1_19SingleTileSchedulerILb1ELb0ELb1ELi128EEEEEEEEEvNT_6ParamsE --------------------------
	.section	.text._ZN7cutlass13device_kernelIN5flash19enable_sm80_to_sm89INS1_16FlashAttnFwdSm80INS1_25CollectiveMainloopFwdSm80ILi8ELi1ELb0EN4cute5tupleIJNS5_1CILi128EEENS7_ILi96EEENS7_ILi256EEEEEELi256ENS_6half_tEfNS_4arch4Sm80ELb0ELb0ELb0ELb1ELb1ELb0ELb1ELb0EEENS1_21CollectiveEpilogueFwdINS6_IJS8_SA_S9_EEENS6_IJNS7_ILi1EEESI_SI_EEESC_SE_Li256ELb1ELb1ELb0ELb0EEENS1_19SingleTileSchedulerILb1ELb0ELb1ELi128EEEEEEEEEvNT_6ParamsE,"ax",@progbits
	.align	128
.text._ZN7cutlass13device_kernelIN5flash19enable_sm80_to_sm89INS1_16FlashAttnFwdSm80INS1_25CollectiveMainloopFwdSm80ILi8ELi1ELb0EN4cute5tupleIJNS5_1CILi128EEENS7_ILi96EEENS7_ILi256EEEEEELi256ENS_6half_tEfNS_4arch4Sm80ELb0ELb0ELb0ELb1ELb1ELb0ELb1ELb0EEENS1_21CollectiveEpilogueFwdINS6_IJS8_SA_S9_EEENS6_IJNS7_ILi1EEESI_SI_EEESC_SE_Li256ELb1ELb1ELb0ELb0EEENS1_19SingleTileSchedulerILb1ELb0ELb1ELi128EEEEEEEEEvNT_6ParamsE:
        .type           _ZN7cutlass13device_kernelIN5flash19enable_sm80_to_sm89INS1_16FlashAttnFwdSm80INS1_25CollectiveMainloopFwdSm80ILi8ELi1ELb0EN4cute5tupleIJNS5_1CILi128EEENS7_ILi96EEENS7_ILi256EEEEEELi256ENS_6half_tEfNS_4arch4Sm80ELb0ELb0ELb0ELb1ELb1ELb0ELb1ELb0EEENS1_21CollectiveEpilogueFwdINS6_IJS8_SA_S9_EEENS6_IJNS7_ILi1EEESI_SI_EEESC_SE_Li256ELb1ELb1ELb0ELb0EEENS1_19SingleTileSchedulerILb1ELb0ELb1ELi128EEEEEEEEEvNT_6ParamsE,@function
        .size           _ZN7cutlass13device_kernelIN5flash19enable_sm80_to_sm89INS1_16FlashAttnFwdSm80INS1_25CollectiveMainloopFwdSm80ILi8ELi1ELb0EN4cute5tupleIJNS5_1CILi128EEENS7_ILi96EEENS7_ILi256EEEEEELi256ENS_6half_tEfNS_4arch4Sm80ELb0ELb0ELb0ELb1ELb1ELb0ELb1ELb0EEENS1_21CollectiveEpilogueFwdINS6_IJS8_SA_S9_EEENS6_IJNS7_ILi1EEESI_SI_EEESC_SE_Li256ELb1ELb1ELb0ELb0EEENS1_19SingleTileSchedulerILb1ELb0ELb1ELi128EEEEEEEEEvNT_6ParamsE,(.L_x_64 - _ZN7cutlass13device_kernelIN5flash19enable_sm80_to_sm89INS1_16FlashAttnFwdSm80INS1_25CollectiveMainloopFwdSm80ILi8ELi1ELb0EN4cute5tupleIJNS5_1CILi128EEENS7_ILi96EEENS7_ILi256EEEEEELi256ENS_6half_tEfNS_4arch4Sm80ELb0ELb0ELb0ELb1ELb1ELb0ELb1ELb0EEENS1_21CollectiveEpilogueFwdINS6_IJS8_SA_S9_EEENS6_IJNS7_ILi1EEESI_SI_EEESC_SE_Li256ELb1ELb1ELb0ELb0EEENS1_19SingleTileSchedulerILb1ELb0ELb1ELi128EEEEEEEEEvNT_6ParamsE)
        .other          _ZN7cutlass13device_kernelIN5flash19enable_sm80_to_sm89INS1_16FlashAttnFwdSm80INS1_25CollectiveMainloopFwdSm80ILi8ELi1ELb0EN4cute5tupleIJNS5_1CILi128EEENS7_ILi96EEENS7_ILi256EEEEEELi256ENS_6half_tEfNS_4arch4Sm80ELb0ELb0ELb0ELb1ELb1ELb0ELb1ELb0EEENS1_21CollectiveEpilogueFwdINS6_IJS8_SA_S9_EEENS6_IJNS7_ILi1EEESI_SI_EEESC_SE_Li256ELb1ELb1ELb0ELb0EEENS1_19SingleTileSchedulerILb1ELb0ELb1ELi128EEEEEEEEEvNT_6ParamsE,@"STO_CUDA_ENTRY STV_DEFAULT"
_ZN7cutlass13device_kernelIN5flash19enable_sm80_to_sm89INS1_16FlashAttnFwdSm80INS1_25CollectiveMainloopFwdSm80ILi8ELi1ELb0EN4cute5tupleIJNS5_1CILi128EEENS7_ILi96EEENS7_ILi256EEEEEELi256ENS_6half_tEfNS_4arch4Sm80ELb0ELb0ELb0ELb1ELb1ELb0ELb1ELb0EEENS1_21CollectiveEpilogueFwdINS6_IJS8_SA_S9_EEENS6_IJNS7_ILi1EEESI_SI_EEESC_SE_Li256ELb1ELb1ELb0ELb0EEENS1_19SingleTileSchedulerILb1ELb0ELb1ELi128EEEEEEEEEvNT_6ParamsE:
[----:B------:R-:W-:Y:S01]  /*0000*/  LDC R1, c[0x0][0x28] ;  /* 0x00000a00ff017b82 */ /* 0x000fe20000000800 */
[----:B------:R-:W-:Y:S05]  /*0010*/  EXIT ;  /* 0x000000000000794d */ /* 0x000fea0003800000 */
.L_x_28:
        /* <DEDUP_REMOVED lines=14> */
.L_x_64:


//--------------------- .text._ZN7cutlass13device_kernelIN5flash19enable_sm80_to_sm89INS1_16FlashAttnFwdSm80INS1_25CollectiveMainloopFwdSm80ILi8ELi1ELb0EN4cute5tupleIJNS5_1CILi128EEENS7_ILi48EEENS7_ILi256EEEEEELi256ENS_6half_tEfNS_4arch4Sm80ELb0ELb0ELb0ELb1ELb1ELb1ELb1ELb0EEENS1_21CollectiveEpilogueFwdINS6_IJS8_SA_S9_EEENS6_IJNS7_ILi1EEESI_SI_EEESC_SE_Li256ELb1ELb1ELb0ELb0EEENS1_19SingleTileSchedulerILb1ELb0ELb1ELi128EEEEEEEEEvNT_6ParamsE --------------------------
	.section	.text._ZN7cutlass13device_kernelIN5flash19enable_sm80_to_sm89INS1_16FlashAttnFwdSm80INS1_25CollectiveMainloopFwdSm80ILi8ELi1ELb0EN4cute5tupleIJNS5_1CILi128EEENS7_ILi48EEENS7_ILi256EEEEEELi256ENS_6half_tEfNS_4arch4Sm80ELb0ELb0ELb0ELb1ELb1ELb1ELb1ELb0EEENS1_21CollectiveEpilogueFwdINS6_IJS8_SA_S9_EEENS6_IJNS7_ILi1EEESI_SI_EEESC_SE_Li256ELb1ELb1ELb0ELb0EEENS1_19SingleTileSchedulerILb1ELb0ELb1ELi128EEEEEEEEEvNT_6ParamsE,"ax",@progbits
	.align	128
.text._ZN7cutlass13device_kernelIN5flash19enable_sm80_to_sm89INS1_16FlashAttnFwdSm80INS1_25CollectiveMainloopFwdSm80ILi8ELi1ELb0EN4cute5tupleIJNS5_1CILi128EEENS7_ILi48EEENS7_ILi256EEEEEELi256ENS_6half_tEfNS_4arch4Sm80ELb0ELb0ELb0ELb1ELb1ELb1ELb1ELb0EEENS1_21CollectiveEpilogueFwdINS6_IJS8_SA_S9_EEENS6_IJNS7_ILi1EEESI_SI_EEESC_SE_Li256ELb1ELb1ELb0ELb0EEENS1_19SingleTileSchedulerILb1ELb0ELb1ELi128EEEEEEEEEvNT_6ParamsE:
        .type           _ZN7cutlass13device_kernelIN5flash19enable_sm80_to_sm89INS1_16FlashAttnFwdSm80INS1_25CollectiveMainloopFwdSm80ILi8ELi1ELb0EN4cute5tupleIJNS5_1CILi128EEENS7_ILi48EEENS7_ILi256EEEEEELi256ENS_6half_tEfNS_4arch4Sm80ELb0ELb0ELb0ELb1ELb1ELb1ELb1ELb0EEENS1_21CollectiveEpilogueFwdINS6_IJS8_SA_S9_EEENS6_IJNS7_ILi1EEESI_SI_EEESC_SE_Li256ELb1ELb1ELb0ELb0EEENS1_19SingleTileSchedulerILb1ELb0ELb1ELi128EEEEEEEEEvNT_6ParamsE,@function
        .size           _ZN7cutlass13device_kernelIN5flash19enable_sm80_to_sm89INS1_16FlashAttnFwdSm80INS1_25CollectiveMainloopFwdSm80ILi8ELi1ELb0EN4cute5tupleIJNS5_1CILi128EEENS7_ILi48EEENS7_ILi256EEEEEELi256ENS_6half_tEfNS_4arch4Sm80ELb0ELb0ELb0ELb1ELb1ELb1ELb1ELb0EEENS1_21CollectiveEpilogueFwdINS6_IJS8_SA_S9_EEENS6_IJNS7_ILi1EEESI_SI_EEESC_SE_Li256ELb1ELb1ELb0ELb0EEENS1_19SingleTileSchedulerILb1ELb0ELb1ELi128EEEEEEEEEvNT_6ParamsE,(.L_x_65 - _ZN7cutlass13device_kernelIN5flash19enable_sm80_to_sm89INS1_16FlashAttnFwdSm80INS1_25CollectiveMainloopFwdSm80ILi8ELi1ELb0EN4cute5tupleIJNS5_1CILi128EEENS7_ILi48EEENS7_ILi256EEEEEELi256ENS_6half_tEfNS_4arch4Sm80ELb0ELb0ELb0ELb1ELb1ELb1ELb1ELb0EEENS1_21CollectiveEpilogueFwdINS6_IJS8_SA_S9_EEENS6_IJNS7_ILi1EEESI_SI_EEESC_SE_Li256ELb1ELb1ELb0ELb0EEENS1_19SingleTileSchedulerILb1ELb0ELb1ELi128EEEEEEEEEvNT_6ParamsE)
        .other          _ZN7cutlass13device_kernelIN5flash19enable_sm80_to_sm89INS1_16FlashAttnFwdSm80INS1_25CollectiveMainloopFwdSm80ILi8ELi1ELb0EN4cute5tupleIJNS5_1CILi128EEENS7_ILi48EEENS7_ILi256EEEEEELi256ENS_6half_tEfNS_4arch4Sm80ELb0ELb0ELb0ELb1ELb1ELb1ELb1ELb0EEENS1_21CollectiveEpilogueFwdINS6_IJS8_SA_S9_EEENS6_IJNS7_ILi1EEESI_SI_EEESC_SE_Li256ELb1ELb1ELb0ELb0EEENS1_19SingleTileSchedulerILb1ELb0ELb1ELi128EEEEEEEEEvNT_6ParamsE,@"STO_CUDA_ENTRY STV_DEFAULT"
_ZN7cutlass13device_kernelIN5flash19enable_sm80_to_sm89INS1_16FlashAttnFwdSm80INS1_25CollectiveMainloopFwdSm80ILi8ELi1ELb0EN4cute5tupleIJNS5_1CILi128EEENS7_ILi48EEENS7_ILi256EEEEEELi256ENS_6half_tEfNS_4arch4Sm80ELb0ELb0ELb0ELb1ELb1ELb1ELb1ELb0EEENS1_21CollectiveEpilogueFwdINS6_IJS8_SA_S9_EEENS6_IJNS7_ILi1EEESI_SI_EEESC_SE_Li256ELb1ELb1ELb0ELb0EEENS1_19SingleTileSchedulerILb1ELb0ELb1ELi128EEEEEEEEEvNT_6ParamsE:
[----:B------:R-:W-:Y:S01]  /*0000*/  LDC R1, c[0x0][0x28] ;  /* 0x00000a00ff017b82 */ /* 0x000fe20000000800 */
[----:B------:R-:W-:Y:S05]  /*0010*/  EXIT ;  /* 0x000000000000794d */ /* 0x000fea0003800000 */
.L_x_29:
        /* <DEDUP_REMOVED lines=14> */
.L_x_65:


//--------------------- .text._ZN7cutlass13device_kernelIN5flash19enable_sm80_to_sm89INS1_16FlashAttnFwdSm80INS1_25CollectiveMainloopFwdSm80ILi8ELi1ELb0EN4cute5tupleIJNS5_1CILi128EEENS7_ILi64EEENS7_ILi256EEEEEELi256ENS_6half_tEfNS_4arch4Sm80ELb0ELb1ELb0ELb0ELb1ELb0ELb1ELb0EEENS1_21CollectiveEpilogueFwdINS6_IJS8_SA_S9_EEENS6_IJNS7_ILi1EEESI_SI_EEESC_SE_Li256ELb0ELb1ELb0ELb0EEENS1_19SingleTileSchedulerILb0ELb0ELb1ELi128EEEEEEEEEvNT_6ParamsE --------------------------
	.section	.text._ZN7cutlass13device_kernelIN5flash19enable_sm80_to_sm89INS1_16FlashAttnFwdSm80INS1_25CollectiveMainloopFwdSm80ILi8ELi1ELb0EN4cute5tupleIJNS5_1CILi128EEENS7_ILi64EEENS7_ILi256EEEEEELi256ENS_6half_tEfNS_4arch4Sm80ELb0ELb1ELb0ELb0ELb1ELb0ELb1ELb0EEENS1_21CollectiveEpilogueFwdINS6_IJS8_SA_S9_EEENS6_IJNS7_ILi1EEESI_SI_EEESC_SE_Li256ELb0ELb1ELb0ELb0EEENS1_19SingleTileSchedulerILb0ELb0ELb1ELi128EEEEEEEEEvNT_6ParamsE,"ax",@progbits
	.align	128
.text._ZN7cutlass13device_kernelIN5flash19enable_sm80_to_sm89INS1_16FlashAttnFwdSm80INS1_25CollectiveMainloopFwdSm80ILi8ELi1ELb0EN4cute5tupleIJNS5_1CILi128EEENS7_ILi64EEENS7_ILi256EEEEEELi256ENS_6half_tEfNS_4arch4Sm80ELb0ELb1ELb0ELb0ELb1ELb0ELb1ELb0EEENS1_21CollectiveEpilogueFwdINS6_IJS8_SA_S9_EEENS6_IJNS7_ILi1EEESI_SI_EEESC_SE_Li256ELb0ELb1ELb0ELb0EEENS1_19SingleTileSchedulerILb0ELb0ELb1ELi128EEEEEEEEEvNT_6ParamsE:
        .type           _ZN7cutlass13device_kernelIN5flash19enable_sm80_to_sm89INS1_16FlashAttnFwdSm80INS1_25CollectiveMainloopFwdSm80ILi8ELi1ELb0EN4cute5tupleIJNS5_1CILi128EEENS7_ILi64EEENS7_ILi256EEEEEELi256ENS_6half_tEfNS_4arch4Sm80ELb0ELb1ELb0ELb0ELb1ELb0ELb1ELb0EEENS1_21CollectiveEpilogueFwdINS6_IJS8_SA_S9_EEENS6_IJNS7_ILi1EEESI_SI_EEESC_SE_Li256ELb0ELb1ELb0ELb0EEENS1_19SingleTileSchedulerILb0ELb0ELb1ELi128EEEEEEEEEvNT_6ParamsE,@function
        .size           _ZN7cutlass13device_kernelIN5flash19enable_sm80_to_sm89INS1_16FlashAttnFwdSm80INS1_25CollectiveMainloopFwdSm80ILi8ELi1ELb0EN4cute5tupleIJNS5_1CILi128EEENS7_ILi64EEENS7_ILi256EEEEEELi256ENS_6half_tEfNS_4arch4Sm80ELb0ELb1ELb0ELb0ELb1ELb0ELb1ELb0EEENS1_21CollectiveEpilogueFwdINS6_IJS8_SA_S9_EEENS6_IJNS7_ILi1EEESI_SI_EEESC_SE_Li256ELb0ELb1ELb0ELb0EEENS1_19SingleTileSchedulerILb0ELb0ELb1ELi128EEEEEEEEEvNT_6ParamsE,(.L_x_66 - _ZN7cutlass13device_kernelIN5flash19enable_sm80_to_sm89INS1_16FlashAttnFwdSm80INS1_25CollectiveMainloopFwdSm80ILi8ELi1ELb0EN4cute5tupleIJNS5_1CILi128EEENS7_ILi64EEENS7_ILi256EEEEEELi256ENS_6half_tEfNS_4arch4Sm80ELb0ELb1ELb0ELb0ELb1ELb0ELb1ELb0EEENS1_21CollectiveEpilogueFwdINS6_IJS8_SA_S9_EEENS6_IJNS7_ILi1EEESI_SI_EEESC_SE_Li256ELb0ELb1ELb0ELb0EEENS1_19SingleTileSchedulerILb0ELb0ELb1ELi128EEEEEEEEEvNT_6ParamsE)
        .other          _ZN7cutlass13device_kernelIN5flash19enable_sm80_to_sm89INS1_16FlashAttnFwdSm80INS1_25CollectiveMainloopFwdSm80ILi8ELi1ELb0EN4cute5tupleIJNS5_1CILi128EEENS7_ILi64EEENS7_ILi256EEEEEELi256ENS_6half_tEfNS_4arch4Sm80ELb0ELb1ELb0ELb0ELb1ELb0ELb1ELb0EEENS1_21CollectiveEpilogueFwdINS6_IJS8_SA_S9_EEENS6_IJNS7_ILi1EEESI_SI_EEESC_SE_Li256ELb0ELb1ELb0ELb0EEENS1_19SingleTileSchedulerILb0ELb0ELb1ELi128EEEEEEEEEvNT_6ParamsE,@"STO_CUDA_ENTRY STV_DEFAULT"
_ZN7cutlass13device_kernelIN5flash19enable_sm80_to_sm89INS1_16FlashAttnFwdSm80INS1_25CollectiveMainloopFwdSm80ILi8ELi1ELb0EN4cute5tupleIJNS5_1CILi128EEENS7_ILi64EEENS7_ILi256EEEEEELi256ENS_6half_tEfNS_4arch4Sm80ELb0ELb1ELb0ELb0ELb1ELb0ELb1ELb0EEENS1_21CollectiveEpilogueFwdINS6_IJS8_SA_S9_EEENS6_IJNS7_ILi1EEESI_SI_EEESC_SE_Li256ELb0ELb1ELb0ELb0EEENS1_19SingleTileSchedulerILb0ELb0ELb1ELi128EEEEEEEEEvNT_6ParamsE:
[----:B------:R-:W-:Y:S01]  /*0000*/  LDC R1, c[0x0][0x28] ;  /* 0x00000a00ff017b82 */ /* 0x000fe20000000800 */
[----:B------:R-:W-:Y:S05]  /*0010*/  EXIT ;  /* 0x000000000000794d */ /* 0x000fea0003800000 */
.L_x_30:
        /* <DEDUP_REMOVED lines=14> */
.L_x_66:


//--------------------- .text._ZN7cutlass13device_kernelIN5flash19enable_sm80_to_sm89INS1_16FlashAttnFwdSm80INS1_25CollectiveMainloopFwdSm80ILi8ELi1ELb0EN4cute5tupleIJNS5_1CILi128EEENS7_ILi64EEENS7_ILi256EEEEEELi256ENS_6half_tEfNS_4arch4Sm80ELb0ELb1ELb0ELb1ELb1ELb0ELb1ELb0EEENS1_21CollectiveEpilogueFwdINS6_IJS8_SA_S9_EEENS6_IJNS7_ILi1EEESI_SI_EEESC_SE_Li256ELb1ELb1ELb0ELb0EEENS1_19SingleTileSchedulerILb1ELb0ELb1ELi128EEEEEEEEEvNT_6ParamsE --------------------------
	.section	.text._ZN7cutlass13device_kernelIN5flash19enable_sm80_to_sm89INS1_16FlashAttnFwdSm80INS1_25CollectiveMainloopFwdSm80ILi8ELi1ELb0EN4cute5tupleIJNS5_1CILi128EEENS7_ILi64EEENS7_ILi256EEEEEELi256ENS_6half_tEfNS_4arch4Sm80ELb0ELb1ELb0ELb1ELb1ELb0ELb1ELb0EEENS1_21CollectiveEpilogueFwdINS6_IJS8_SA_S9_EEENS6_IJNS7_ILi1EEESI_SI_EEESC_SE_Li256ELb1ELb1ELb0ELb0EEENS1_19SingleTileSchedulerILb1ELb0ELb1ELi128EEEEEEEEEvNT_6ParamsE,"ax",@progbits
	.align	128
.text._ZN7cutlass13device_kernelIN5flash19enable_sm80_to_sm89INS1_16FlashAttnFwdSm80INS1_25CollectiveMainloopFwdSm80ILi8ELi1ELb0EN4cute5tupleIJNS5_1CILi128EEENS7_ILi64EEENS7_ILi256EEEEEELi256ENS_6half_tEfNS_4arch4Sm80ELb0ELb1ELb0ELb1ELb1ELb0ELb1ELb0EEENS1_21CollectiveEpilogueFwdINS6_IJS8_SA_S9_EEENS6_IJNS7_ILi1EEESI_SI_EEESC_SE_Li256ELb1ELb1ELb0ELb0EEENS1_19SingleTileSchedulerILb1ELb0ELb1ELi128EEEEEEEEEvNT_6ParamsE:
        .type           _ZN7cutlass13device_kernelIN5flash19enable_sm80_to_sm89INS1_16FlashAttnFwdSm80INS1_25CollectiveMainloopFwdSm80ILi8ELi1ELb0EN4cute5tupleIJNS5_1CILi128EEENS7_ILi64EEENS7_ILi256EEEEEELi256ENS_6half_tEfNS_4arch4Sm80ELb0ELb1ELb0ELb1ELb1ELb0ELb1ELb0EEENS1_21CollectiveEpilogueFwdINS6_IJS8_SA_S9_EEENS6_IJNS7_ILi1EEESI_SI_EEESC_SE_Li256ELb1ELb1ELb0ELb0EEENS1_19SingleTileSchedulerILb1ELb0ELb1ELi128EEEEEEEEEvNT_6ParamsE,@function
        .size           _ZN7cutlass13device_kernelIN5flash19enable_sm80_to_sm89INS1_16FlashAttnFwdSm80INS1_25CollectiveMainloopFwdSm80ILi8ELi1ELb0EN4cute5tupleIJNS5_1CILi128EEENS7_ILi64EEENS7_ILi256EEEEEELi256ENS_6half_tEfNS_4arch4Sm80ELb0ELb1ELb0ELb1ELb1ELb0ELb1ELb0EEENS1_21CollectiveEpilogueFwdINS6_IJS8_SA_S9_EEENS6_IJNS7_ILi1EEESI_SI_EEESC_SE_Li256ELb1ELb1ELb0ELb0EEENS1_19SingleTileSchedulerILb1ELb0ELb1ELi128EEEEEEEEEvNT_6ParamsE,(.L_x_67 - _ZN7cutlass13device_kernelIN5flash19enable_sm80_to_sm89INS1_16FlashAttnFwdSm80INS1_25CollectiveMainloopFwdSm80ILi8ELi1ELb0EN4cute5tupleIJNS5_1CILi128EEENS7_ILi64EEENS7_ILi256EEEEEELi256ENS_6half_tEfNS_4arch4Sm80ELb0ELb1ELb0ELb1ELb1ELb0ELb1ELb0EEENS1_21CollectiveEpilogueFwdINS6_IJS8_SA_S9_EEENS6_IJNS7_ILi1EEESI_SI_EEESC_SE_Li256ELb1ELb1ELb0ELb0EEENS1_19SingleTileSchedulerILb1ELb0ELb1ELi128EEEEEEEEEvNT_6ParamsE)
        .other          _ZN7cutlass13device_kernelIN5flash19enable_sm80_to_sm89INS1_16FlashAttnFwdSm80INS1_25CollectiveMainloopFwdSm80ILi8ELi1ELb0EN4cute5tupleIJNS5_1CILi128EEENS7_ILi64EEENS7_ILi256EEEEEELi256ENS_6half_tEfNS_4arch4Sm80ELb0ELb1ELb0ELb1ELb1ELb0ELb1ELb0EEENS1_21CollectiveEpilogueFwdINS6_IJS8_SA_S9_EEENS6_IJNS7_ILi1EEESI_SI_EEESC_SE_Li256ELb1ELb1ELb0ELb0EEENS1_19SingleTileSchedulerILb1ELb0ELb1ELi128EEEEEEEEEvNT_6ParamsE,@"STO_CUDA_ENTRY STV_DEFAULT"
_ZN7cutlass13device_kernelIN5flash19enable_sm80_to_sm89INS1_16FlashAttnFwdSm80INS1_25CollectiveMainloopFwdSm80ILi8ELi1ELb0EN4cute5tupleIJNS5_1CILi128EEENS7_ILi64EEENS7_ILi256EEEEEELi256ENS_6half_tEfNS_4arch4Sm80ELb0ELb1ELb0ELb1ELb1ELb0ELb1ELb0EEENS1_21CollectiveEpilogueFwdINS6_IJS8_SA_S9_EEENS6_IJNS7_ILi1EEESI_SI_EEESC_SE_Li256ELb1ELb1ELb0ELb0EEENS1_19SingleTileSchedulerILb1ELb0ELb1ELi128EEEEEEEEEvNT_6ParamsE:
[----:B------:R-:W-:Y:S01]  /*0000*/  LDC R1, c[0x0][0x28] ;  /* 0x00000a00ff017b82 */ /* 0x000fe20000000800 */
[----:B------:R-:W-:Y:S05]  /*0010*/  EXIT ;  /* 0x000000000000794d */ /* 0x000fea0003800000 */
.L_x_31:
        /* <DEDUP_REMOVED lines=14> */
.L_x_67:


//--------------------- .text._ZN7cutlass13device_kernelIN5flash19enable_sm80_to_sm89INS1_16FlashAttnFwdSm80INS1_25CollectiveMainloopFwdSm80ILi8ELi1ELb0EN4cute5tupleIJNS5_1CILi128EEENS7_ILi48EEENS7_ILi256EEEEEELi256ENS_6half_tEfNS_4arch4Sm80ELb0ELb1ELb0ELb1ELb1ELb1ELb1ELb0EEENS1_21CollectiveEpilogueFwdINS6_IJS8_SA_S9_EEENS6_IJNS7_ILi1EEESI_SI_EEESC_SE_Li256ELb1ELb1ELb0ELb0EEENS1_19SingleTileSchedulerILb1ELb0ELb1ELi128EEEEEEEEEvNT_6ParamsE --------------------------
	.section	.text._ZN7cutlass13device_kernelIN5flash19enable_sm80_to_sm89INS1_16FlashAttnFwdSm80INS1_25CollectiveMainloopFwdSm80ILi8ELi1ELb0EN4cute5tupleIJNS5_1CILi128EEENS7_ILi48EEENS7_ILi256EEEEEELi256ENS_6half_tEfNS_4arch4Sm80ELb0ELb1ELb0ELb1ELb1ELb1ELb1ELb0EEENS1_21CollectiveEpilogueFwdINS6_IJS8_SA_S9_EEENS6_IJNS7_ILi1EEESI_SI_EEESC_SE_Li256ELb1ELb1ELb0ELb0EEENS1_19SingleTileSchedulerILb1ELb0ELb1ELi128EEEEEEEEEvNT_6ParamsE,"ax",@progbits
	.align	128
.text._ZN7cutlass13device_kernelIN5flash19enable_sm80_to_sm89INS1_16FlashAttnFwdSm80INS1_25CollectiveMainloopFwdSm80ILi8ELi1ELb0EN4cute5tupleIJNS5_1CILi128EEENS7_ILi48EEENS7_ILi256EEEEEELi256ENS_6half_tEfNS_4arch4Sm80ELb0ELb1ELb0ELb1ELb1ELb1ELb1ELb0EEENS1_21CollectiveEpilogueFwdINS6_IJS8_SA_S9_EEENS6_IJNS7_ILi1EEESI_SI_EEESC_SE_Li256ELb1ELb1ELb0ELb0EEENS1_19SingleTileSchedulerILb1ELb0ELb1ELi128EEEEEEEEEvNT_6ParamsE:
        .type           _ZN7cutlass13device_kernelIN5flash19enable_sm80_to_sm89INS1_16FlashAttnFwdSm80INS1_25CollectiveMainloopFwdSm80ILi8ELi1ELb0EN4cute5tupleIJNS5_1CILi128EEENS7_ILi48EEENS7_ILi256EEEEEELi256ENS_6half_tEfNS_4arch4Sm80ELb0ELb1ELb0ELb1ELb1ELb1ELb1ELb0EEENS1_21CollectiveEpilogueFwdINS6_IJS8_SA_S9_EEENS6_IJNS7_ILi1EEESI_SI_EEESC_SE_Li256ELb1ELb1ELb0ELb0EEENS1_19SingleTileSchedulerILb1ELb0ELb1ELi128EEEEEEEEEvNT_6ParamsE,@function
        .size           _ZN7cutlass13device_kernelIN5flash19enable_sm80_to_sm89INS1_16FlashAttnFwdSm80INS1_25CollectiveMainloopFwdSm80ILi8ELi1ELb0EN4cute5tupleIJNS5_1CILi128EEENS7_ILi48EEENS7_ILi256EEEEEELi256ENS_6half_tEfNS_4arch4Sm80ELb0ELb1ELb0ELb1ELb1ELb1ELb1ELb0EEENS1_21CollectiveEpilogueFwdINS6_IJS8_SA_S9_EEENS6_IJNS7_ILi1EEESI_SI_EEESC_SE_Li256ELb1ELb1ELb0ELb0EEENS1_19SingleTileSchedulerILb1ELb0ELb1ELi128EEEEEEEEEvNT_6ParamsE,(.L_x_68 - _ZN7cutlass13device_kernelIN5flash19enable_sm80_to_sm89INS1_16FlashAttnFwdSm80INS1_25CollectiveMainloopFwdSm80ILi8ELi1ELb0EN4cute5tupleIJNS5_1CILi128EEENS7_ILi48EEENS7_ILi256EEEEEELi256ENS_6half_tEfNS_4arch4Sm80ELb0ELb1ELb0ELb1ELb1ELb1ELb1ELb0EEENS1_21CollectiveEpilogueFwdINS6_IJS8_SA_S9_EEENS6_IJNS7_ILi1EEESI_SI_EEESC_SE_Li256ELb1ELb1ELb0ELb0EEENS1_19SingleTileSchedulerILb1ELb0ELb1ELi128EEEEEEEEEvNT_6ParamsE)
        .other          _ZN7cutlass13device_kernelIN5flash19enable_sm80_to_sm89INS1_16FlashAttnFwdSm80INS1_25CollectiveMainloopFwdSm80ILi8ELi1ELb0EN4cute5tupleIJNS5_1CILi128EEENS7_ILi48EEENS7_ILi256EEEEEELi256ENS_6half_tEfNS_4arch4Sm80ELb0ELb1ELb0ELb1ELb1ELb1ELb1ELb0EEENS1_21CollectiveEpilogueFwdINS6_IJS8_SA_S9_EEENS6_IJNS7_ILi1EEESI_SI_EEESC_SE_Li256ELb1ELb1ELb0ELb0EEENS1_19SingleTileSchedulerILb1ELb0ELb1ELi128EEEEEEEEEvNT_6ParamsE,@"STO_CUDA_ENTRY STV_DEFAULT"
_ZN7cutlass13device_kernelIN5flash19enable_sm80_to_sm89INS1_16FlashAttnFwdSm80INS1_25CollectiveMainloopFwdSm80ILi8ELi1ELb0EN4cute5tupleIJNS5_1CILi128EEENS7_ILi48EEENS7_ILi256EEEEEELi256ENS_6half_tEfNS_4arch4Sm80ELb0ELb1ELb0ELb1ELb1ELb1ELb1ELb0EEENS1_21CollectiveEpilogueFwdINS6_IJS8_SA_S9_EEENS6_IJNS7_ILi1EEESI_SI_EEESC_SE_Li256ELb1ELb1ELb0ELb0EEENS1_19SingleTileSchedulerILb1ELb0ELb1ELi128EEEEEEEEEvNT_6ParamsE:
[----:B------:R-:W-:Y:S01]  /*0000*/  LDC R1, c[0x0][0x28] ;  /* 0x00000a00ff017b82 */ /* 0x000fe20000000800 */
[----:B------:R-:W-:Y:S05]  /*0010*/  EXIT ;  /* 0x000000000000794d */ /* 0x000fea0003800000 */
.L_x_32:
        /* <DEDUP_REMOVED lines=14> */
.L_x_68:


//--------------------- .text._ZN7cutlass13device_kernelIN5flash19enable_sm80_to_sm89INS1_16FlashAttnFwdSm80INS1_25CollectiveMainloopFwdSm80ILi8ELi1ELb0EN4cute5tupleIJNS5_1CILi128EEENS7_ILi96EEENS7_ILi256EEEEEELi256ENS_6half_tEfNS_4arch4Sm80ELb1ELb0ELb0ELb0ELb1ELb0ELb1ELb0EEENS1_21CollectiveEpilogueFwdINS6_IJS8_SA_S9_EEENS6_IJNS7_ILi1EEESI_SI_EEESC_SE_Li256ELb0ELb1ELb0ELb0EEENS1_30DynamicPersistentTileSchedulerILi256ELi256ELb0ELb1ELb0EEEEEEEEEvNT_6ParamsE --------------------------
	.section	.text._ZN7cutlass13device_kernelIN5flash19enable_sm80_to_sm89INS1_16FlashAttnFwdSm80INS1_25CollectiveMainloopFwdSm80ILi8ELi1ELb0EN4cute5tupleIJNS5_1CILi128EEENS7_ILi96EEENS7_ILi256EEEEEELi256ENS_6half_tEfNS_4arch4Sm80ELb1ELb0ELb0ELb0ELb1ELb0ELb1ELb0EEENS1_21CollectiveEpilogueFwdINS6_IJS8_SA_S9_EEENS6_IJNS7_ILi1EEESI_SI_EEESC_SE_Li256ELb0ELb1ELb0ELb0EEENS1_30DynamicPersistentTileSchedulerILi256ELi256ELb0ELb1ELb0EEEEEEEEEvNT_6ParamsE,"ax",@progbits
	.align	128
.text._ZN7cutlass13device_kernelIN5flash19enable_sm80_to_sm89INS1_16FlashAttnFwdSm80INS1_25CollectiveMainloopFwdSm80ILi8ELi1ELb0EN4cute5tupleIJNS5_1CILi128EEENS7_ILi96EEENS7_ILi256EEEEEELi256ENS_6half_tEfNS_4arch4Sm80ELb1ELb0ELb0ELb0ELb1ELb0ELb1ELb0EEENS1_21CollectiveEpilogueFwdINS6_IJS8_SA_S9_EEENS6_IJNS7_ILi1EEESI_SI_EEESC_SE_Li256ELb0ELb1ELb0ELb0EEENS1_30DynamicPersistentTileSchedulerILi256ELi256ELb0ELb1ELb0EEEEEEEEEvNT_6ParamsE:
        .type           _ZN7cutlass13device_kernelIN5flash19enable_sm80_to_sm89INS1_16FlashAttnFwdSm80INS1_25CollectiveMainloopFwdSm80ILi8ELi1ELb0EN4cute5tupleIJNS5_1CILi128EEENS7_ILi96EEENS7_ILi256EEEEEELi256ENS_6half_tEfNS_4arch4Sm80ELb1ELb0ELb0ELb0ELb1ELb0ELb1ELb0EEENS1_21CollectiveEpilogueFwdINS6_IJS8_SA_S9_EEENS6_IJNS7_ILi1EEESI_SI_EEESC_SE_Li256ELb0ELb1ELb0ELb0EEENS1_30DynamicPersistentTileSchedulerILi256ELi256ELb0ELb1ELb0EEEEEEEEEvNT_6ParamsE,@function
        .size           _ZN7cutlass13device_kernelIN5flash19enable_sm80_to_sm89INS1_16FlashAttnFwdSm80INS1_25CollectiveMainloopFwdSm80ILi8ELi1ELb0EN4cute5tupleIJNS5_1CILi128EEENS7_ILi96EEENS7_ILi256EEEEEELi256ENS_6half_tEfNS_4arch4Sm80ELb1ELb0ELb0ELb0ELb1ELb0ELb1ELb0EEENS1_21CollectiveEpilogueFwdINS6_IJS8_SA_S9_EEENS6_IJNS7_ILi1EEESI_SI_EEESC_SE_Li256ELb0ELb1ELb0ELb0EEENS1_30DynamicPersistentTileSchedulerILi256ELi256ELb0ELb1ELb0EEEEEEEEEvNT_6ParamsE,(.L_x_69 - _ZN7cutlass13device_kernelIN5flash19enable_sm80_to_sm89INS1_16FlashAttnFwdSm80INS1_25CollectiveMainloopFwdSm80ILi8ELi1ELb0EN4cute5tupleIJNS5_1CILi128EEENS7_ILi96EEENS7_ILi256EEEEEELi256ENS_6half_tEfNS_4arch4Sm80ELb1ELb0ELb0ELb0ELb1ELb0ELb1ELb0EEENS1_21CollectiveEpilogueFwdINS6_IJS8_SA_S9_EEENS6_IJNS7_ILi1EEESI_SI_EEESC_SE_Li256ELb0ELb1ELb0ELb0EEENS1_30DynamicPersistentTileSchedulerILi256ELi256ELb0ELb1ELb0EEEEEEEEEvNT_6ParamsE)
        .other          _ZN7cutlass13device_kernelIN5flash19enable_sm80_to_sm89INS1_16FlashAttnFwdSm80INS1_25CollectiveMainloopFwdSm80ILi8ELi1ELb0EN4cute5tupleIJNS5_1CILi128EEENS7_ILi96EEENS7_ILi256EEEEEELi256ENS_6half_tEfNS_4arch4Sm80ELb1ELb0ELb0ELb0ELb1ELb0ELb1ELb0EEENS1_21CollectiveEpilogueFwdINS6_IJS8_SA_S9_EEENS6_IJNS7_ILi1EEESI_SI_EEESC_SE_Li256ELb0ELb1ELb0ELb0EEENS1_30DynamicPersistentTileSchedulerILi256ELi256ELb0ELb1ELb0EEEEEEEEEvNT_6ParamsE,@"STO_CUDA_ENTRY STV_DEFAULT"
_ZN7cutlass13device_kernelIN5flash19enable_sm80_to_sm89INS1_16FlashAttnFwdSm80INS1_25CollectiveMainloopFwdSm80ILi8ELi1ELb0EN4cute5tupleIJNS5_1CILi128EEENS7_ILi96EEENS7_ILi256EEEEEELi256ENS_6half_tEfNS_4arch4Sm80ELb1ELb0ELb0ELb0ELb1ELb0ELb1ELb0EEENS1_21CollectiveEpilogueFwdINS6_IJS8_SA_S9_EEENS6_IJNS7_ILi1EEESI_SI_EEESC_SE_Li256ELb0ELb1ELb0ELb0EEENS1_30DynamicPersistentTileSchedulerILi256ELi256ELb0ELb1ELb0EEEEEEEEEvNT_6ParamsE:
[----:B------:R-:W-:Y:S01]  /*0000*/  LDC R1, c[0x0][0x28] ;  /* 0x00000a00ff017b82 */ /* 0x000fe20000000800 */
[----:B------:R-:W-:Y:S05]  /*0010*/  EXIT ;  /* 0x000000000000794d */ /* 0x000fea0003800000 */
.L_x_33:
        /* <DEDUP_REMOVED lines=14> */
.L_x_69:


//--------------------- .text._ZN7cutlass13device_kernelIN5flash19enable_sm80_to_sm89INS1_16FlashAttnFwdSm80INS1_25CollectiveMainloopFwdSm80ILi8ELi1ELb0EN4cute5tupleIJNS5_1CILi128EEENS7_ILi96EEENS7_ILi256EEEEEELi256ENS_6half_tEfNS_4arch4Sm80ELb1ELb0ELb0ELb1ELb1ELb0ELb1ELb0EEENS1_21CollectiveEpilogueFwdINS6_IJS8_SA_S9_EEENS6_IJNS7_ILi1EEESI_SI_EEESC_SE_Li256ELb1ELb1ELb0ELb0EEENS1_19SingleTileSchedulerILb1ELb0ELb1ELi128EEEEEEEEEvNT_6ParamsE --------------------------
	.section	.text._ZN7cutlass13device_kernelIN5flash19enable_sm80_to_sm89INS1_16FlashAttnFwdSm80INS1_25CollectiveMainloopFwdSm80ILi8ELi1ELb0EN4cute5tupleIJNS5_1CILi128EEENS7_ILi96EEENS7_ILi256EEEEEELi256ENS_6half_tEfNS_4arch4Sm80ELb1ELb0ELb0ELb1ELb1ELb0ELb1ELb0EEENS1_21CollectiveEpilogueFwdINS6_IJS8_SA_S9_EEENS6_IJNS7_ILi1EEESI_SI_EEESC_SE_Li256ELb1ELb1ELb0ELb0EEENS1_19SingleTileSchedulerILb1ELb0ELb1ELi128EEEEEEEEEvNT_6ParamsE,"ax",@progbits
	.align	128
.text._ZN7cutlass13device_kernelIN5flash19enable_sm80_to_sm89INS1_16FlashAttnFwdSm80INS1_25CollectiveMainloopFwdSm80ILi8ELi1ELb0EN4cute5tupleIJNS5_1CILi128EEENS7_ILi96EEENS7_ILi256EEEEEELi256ENS_6half_tEfNS_4arch4Sm80ELb1ELb0ELb0ELb1ELb1ELb0ELb1ELb0EEENS1_21CollectiveEpilogueFwdINS6_IJS8_SA_S9_EEENS6_IJNS7_ILi1EEESI_SI_EEESC_SE_Li256ELb1ELb1ELb0ELb0EEENS1_19SingleTileSchedulerILb1ELb0ELb1ELi128EEEEEEEEEvNT_6ParamsE:
        .type           _ZN7cutlass13device_kernelIN5flash19enable_sm80_to_sm89INS1_16FlashAttnFwdSm80INS1_25CollectiveMainloopFwdSm80ILi8ELi1ELb0EN4cute5tupleIJNS5_1CILi128EEENS7_ILi96EEENS7_ILi256EEEEEELi256ENS_6half_tEfNS_4arch4Sm80ELb1ELb0ELb0ELb1ELb1ELb0ELb1ELb0EEENS1_21CollectiveEpilogueFwdINS6_IJS8_SA_S9_EEENS6_IJNS7_ILi1EEESI_SI_EEESC_SE_Li256ELb1ELb1ELb0ELb0EEENS1_19SingleTileSchedulerILb1ELb0ELb1ELi128EEEEEEEEEvNT_6ParamsE,@function
        .size           _ZN7cutlass13device_kernelIN5flash19enable_sm80_to_sm89INS1_16FlashAttnFwdSm80INS1_25CollectiveMainloopFwdSm80ILi8ELi1ELb0EN4cute5tupleIJNS5_1CILi128EEENS7_ILi96EEENS7_ILi256EEEEEELi256ENS_6half_tEfNS_4arch4Sm80ELb1ELb0ELb0ELb1ELb1ELb0ELb1ELb0EEENS1_21CollectiveEpilogueFwdINS6_IJS8_SA_S9_EEENS6_IJNS7_ILi1EEESI_SI_EEESC_SE_Li256ELb1ELb1ELb0ELb0EEENS1_19SingleTileSchedulerILb1ELb0ELb1ELi128EEEEEEEEEvNT_6ParamsE,(.L_x_70 - _ZN7cutlass13device_kernelIN5flash19enable_sm80_to_sm89INS1_16FlashAttnFwdSm80INS1_25CollectiveMainloopFwdSm80ILi8ELi1ELb0EN4cute5tupleIJNS5_1CILi128EEENS7_ILi96EEENS7_ILi256EEEEEELi256ENS_6half_tEfNS_4arch4Sm80ELb1ELb0ELb0ELb1ELb1ELb0ELb1ELb0EEENS1_21CollectiveEpilogueFwdINS6_IJS8_SA_S9_EEENS6_IJNS7_ILi1EEESI_SI_EEESC_SE_Li256ELb1ELb1ELb0ELb0EEENS1_19SingleTileSchedulerILb1ELb0ELb1ELi128EEEEEEEEEvNT_6ParamsE)
        .other          _ZN7cutlass13device_kernelIN5flash19enable_sm80_to_sm89INS1_16FlashAttnFwdSm80INS1_25CollectiveMainloopFwdSm80ILi8ELi1ELb0EN4cute5tupleIJNS5_1CILi128EEENS7_ILi96EEENS7_ILi256EEEEEELi256ENS_6half_tEfNS_4arch4Sm80ELb1ELb0ELb0ELb1ELb1ELb0ELb1ELb0EEENS1_21CollectiveEpilogueFwdINS6_IJS8_SA_S9_EEENS6_IJNS7_ILi1EEESI_SI_EEESC_SE_Li256ELb1ELb1ELb0ELb0EEENS1_19SingleTileSchedulerILb1ELb0ELb1ELi128EEEEEEEEEvNT_6ParamsE,@"STO_CUDA_ENTRY STV_DEFAULT"
_ZN7cutlass13device_kernelIN5flash19enable_sm80_to_sm89INS1_16FlashAttnFwdSm80INS1_25CollectiveMainloopFwdSm80ILi8ELi1ELb0EN4cute5tupleIJNS5_1CILi128EEENS7_ILi96EEENS7_ILi256EEEEEELi256ENS_6half_tEfNS_4arch4Sm80ELb1ELb0ELb0ELb1ELb1ELb0ELb1ELb0EEENS1_21CollectiveEpilogueFwdINS6_IJS8_SA_S9_EEENS6_IJNS7_ILi1EEESI_SI_EEESC_SE_Li256ELb1ELb1ELb0ELb0EEENS1_19SingleTileSchedulerILb1ELb0ELb1ELi128EEEEEEEEEvNT_6ParamsE:
[----:B------:R-:W-:Y:S01]  /*0000*/  LDC R1, c[0x0][0x28] ;  /* 0x00000a00ff017b82 */ /* 0x000fe20000000800 */
[----:B------:R-:W-:Y:S05]  /*0010*/  EXIT ;  /* 0x000000000000794d */ /* 0x000fea0003800000 */
.L_x_34:
        /* <DEDUP_REMOVED lines=14> */
.L_x_70:


//--------------------- .text._ZN7cutlass13device_kernelIN5flash19enable_sm80_to_sm89INS1_16FlashAttnFwdSm80INS1_25CollectiveMainloopFwdSm80ILi8ELi1ELb0EN4cute5tupleIJNS5_1CILi128EEENS7_ILi48EEENS7_ILi256EEEEEELi256ENS_6half_tEfNS_4arch4Sm80ELb1ELb0ELb0ELb1ELb1ELb1ELb1ELb0EEENS1_21CollectiveEpilogueFwdINS6_IJS8_SA_S9_EEENS6_IJNS7_ILi1EEESI_SI_EEESC_SE_Li256ELb1ELb1ELb0ELb0EEENS1_19SingleTileSchedulerILb1ELb0ELb1ELi128EEEEEEEEEvNT_6ParamsE --------------------------
	.section	.text._ZN7cutlass13device_kernelIN5flash19enable_sm80_to_sm89INS1_16FlashAttnFwdSm80INS1_25CollectiveMainloopFwdSm80ILi8ELi1ELb0EN4cute5tupleIJNS5_1CILi128EEENS7_ILi48EEENS7_ILi256EEEEEELi256ENS_6half_tEfNS_4arch4Sm80ELb1ELb0ELb0ELb1ELb1ELb1ELb1ELb0EEENS1_21CollectiveEpilogueFwdINS6_IJS8_SA_S9_EEENS6_IJNS7_ILi1EEESI_SI_EEESC_SE_Li256ELb1ELb1ELb0ELb0EEENS1_19SingleTileSchedulerILb1ELb0ELb1ELi128EEEEEEEEEvNT_6ParamsE,"ax",@progbits
	.align	128
.text._ZN7cutlass13device_kernelIN5flash19enable_sm80_to_sm89INS1_16FlashAttnFwdSm80INS1_25CollectiveMainloopFwdSm80ILi8ELi1ELb0EN4cute5tupleIJNS5_1CILi128EEENS7_ILi48EEENS7_ILi256EEEEEELi256ENS_6half_tEfNS_4arch4Sm80ELb1ELb0ELb0ELb1ELb1ELb1ELb1ELb0EEENS1_21CollectiveEpilogueFwdINS6_IJS8_SA_S9_EEENS6_IJNS7_ILi1EEESI_SI_EEESC_SE_Li256ELb1ELb1ELb0ELb0EEENS1_19SingleTileSchedulerILb1ELb0ELb1ELi128EEEEEEEEEvNT_6ParamsE:
        .type           _ZN7cutlass13device_kernelIN5flash19enable_sm80_to_sm89INS1_16FlashAttnFwdSm80INS1_25CollectiveMainloopFwdSm80ILi8ELi1ELb0EN4cute5tupleIJNS5_1CILi128EEENS7_ILi48EEENS7_ILi256EEEEEELi256ENS_6half_tEfNS_4arch4Sm80ELb1ELb0ELb0ELb1ELb1ELb1ELb1ELb0EEENS1_21CollectiveEpilogueFwdINS6_IJS8_SA_S9_EEENS6_IJNS7_ILi1EEESI_SI_EEESC_SE_Li256ELb1ELb1ELb0ELb0EEENS1_19SingleTileSchedulerILb1ELb0ELb1ELi128EEEEEEEEEvNT_6ParamsE,@function
        .size           _ZN7cutlass13device_kernelIN5flash19enable_sm80_to_sm89INS1_16FlashAttnFwdSm80INS1_25CollectiveMainloopFwdSm80ILi8ELi1ELb0EN4cute5tupleIJNS5_1CILi128EEENS7_ILi48EEENS7_ILi256EEEEEELi256ENS_6half_tEfNS_4arch4Sm80ELb1ELb0ELb0ELb1ELb1ELb1ELb1ELb0EEENS1_21CollectiveEpilogueFwdINS6_IJS8_SA_S9_EEENS6_IJNS7_ILi1EEESI_SI_EEESC_SE_Li256ELb1ELb1ELb0ELb0EEENS1_19SingleTileSchedulerILb1ELb0ELb1ELi128EEEEEEEEEvNT_6ParamsE,(.L_x_71 - _ZN7cutlass13device_kernelIN5flash19enable_sm80_to_sm89INS1_16FlashAttnFwdSm80INS1_25CollectiveMainloopFwdSm80ILi8ELi1ELb0EN4cute5tupleIJNS5_1CILi128EEENS7_ILi48EEENS7_ILi256EEEEEELi256ENS_6half_tEfNS_4arch4Sm80ELb1ELb0ELb0ELb1ELb1ELb1ELb1ELb0EEENS1_21CollectiveEpilogueFwdINS6_IJS8_SA_S9_EEENS6_IJNS7_ILi1EEESI_SI_EEESC_SE_Li256ELb1ELb1ELb0ELb0EEENS1_19SingleTileSchedulerILb1ELb0ELb1ELi128EEEEEEEEEvNT_6ParamsE)
        .other          _ZN7cutlass13device_kernelIN5flash19enable_sm80_to_sm89INS1_16FlashAttnFwdSm80INS1_25CollectiveMainloopFwdSm80ILi8ELi1ELb0EN4cute5tupleIJNS5_1CILi128EEENS7_ILi48EEENS7_ILi256EEEEEELi256ENS_6half_tEfNS_4arch4Sm80ELb1ELb0ELb0ELb1ELb1ELb1ELb1ELb0EEENS1_21CollectiveEpilogueFwdINS6_IJS8_SA_S9_EEENS6_IJNS7_ILi1EEESI_SI_EEESC_SE_Li256ELb1ELb1ELb0ELb0EEENS1_19SingleTileSchedulerILb1ELb0ELb1ELi128EEEEEEEEEvNT_6ParamsE,@"STO_CUDA_ENTRY STV_DEFAULT"
_ZN7cutlass13device_kernelIN5flash19enable_sm80_to_sm89INS1_16FlashAttnFwdSm80INS1_25CollectiveMainloopFwdSm80ILi8ELi1ELb0EN4cute5tupleIJNS5_1CILi128EEENS7_ILi48EEENS7_ILi256EEEEEELi256ENS_6half_tEfNS_4arch4Sm80ELb1ELb0ELb0ELb1ELb1ELb1ELb1ELb0EEENS1_21CollectiveEpilogueFwdINS6_IJS8_SA_S9_EEENS6_IJNS7_ILi1EEESI_SI_EEESC_SE_Li256ELb1ELb1ELb0ELb0EEENS1_19SingleTileSchedulerILb1ELb0ELb1ELi128EEEEEEEEEvNT_6ParamsE:
[----:B------:R-:W-:Y:S01]  /*0000*/  LDC R1, c[0x0][0x28] ;  /* 0x00000a00ff017b82 */ /* 0x000fe20000000800 */
[----:B------:R-:W-:Y:S05]  /*0010*/  EXIT ;  /* 0x000000000000794d */ /* 0x000fea0003800000 */
.L_x_35:
        /* <DEDUP_REMOVED lines=14> */
.L_x_71:


//--------------------- .nv.shared.reserved.0     --------------------------
	.section	.nv.shared.reserved.0,"aw",@nobits
	.weak		__nv_reservedSMEM_offset_0_alias
	.size		__nv_reservedSMEM_offset_0_alias, 0, 0
	.other		__nv_reservedSMEM_offset_0_alias,@"STO_CUDA_RESERVED_SHARED STV_DEFAULT"
__nv_reservedSMEM_offset_0_alias:
	.zero		0


//--------------------- .nv.global                --------------------------
	.section	.nv.global,"aw",@nobits
.nv.global:
	.type		_ZN83_INTERNAL_f6033e6a_47_flash_fwd_hdim256_fp16_paged_softcapall_sm80_cu_f3e6f9ee_39194cute1_E,@object
	.size		_ZN83_INTERNAL_f6033e6a_47_flash_fwd_hdim256_fp16_paged_softcapall_sm80_cu_f3e6f9ee_39194cute1_E,(_ZN83_INTERNAL_f6033e6a_47_flash_fwd_hdim256_fp16_paged_softcapall_sm80_cu_f3e6f9ee_39194cuda3std3__45__cpo6cbeginE - _ZN83_INTERNAL_f6033e6a_47_flash_fwd_hdim256_fp16_paged_softcapall_sm80_cu_f3e6f9ee_39194cute1_E)
_ZN83_INTERNAL_f6033e6a_47_flash_fwd_hdim256_fp16_paged_softcapall_sm80_cu_f3e6f9ee_39194cute1_E:
	.zero		1
	.type		_ZN83_INTERNAL_f6033e6a_47_flash_fwd_hdim256_fp16_paged_softcapall_sm80_cu_f3e6f9ee_39194cuda3std3__45__cpo6cbeginE,@object
	.size		_ZN83_INTERNAL_f6033e6a_47_flash_fwd_hdim256_fp16_paged_softcapall_sm80_cu_f3e6f9ee_39194cuda3std3__45__cpo6cbeginE,(_ZN83_INTERNAL_f6033e6a_47_flash_fwd_hdim256_fp16_paged_softcapall_sm80_cu_f3e6f9ee_39194cuda3std3__48in_placeE - _ZN83_INTERNAL_f6033e6a_47_flash_fwd_hdim256_fp16_paged_softcapall_sm80_cu_f3e6f9ee_39194cuda3std3__45__cpo6cbeginE)
_ZN83_INTERNAL_f6033e6a_47_flash_fwd_hdim256_fp16_paged_softcapall_sm80_cu_f3e6f9ee_39194cuda3std3__45__cpo6cbeginE:
	.zero		1
	.type		_ZN83_INTERNAL_f6033e6a_47_flash_fwd_hdim256_fp16_paged_softcapall_sm80_cu_f3e6f9ee_39194cuda3std3__48in_placeE,@object
	.size		_ZN83_INTERNAL_f6033e6a_47_flash_fwd_hdim256_fp16_paged_softcapall_sm80_cu_f3e6f9ee_39194cuda3std3__48in_placeE,(_ZN83_INTERNAL_f6033e6a_47_flash_fwd_hdim256_fp16_paged_softcapall_sm80_cu_f3e6f9ee_39194cuda3std6ranges3__45__cpo9iter_moveE - _ZN83_INTERNAL_f6033e6a_47_flash_fwd_hdim256_fp16_paged_softcapall_sm80_cu_f3e6f9ee_39194cuda3std3__48in_placeE)
_ZN83_INTERNAL_f6033e6a_47_flash_fwd_hdim256_fp16_paged_softcapall_sm80_cu_f3e6f9ee_39194cuda3std3__48in_placeE:
	.zero		1
	.type		_ZN83_INTERNAL_f6033e6a_47_flash_fwd_hdim256_fp16_paged_softcapall_sm80_cu_f3e6f9ee_39194cuda3std6ranges3__45__cpo9iter_moveE,@object
	.size		_ZN83_INTERNAL_f6033e6a_47_flash_fwd_hdim256_fp16_paged_softcapall_sm80_cu_f3e6f9ee_39194cuda3std6ranges3__45__cpo9iter_moveE,(_ZN83_INTERNAL_f6033e6a_47_flash_fwd_hdim256_fp16_paged_softcapall_sm80_cu_f3e6f9ee_39194cuda3std3__45__cpo5beginE - _ZN83_INTERNAL_f6033e6a_47_flash_fwd_hdim256_fp16_paged_softcapall_sm80_cu_f3e6f9ee_39194cuda3std6ranges3__45__cpo9iter_moveE)
_ZN83_INTERNAL_f6033e6a_47_flash_fwd_hdim256_fp16_paged_softcapall_sm80_cu_f3e6f9ee_39194cuda3std6ranges3__45__cpo9iter_moveE:
	.zero		1
	.type		_ZN83_INTERNAL_f6033e6a_47_flash_fwd_hdim256_fp16_paged_softcapall_sm80_cu_f3e6f9ee_39194cuda3std3__45__cpo5beginE,@object
	.size		_ZN83_INTERNAL_f6033e6a_47_flash_fwd_hdim256_fp16_paged_softcapall_sm80_cu_f3e6f9ee_39194cuda3std3__45__cpo5beginE,(_ZN83_INTERNAL_f6033e6a_47_flash_fwd_hdim256_fp16_paged_softcapall_sm80_cu_f3e6f9ee_39194cuda3std3__485_GLOBAL__N__f6033e6a_47_flash_fwd_hdim256_fp16_paged_softcapall_sm80_cu_f3e6f9ee_39196ignoreE - _ZN83_INTERNAL_f6033e6a_47_flash_fwd_hdim256_fp16_paged_softcapall_sm80_cu_f3e6f9ee_39194cuda3std3__45__cpo5beginE)
_ZN83_INTERNAL_f6033e6a_47_flash_fwd_hdim256_fp16_paged_softcapall_sm80_cu_f3e6f9ee_39194cuda3std3__45__cpo5beginE:
	.zero		1
	.type		_ZN83_INTERNAL_f6033e6a_47_flash_fwd_hdim256_fp16_paged_softcapall_sm80_cu_f3e6f9ee_39194cuda3std3__485_GLOBAL__N__f6033e6a_47_flash_fwd_hdim256_fp16_paged_softcapall_sm80_cu_f3e6f9ee_39196ignoreE,@object
	.size		_ZN83_INTERNAL_f6033e6a_47_flash_fwd_hdim256_fp16_paged_softcapall_sm80_cu_f3e6f9ee_39194cuda3std3__485_GLOBAL__N__f6033e6a_47_flash_fwd_hdim256_fp16_paged_softcapall_sm80_cu_f3e6f9ee_39196ignoreE,(_ZN83_INTERNAL_f6033e6a_47_flash_fwd_hdim256_fp16_paged_softcapall_sm80_cu_f3e6f9ee_39194cute7productE - _ZN83_INTERNAL_f6033e6a_47_flash_fwd_hdim256_fp16_paged_softcapall_sm80_cu_f3e6f9ee_39194cuda3std3__485_GLOBAL__N__f6033e6a_47_flash_fwd_hdim256_fp16_paged_softcapall_sm80_cu_f3e6f9ee_39196ignoreE)
_ZN83_INTERNAL_f6033e6a_47_flash_fwd_hdim256_fp16_paged_softcapall_sm80_cu_f3e6f9ee_39194cuda3std3__485_GLOBAL__N__f6033e6a_47_flash_fwd_hdim256_fp16_paged_softcapall_sm80_cu_f3e6f9ee_39196ignoreE:
	.zero		1
	.type		_ZN83_INTERNAL_f6033e6a_47_flash_fwd_hdim256_fp16_paged_softcapall_sm80_cu_f3e6f9ee_39194cute7productE,@object
	.size		_ZN83_INTERNAL_f6033e6a_47_flash_fwd_hdim256_fp16_paged_softcapall_sm80_cu_f3e6f9ee_39194cute7productE,(_ZN83_INTERNAL_f6033e6a_47_flash_fwd_hdim256_fp16_paged_softcapall_sm80_cu_f3e6f9ee_39194cuda3std3__45__cpo3endE - _ZN83_INTERNAL_f6033e6a_47_flash_fwd_hdim256_fp16_paged_softcapall_sm80_cu_f3e6f9ee_39194cute7productE)
_ZN83_INTERNAL_f6033e6a_47_flash_fwd_hdim256_fp16_paged_softcapall_sm80_cu_f3e6f9ee_39194cute7productE:
	.zero		1
	.type		_ZN83_INTERNAL_f6033e6a_47_flash_fwd_hdim256_fp16_paged_softcapall_sm80_cu_f3e6f9ee_39194cuda3std3__45__cpo3endE,@object
	.size		_ZN83_INTERNAL_f6033e6a_47_flash_fwd_hdim256_fp16_paged_softcapall_sm80_cu_f3e6f9ee_39194cuda3std3__45__cpo3endE,(_ZN83_INTERNAL_f6033e6a_47_flash_fwd_hdim256_fp16_paged_softcapall_sm80_cu_f3e6f9ee_39194cuda3std3__419piecewise_constructE - _ZN83_INTERNAL_f6033e6a_47_flash_fwd_hdim256_fp16_paged_softcapall_sm80_cu_f3e6f9ee_39194cuda3std3__45__cpo3endE)
_ZN83_INTERNAL_f6033e6a_47_flash_fwd_hdim256_fp16_paged_softcapall_sm80_cu_f3e6f9ee_39194cuda3std3__45__cpo3endE:
	.zero		1
	.type		_ZN83_INTERNAL_f6033e6a_47_flash_fwd_hdim256_fp16_paged_softcapall_sm80_cu_f3e6f9ee_39194cuda3std3__419piecewise_constructE,@object
	.size		_ZN83_INTERNAL_f6033e6a_47_flash_fwd_hdim256_fp16_paged_softcapall_sm80_cu_f3e6f9ee_39194cuda3std3__419piecewise_constructE,(_ZN83_INTERNAL_f6033e6a_47_flash_fwd_hdim256_fp16_paged_softcapall_sm80_cu_f3e6f9ee_39194cuda3std3__45__cpo4cendE - _ZN83_INTERNAL_f6033e6a_47_flash_fwd_hdim256_fp16_paged_softcapall_sm80_cu_f3e6f9ee_39194cuda3std3__419piecewise_constructE)
_ZN83_INTERNAL_f6033e6a_47_flash_fwd_hdim256_fp16_paged_softcapall_sm80_cu_f3e6f9ee_39194cuda3std3__419piecewise_constructE:
	.zero		1
	.type		_ZN83_INTERNAL_f6033e6a_47_flash_fwd_hdim256_fp16_paged_softcapall_sm80_cu_f3e6f9ee_39194cuda3std3__45__cpo4cendE,@object
	.size		_ZN83_INTERNAL_f6033e6a_47_flash_fwd_hdim256_fp16_paged_softcapall_sm80_cu_f3e6f9ee_39194cuda3std3__45__cpo4cendE,(_ZN83_INTERNAL_f6033e6a_47_flash_fwd_hdim256_fp16_paged_softcapall_sm80_cu_f3e6f9ee_39194cuda3std6ranges3__45__cpo4swapE - _ZN83_INTERNAL_f6033e6a_47_flash_fwd_hdim256_fp16_paged_softcapall_sm80_cu_f3e6f9ee_39194cuda3std3__45__cpo4cendE)
_ZN83_INTERNAL_f6033e6a_47_flash_fwd_hdim256_fp16_paged_softcapall_sm80_cu_f3e6f9ee_39194cuda3std3__45__cpo4cendE:
	.zero		1
	.type		_ZN83_INTERNAL_f6033e6a_47_flash_fwd_hdim256_fp16_paged_softcapall_sm80_cu_f3e6f9ee_39194cuda3std6ranges3__45__cpo4swapE,@object
	.size		_ZN83_INTERNAL_f6033e6a_47_flash_fwd_hdim256_fp16_paged_softcapall_sm80_cu_f3e6f9ee_39194cuda3std6ranges3__45__cpo4swapE,(.L_7 - _ZN83_INTERNAL_f6033e6a_47_flash_fwd_hdim256_fp16_paged_softcapall_sm80_cu_f3e6f9ee_39194cuda3std6ranges3__45__cpo4swapE)
_ZN83_INTERNAL_f6033e6a_47_flash_fwd_hdim256_fp16_paged_softcapall_sm80_cu_f3e6f9ee_39194cuda3std6ranges3__45__cpo4swapE:
	.zero		1
.L_7:


//--------------------- .nv.constant0._ZN7cutlass13device_kernelIN5flash19enable_sm80_to_sm89INS1_16FlashAttnFwdSm80INS1_25CollectiveMainloopFwdSm80ILi8ELi1ELb1EN4cute5tupleIJNS5_1CILi128EEENS7_ILi64EEENS7_ILi256EEEEEELi256ENS_6half_tEfNS_4arch4Sm80ELb0ELb0ELb1ELb0ELb1ELb0ELb1ELb0EEENS1_21CollectiveEpilogueFwdINS6_IJS8_SA_S9_EEENS6_IJNS7_ILi1EEESI_SI_EEESC_SE_Li256ELb0ELb1ELb0ELb0EEENS1_19SingleTileSchedulerILb0ELb0ELb1ELi128EEEEEEEEEvNT_6ParamsE --------------------------
	.section	.nv.constant0._ZN7cutlass13device_kernelIN5flash19enable_sm80_to_sm89INS1_16FlashAttnFwdSm80INS1_25CollectiveMainloopFwdSm80ILi8ELi1ELb1EN4cute5tupleIJNS5_1CILi128EEENS7_ILi64EEENS7_ILi256EEEEEELi256ENS_6half_tEfNS_4arch4Sm80ELb0ELb0ELb1ELb0ELb1ELb0ELb1ELb0EEENS1_21CollectiveEpilogueFwdINS6_IJS8_SA_S9_EEENS6_IJNS7_ILi1EEESI_SI_EEESC_SE_Li256ELb0ELb1ELb0ELb0EEENS1_19SingleTileSchedulerILb0ELb0ELb1ELi128EEEEEEEEEvNT_6ParamsE,"a",@progbits
	.sectionflags	@""
	.align	4
.nv.constant0._ZN7cutlass13device_kernelIN5flash19enable_sm80_to_sm89INS1_16FlashAttnFwdSm80INS1_25CollectiveMainloopFwdSm80ILi8ELi1ELb1EN4cute5tupleIJNS5_1CILi128EEENS7_ILi64EEENS7_ILi256EEEEEELi256ENS_6half_tEfNS_4arch4Sm80ELb0ELb0ELb1ELb0ELb1ELb0ELb1ELb0EEENS1_21CollectiveEpilogueFwdINS6_IJS8_SA_S9_EEENS6_IJNS7_ILi1EEESI_SI_EEESC_SE_Li256ELb0ELb1ELb0ELb0EEENS1_19SingleTileSchedulerILb0ELb0ELb1ELi128EEEEEEEEEvNT_6ParamsE:
	.zero		1576


//--------------------- .nv.constant0._ZN7cutlass13device_kernelIN5flash19enable_sm80_to_sm89INS1_16FlashAttnFwdSm80INS1_25CollectiveMainloopFwdSm80ILi8ELi1ELb1EN4cute5tupleIJNS5_1CILi128EEENS7_ILi64EEENS7_ILi256EEEEEELi256ENS_6half_tEfNS_4arch4Sm80ELb0ELb0ELb1ELb1ELb1ELb0ELb1ELb0EEENS1_21CollectiveEpilogueFwdINS6_IJS8_SA_S9_EEENS6_IJNS7_ILi1EEESI_SI_EEESC_SE_Li256ELb1ELb1ELb0ELb0EEENS1_19SingleTileSchedulerILb1ELb0ELb1ELi128EEEEEEEEEvNT_6ParamsE --------------------------
	.section	.nv.constant0._ZN7cutlass13device_kernelIN5flash19enable_sm80_to_sm89INS1_16FlashAttnFwdSm80INS1_25CollectiveMainloopFwdSm80ILi8ELi1ELb1EN4cute5tupleIJNS5_1CILi128EEENS7_ILi64EEENS7_ILi256EEEEEELi256ENS_6half_tEfNS_4arch4Sm80ELb0ELb0ELb1ELb1ELb1ELb0ELb1ELb0EEENS1_21CollectiveEpilogueFwdINS6_IJS8_SA_S9_EEENS6_IJNS7_ILi1EEESI_SI_EEESC_SE_Li256ELb1ELb1ELb0ELb0EEENS1_19SingleTileSchedulerILb1ELb0ELb1ELi128EEEEEEEEEvNT_6ParamsE,"a",@progbits
	.sectionflags	@""
	.align	4
.nv.constant0._ZN7cutlass13device_kernelIN5flash19enable_sm80_to_sm89INS1_16FlashAttnFwdSm80INS1_25CollectiveMainloopFwdSm80ILi8ELi1ELb1EN4cute5tupleIJNS5_1CILi128EEENS7_ILi64EEENS7_ILi256EEEEEELi256ENS_6half_tEfNS_4arch4Sm80ELb0ELb0ELb1ELb1ELb1ELb0ELb1ELb0EEENS1_21CollectiveEpilogueFwdINS6_IJS8_SA_S9_EEENS6_IJNS7_ILi1EEESI_SI_EEESC_SE_Li256ELb1ELb1ELb0ELb0EEENS1_19SingleTileSchedulerILb1ELb0ELb1ELi128EEEEEEEEEvNT_6ParamsE:
	.zero		1576


//--------------------- .nv.constant0._ZN7cutlass13device_kernelIN5flash19enable_sm80_to_sm89INS1_16FlashAttnFwdSm80INS1_25CollectiveMainloopFwdSm80ILi8ELi1ELb0EN4cute5tupleIJNS5_1CILi128EEENS7_ILi32EEENS7_ILi256EEEEEELi256ENS_6half_tEfNS_4arch4Sm80ELb0ELb0ELb1ELb1ELb1ELb1ELb1ELb0EEENS1_21CollectiveEpilogueFwdINS6_IJS8_SA_S9_EEENS6_IJNS7_ILi1EEESI_SI_EEESC_SE_Li256ELb1ELb1ELb0ELb0EEENS1_19SingleTileSchedulerILb1ELb0ELb1ELi128EEEEEEEEEvNT_6ParamsE --------------------------
	.section	.nv.constant0._ZN7cutlass13device_kernelIN5flash19enable_sm80_to_sm89INS1_16FlashAttnFwdSm80INS1_25CollectiveMainloopFwdSm80ILi8ELi1ELb0EN4cute5tupleIJNS5_1CILi128EEENS7_ILi32EEENS7_ILi256EEEEEELi256ENS_6half_tEfNS_4arch4Sm80ELb0ELb0ELb1ELb1ELb1ELb1ELb1ELb0EEENS1_21CollectiveEpilogueFwdINS6_IJS8_SA_S9_EEENS6_IJNS7_ILi1EEESI_SI_EEESC_SE_Li256ELb1ELb1ELb0ELb0EEENS1_19SingleTileSchedulerILb1ELb0ELb1ELi128EEEEEEEEEvNT_6ParamsE,"a",@progbits
	.sectionflags	@""
	.align	4
.nv.constant0._ZN7cutlass13device_kernelIN5flash19enable_sm80_to_sm89INS1_16FlashAttnFwdSm80INS1_25CollectiveMainloopFwdSm80ILi8ELi1ELb0EN4cute5tupleIJNS5_1CILi128EEENS7_ILi32EEENS7_ILi256EEEEEELi256ENS_6half_tEfNS_4arch4Sm80ELb0ELb0ELb1ELb1ELb1ELb1ELb1ELb0EEENS1_21CollectiveEpilogueFwdINS6_IJS8_SA_S9_EEENS6_IJNS7_ILi1EEESI_SI_EEESC_SE_Li256ELb1ELb1ELb0ELb0EEENS1_19SingleTileSchedulerILb1ELb0ELb1ELi128EEEEEEEEEvNT_6ParamsE:
	.zero		1576


//--------------------- .nv.constant0._ZN7cutlass13device_kernelIN5flash19enable_sm80_to_sm89INS1_16FlashAttnFwdSm80INS1_25CollectiveMainloopFwdSm80ILi8ELi1ELb1EN4cute5tupleIJNS5_1CILi128EEENS7_ILi48EEENS7_ILi256EEEEEELi256ENS_6half_tEfNS_4arch4Sm80ELb0ELb1ELb1ELb0ELb1ELb0ELb1ELb0EEENS1_21CollectiveEpilogueFwdINS6_IJS8_SA_S9_EEENS6_IJNS7_ILi1EEESI_SI_EEESC_SE_Li256ELb0ELb1ELb0ELb0EEENS1_19SingleTileSchedulerILb0ELb0ELb1ELi128EEEEEEEEEvNT_6ParamsE --------------------------
	.section	.nv.constant0._ZN7cutlass13device_kernelIN5flash19enable_sm80_to_sm89INS1_16FlashAttnFwdSm80INS1_25CollectiveMainloopFwdSm80ILi8ELi1ELb1EN4cute5tupleIJNS5_1CILi128EEENS7_ILi48EEENS7_ILi256EEEEEELi256ENS_6half_tEfNS_4arch4Sm80ELb0ELb1ELb1ELb0ELb1ELb0ELb1ELb0EEENS1_21CollectiveEpilogueFwdINS6_IJS8_SA_S9_EEENS6_IJNS7_ILi1EEESI_SI_EEESC_SE_Li256ELb0ELb1ELb0ELb0EEENS1_19SingleTileSchedulerILb0ELb0ELb1ELi128EEEEEEEEEvNT_6ParamsE,"a",@progbits
	.sectionflags	@""
	.align	4
.nv.constant0._ZN7cutlass13device_kernelIN5flash19enable_sm80_to_sm89INS1_16FlashAttnFwdSm80INS1_25CollectiveMainloopFwdSm80ILi8ELi1ELb1EN4cute5tupleIJNS5_1CILi128EEENS7_ILi48EEENS7_ILi256EEEEEELi256ENS_6half_tEfNS_4arch4Sm80ELb0ELb1ELb1ELb0ELb1ELb0ELb1ELb0EEENS1_21CollectiveEpilogueFwdINS6_IJS8_SA_S9_EEENS6_IJNS7_ILi1EEESI_SI_EEESC_SE_Li256ELb0ELb1ELb0ELb0EEENS1_19SingleTileSchedulerILb0ELb0ELb1ELi128EEEEEEEEEvNT_6ParamsE:
	.zero		1576


//--------------------- .nv.constant0._ZN7cutlass13device_kernelIN5flash19enable_sm80_to_sm89INS1_16FlashAttnFwdSm80INS1_25CollectiveMainloopFwdSm80ILi8ELi1ELb1EN4cute5tupleIJNS5_1CILi128EEENS7_ILi48EEENS7_ILi256EEEEEELi256ENS_6half_tEfNS_4arch4Sm80ELb0ELb1ELb1ELb1ELb1ELb0ELb1ELb0EEENS1_21CollectiveEpilogueFwdINS6_IJS8_SA_S9_EEENS6_IJNS7_ILi1EEESI_SI_EEESC_SE_Li256ELb1ELb1ELb0ELb0EEENS1_19SingleTileSchedulerILb1ELb0ELb1ELi128EEEEEEEEEvNT_6ParamsE --------------------------
	.section	.nv.constant0._ZN7cutlass13device_kernelIN5flash19enable_sm80_to_sm89INS1_16FlashAttnFwdSm80INS1_25CollectiveMainloopFwdSm80ILi8ELi1ELb1EN4cute5tupleIJNS5_1CILi128EEENS7_ILi48EEENS7_ILi256EEEEEELi256ENS_6half_tEfNS_4arch4Sm80ELb0ELb1ELb1ELb1ELb1ELb0ELb1ELb0EEENS1_21CollectiveEpilogueFwdINS6_IJS8_SA_S9_EEENS6_IJNS7_ILi1EEESI_SI_EEESC_SE_Li256ELb1ELb1ELb0ELb0EEENS1_19SingleTileSchedulerILb1ELb0ELb1ELi128EEEEEEEEEvNT_6ParamsE,"a",@progbits
	.sectionflags	@""
	.align	4
.nv.constant0._ZN7cutlass13device_kernelIN5flash19enable_sm80_to_sm89INS1_16FlashAttnFwdSm80INS1_25CollectiveMainloopFwdSm80ILi8ELi1ELb1EN4cute5tupleIJNS5_1CILi128EEENS7_ILi48EEENS7_ILi256EEEEEELi256ENS_6half_tEfNS_4arch4Sm80ELb0ELb1ELb1ELb1ELb1ELb0ELb1ELb0EEENS1_21CollectiveEpilogueFwdINS6_IJS8_SA_S9_EEENS6_IJNS7_ILi1EEESI_SI_EEESC_SE_Li256ELb1ELb1ELb0ELb0EEENS1_19SingleTileSchedulerILb1ELb0ELb1ELi128EEEEEEEEEvNT_6ParamsE:
	.zero		1576


//--------------------- .nv.constant0._ZN7cutlass13device_kernelIN5flash19enable_sm80_to_sm89INS1_16FlashAttnFwdSm80INS1_25CollectiveMainloopFwdSm80ILi8ELi1ELb0EN4cute5tupleIJNS5_1CILi128EEENS7_ILi32EEENS7_ILi256EEEEEELi256ENS_6half_tEfNS_4arch4Sm80ELb0ELb1ELb1ELb1ELb1ELb1ELb1ELb0EEENS1_21CollectiveEpilogueFwdINS6_IJS8_SA_S9_EEENS6_IJNS7_ILi1EEESI_SI_EEESC_SE_Li256ELb1ELb1ELb0ELb0EEENS1_19SingleTileSchedulerILb1ELb0ELb1ELi128EEEEEEEEEvNT_6ParamsE --------------------------
	.section	.nv.constant0._ZN7cutlass13device_kernelIN5flash19enable_sm80_to_sm89INS1_16FlashAttnFwdSm80INS1_25CollectiveMainloopFwdSm80ILi8ELi1ELb0EN4cute5tupleIJNS5_1CILi128EEENS7_ILi32EEENS7_ILi256EEEEEELi256ENS_6half_tEfNS_4arch4Sm80ELb0ELb1ELb1ELb1ELb1ELb1ELb1ELb0EEENS1_21CollectiveEpilogueFwdINS6_IJS8_SA_S9_EEENS6_IJNS7_ILi1EEESI_SI_EEESC_SE_Li256ELb1ELb1ELb0ELb0EEENS1_19SingleTileSchedulerILb1ELb0ELb1ELi128EEEEEEEEEvNT_6ParamsE,"a",@progbits
	.sectionflags	@""
	.align	4
.nv.constant0._ZN7cutlass13device_kernelIN5flash19enable_sm80_to_sm89INS1_16FlashAttnFwdSm80INS1_25CollectiveMainloopFwdSm80ILi8ELi1ELb0EN4cute5tupleIJNS5_1CILi128EEENS7_ILi32EEENS7_ILi256EEEEEELi256ENS_6half_tEfNS_4arch4Sm80ELb0ELb1ELb1ELb1ELb1ELb1ELb1ELb0EEENS1_21CollectiveEpilogueFwdINS6_IJS8_SA_S9_EEENS6_IJNS7_ILi1EEESI_SI_EEESC_SE_Li256ELb1ELb1ELb0ELb0EEENS1_19SingleTileSchedulerILb1ELb0ELb1ELi128EEEEEEEEEvNT_6ParamsE:
	.zero		1576


//--------------------- .nv.constant0._ZN7cutlass13device_kernelIN5flash19enable_sm80_to_sm89INS1_16FlashAttnFwdSm80INS1_25CollectiveMainloopFwdSm80ILi8ELi1ELb1EN4cute5tupleIJNS5_1CILi128EEENS7_ILi64EEENS7_ILi256EEEEEELi256ENS_6half_tEfNS_4arch4Sm80ELb1ELb0ELb1ELb0ELb1ELb0ELb1ELb0EEENS1_21CollectiveEpilogueFwdINS6_IJS8_SA_S9_EEENS6_IJNS7_ILi1EEESI_SI_EEESC_SE_Li256ELb0ELb1ELb0ELb0EEENS1_30DynamicPersistentTileSchedulerILi256ELi256ELb0ELb1ELb0EEEEEEEEEvNT_6ParamsE --------------------------
	.section	.nv.constant0._ZN7cutlass13device_kernelIN5flash19enable_sm80_to_sm89INS1_16FlashAttnFwdSm80INS1_25CollectiveMainloopFwdSm80ILi8ELi1ELb1EN4cute5tupleIJNS5_1CILi128EEENS7_ILi64EEENS7_ILi256EEEEEELi256ENS_6half_tEfNS_4arch4Sm80ELb1ELb0ELb1ELb0ELb1ELb0ELb1ELb0EEENS1_21CollectiveEpilogueFwdINS6_IJS8_SA_S9_EEENS6_IJNS7_ILi1EEESI_SI_EEESC_SE_Li256ELb0ELb1ELb0ELb0EEENS1_30DynamicPersistentTileSchedulerILi256ELi256ELb0ELb1ELb0EEEEEEEEEvNT_6ParamsE,"a",@progbits
	.sectionflags	@""
	.align	4
.nv.constant0._ZN7cutlass13device_kernelIN5flash19enable_sm80_to_sm89INS1_16FlashAttnFwdSm80INS1_25CollectiveMainloopFwdSm80ILi8ELi1ELb1EN4cute5tupleIJNS5_1CILi128EEENS7_ILi64EEENS7_ILi256EEEEEELi256ENS_6half_tEfNS_4arch4Sm80ELb1ELb0ELb1ELb0ELb1ELb0ELb1ELb0EEENS1_21CollectiveEpilogueFwdINS6_IJS8_SA_S9_EEENS6_IJNS7_ILi1EEESI_SI_EEESC_SE_Li256ELb0ELb1ELb0ELb0EEENS1_30DynamicPersistentTileSchedulerILi256ELi256ELb0ELb1ELb0EEEEEEEEEvNT_6ParamsE:
	.zero		1592


//--------------------- .nv.constant0._ZN7cutlass13device_kernelIN5flash19enable_sm80_to_sm89INS1_16FlashAttnFwdSm80INS1_25CollectiveMainloopFwdSm80ILi8ELi1ELb1EN4cute5tupleIJNS5_1CILi128EEENS7_ILi64EEENS7_ILi256EEEEEELi256ENS_6half_tEfNS_4arch4Sm80ELb1ELb0ELb1ELb1ELb1ELb0ELb1ELb0EEENS1_21CollectiveEpilogueFwdINS6_IJS8_SA_S9_EEENS6_IJNS7_ILi1EEESI_SI_EEESC_SE_Li256ELb1ELb1ELb0ELb0EEENS1_19SingleTileSchedulerILb1ELb0ELb1ELi128EEEEEEEEEvNT_6ParamsE --------------------------
	.section	.nv.constant0._ZN7cutlass13device_kernelIN5flash19enable_sm80_to_sm89INS1_16FlashAttnFwdSm80INS1_25CollectiveMainloopFwdSm80ILi8ELi1ELb1EN4cute5tupleIJNS5_1CILi128EEENS7_ILi64EEENS7_ILi256EEEEEELi256ENS_6half_tEfNS_4arch4Sm80ELb1ELb0ELb1ELb1ELb1ELb0ELb1ELb0EEENS1_21CollectiveEpilogueFwdINS6_IJS8_SA_S9_EEENS6_IJNS7_ILi1EEESI_SI_EEESC_SE_Li256ELb1ELb1ELb0ELb0EEENS1_19SingleTileSchedulerILb1ELb0ELb1ELi128EEEEEEEEEvNT_6ParamsE,"a",@progbits
	.sectionflags	@""
	.align	4
.nv.constant0._ZN7cutlass13device_kernelIN5flash19enable_sm80_to_sm89INS1_16FlashAttnFwdSm80INS1_25CollectiveMainloopFwdSm80ILi8ELi1ELb1EN4cute5tupleIJNS5_1CILi128EEENS7_ILi64EEENS7_ILi256EEEEEELi256ENS_6half_tEfNS_4arch4Sm80ELb1ELb0ELb1ELb1ELb1ELb0ELb1ELb0EEENS1_21CollectiveEpilogueFwdINS6_IJS8_SA_S9_EEENS6_IJNS7_ILi1EEESI_SI_EEESC_SE_Li256ELb1ELb1ELb0ELb0EEENS1_19SingleTileSchedulerILb1ELb0ELb1ELi128EEEEEEEEEvNT_6ParamsE:
	.zero		1576


//--------------------- .nv.constant0._ZN7cutlass13device_kernelIN5flash19enable_sm80_to_sm89INS1_16FlashAttnFwdSm80INS1_25CollectiveMainloopFwdSm80ILi8ELi1ELb0EN4cute5tupleIJNS5_1CILi128EEENS7_ILi32EEENS7_ILi256EEEEEELi256ENS_6half_tEfNS_4arch4Sm80ELb1ELb0ELb1ELb1ELb1ELb1ELb1ELb0EEENS1_21CollectiveEpilogueFwdINS6_IJS8_SA_S9_EEENS6_IJNS7_ILi1EEESI_SI_EEESC_SE_Li256ELb1ELb1ELb0ELb0EEENS1_19SingleTileSchedulerILb1ELb0ELb1ELi128EEEEEEEEEvNT_6ParamsE --------------------------
	.section	.nv.constant0._ZN7cutlass13device_kernelIN5flash19enable_sm80_to_sm89INS1_16FlashAttnFwdSm80INS1_25CollectiveMainloopFwdSm80ILi8ELi1ELb0EN4cute5tupleIJNS5_1CILi128EEENS7_ILi32EEENS7_ILi256EEEEEELi256ENS_6half_tEfNS_4arch4Sm80ELb1ELb0ELb1ELb1ELb1ELb1ELb1ELb0EEENS1_21CollectiveEpilogueFwdINS6_IJS8_SA_S9_EEENS6_IJNS7_ILi1EEESI_SI_EEESC_SE_Li256ELb1ELb1ELb0ELb0EEENS1_19SingleTileSchedulerILb1ELb0ELb1ELi128EEEEEEEEEvNT_6ParamsE,"a",@progbits
	.sectionflags	@""
	.align	4
.nv.constant0._ZN7cutlass13device_kernelIN5flash19enable_sm80_to_sm89INS1_16FlashAttnFwdSm80INS1_25CollectiveMainloopFwdSm80ILi8ELi1ELb0EN4cute5tupleIJNS5_1CILi128EEENS7_ILi32EEENS7_ILi256EEEEEELi256ENS_6half_tEfNS_4arch4Sm80ELb1ELb0ELb1ELb1ELb1ELb1ELb1ELb0EEENS1_21CollectiveEpilogueFwdINS6_IJS8_SA_S9_EEENS6_IJNS7_ILi1EEESI_SI_EEESC_SE_Li256ELb1ELb1ELb0ELb0EEENS1_19SingleTileSchedulerILb1ELb0ELb1ELi128EEEEEEEEEvNT_6ParamsE:
	.zero		1576


//--------------------- .nv.constant0._ZN7cutlass13device_kernelIN5flash19enable_sm80_to_sm89INS1_16FlashAttnFwdSm80INS1_25CollectiveMainloopFwdSm80ILi8ELi1ELb0EN4cute5tupleIJNS5_1CILi128EEENS7_ILi96EEENS7_ILi256EEEEEELi256ENS_6half_tEfNS_4arch4Sm80ELb0ELb0ELb1ELb0ELb1ELb0ELb1ELb0EEENS1_21CollectiveEpilogueFwdINS6_IJS8_SA_S9_EEENS6_IJNS7_ILi1EEESI_SI_EEESC_SE_Li256ELb0ELb1ELb0ELb0EEENS1_19SingleTileSchedulerILb0ELb0ELb1ELi128EEEEEEEEEvNT_6ParamsE --------------------------
	.section	.nv.constant0._ZN7cutlass13device_kernelIN5flash19enable_sm80_to_sm89INS1_16FlashAttnFwdSm80INS1_25CollectiveMainloopFwdSm80ILi8ELi1ELb0EN4cute5tupleIJNS5_1CILi128EEENS7_ILi96EEENS7_ILi256EEEEEELi256ENS_6half_tEfNS_4arch4Sm80ELb0ELb0ELb1ELb0ELb1ELb0ELb1ELb0EEENS1_21CollectiveEpilogueFwdINS6_IJS8_SA_S9_EEENS6_IJNS7_ILi1EEESI_SI_EEESC_SE_Li256ELb0ELb1ELb0ELb0EEENS1_19SingleTileSchedulerILb0ELb0ELb1ELi128EEEEEEEEEvNT_6ParamsE,"a",@progbits
	.sectionflags	@""
	.align	4
.nv.constant0._ZN7cutlass13device_kernelIN5flash19enable_sm80_to_sm89INS1_16FlashAttnFwdSm80INS1_25CollectiveMainloopFwdSm80ILi8ELi1ELb0EN4cute5tupleIJNS5_1CILi128EEENS7_ILi96EEENS7_ILi256EEEEEELi256ENS_6half_tEfNS_4arch4Sm80ELb0ELb0ELb1ELb0ELb1ELb0ELb1ELb0EEENS1_21CollectiveEpilogueFwdINS6_IJS8_SA_S9_EEENS6_IJNS7_ILi1EEESI_SI_EEESC_SE_Li256ELb0ELb1ELb0ELb0EEENS1_19SingleTileSchedulerILb0ELb0ELb1ELi128EEEEEEEEEvNT_6ParamsE:
	.zero		1576


//--------------------- .nv.constant0._ZN7cutlass13device_kernelIN5flash19enable_sm80_to_sm89INS1_16FlashAttnFwdSm80INS1_25CollectiveMainloopFwdSm80ILi8ELi1ELb0EN4cute5tupleIJNS5_1CILi128EEENS7_ILi96EEENS7_ILi256EEEEEELi256ENS_6half_tEfNS_4arch4Sm80ELb0ELb0ELb1ELb1ELb1ELb0ELb1ELb0EEENS1_21CollectiveEpilogueFwdINS6_IJS8_SA_S9_EEENS6_IJNS7_ILi1EEESI_SI_EEESC_SE_Li256ELb1ELb1ELb0ELb0EEENS1_19SingleTileSchedulerILb1ELb0ELb1ELi128EEEEEEEEEvNT_6ParamsE --------------------------
	.section	.nv.constant0._ZN7cutlass13device_kernelIN5flash19enable_sm80_to_sm89INS1_16FlashAttnFwdSm80INS1_25CollectiveMainloopFwdSm80ILi8ELi1ELb0EN4cute5tupleIJNS5_1CILi128EEENS7_ILi96EEENS7_ILi256EEEEEELi256ENS_6half_tEfNS_4arch4Sm80ELb0ELb0ELb1ELb1ELb1ELb0ELb1ELb0EEENS1_21CollectiveEpilogueFwdINS6_IJS8_SA_S9_EEENS6_IJNS7_ILi1EEESI_SI_EEESC_SE_Li256ELb1ELb1ELb0ELb0EEENS1_19SingleTileSchedulerILb1ELb0ELb1ELi128EEEEEEEEEvNT_6ParamsE,"a",@progbits
	.sectionflags	@""
	.align	4
.nv.constant0._ZN7cutlass13device_kernelIN5flash19enable_sm80_to_sm89INS1_16FlashAttnFwdSm80INS1_25CollectiveMainloopFwdSm80ILi8ELi1ELb0EN4cute5tupleIJNS5_1CILi128EEENS7_ILi96EEENS7_ILi256EEEEEELi256ENS_6half_tEfNS_4arch4Sm80ELb0ELb0ELb1ELb1ELb1ELb0ELb1ELb0EEENS1_21CollectiveEpilogueFwdINS6_IJS8_SA_S9_EEENS6_IJNS7_ILi1EEESI_SI_EEESC_SE_Li256ELb1ELb1ELb0ELb0EEENS1_19SingleTileSchedulerILb1ELb0ELb1ELi128EEEEEEEEEvNT_6ParamsE:
	.zero		1576


//--------------------- .nv.constant0._ZN7cutlass13device_kernelIN5flash19enable_sm80_to_sm89INS1_16FlashAttnFwdSm80INS1_25CollectiveMainloopFwdSm80ILi8ELi1ELb0EN4cute5tupleIJNS5_1CILi128EEENS7_ILi48EEENS7_ILi256EEEEEELi256ENS_6half_tEfNS_4arch4Sm80ELb0ELb0ELb1ELb1ELb1ELb1ELb1ELb0EEENS1_21CollectiveEpilogueFwdINS6_IJS8_SA_S9_EEENS6_IJNS7_ILi1EEESI_SI_EEESC_SE_Li256ELb1ELb1ELb0ELb0EEENS1_19SingleTileSchedulerILb1ELb0ELb1ELi128EEEEEEEEEvNT_6ParamsE --------------------------
	.section	.nv.constant0._ZN7cutlass13device_kernelIN5flash19enable_sm80_to_sm89INS1_16FlashAttnFwdSm80INS1_25CollectiveMainloopFwdSm80ILi8ELi1ELb0EN4cute5tupleIJNS5_1CILi128EEENS7_ILi48EEENS7_ILi256EEEEEELi256ENS_6half_tEfNS_4arch4Sm80ELb0ELb0ELb1ELb1ELb1ELb1ELb1ELb0EEENS1_21CollectiveEpilogueFwdINS6_IJS8_SA_S9_EEENS6_IJNS7_ILi1EEESI_SI_EEESC_SE_Li256ELb1ELb1ELb0ELb0EEENS1_19SingleTileSchedulerILb1ELb0ELb1ELi128EEEEEEEEEvNT_6ParamsE,"a",@progbits
	.sectionflags	@""
	.align	4
.nv.constant0._ZN7cutlass13device_kernelIN5flash19enable_sm80_to_sm89INS1_16FlashAttnFwdSm80INS1_25CollectiveMainloopFwdSm80ILi8ELi1ELb0EN4cute5tupleIJNS5_1CILi128EEENS7_ILi48EEENS7_ILi256EEEEEELi256ENS_6half_tEfNS_4arch4Sm80ELb0ELb0ELb1ELb1ELb1ELb1ELb1ELb0EEENS1_21CollectiveEpilogueFwdINS6_IJS8_SA_S9_EEENS6_IJNS7_ILi1EEESI_SI_EEESC_SE_Li256ELb1ELb1ELb0ELb0EEENS1_19SingleTileSchedulerILb1ELb0ELb1ELi128EEEEEEEEEvNT_6ParamsE:
	.zero		1576


//--------------------- .nv.constant0._ZN7cutlass13device_kernelIN5flash19enable_sm80_to_sm89INS1_16FlashAttnFwdSm80INS1_25CollectiveMainloopFwdSm80ILi8ELi1ELb0EN4cute5tupleIJNS5_1CILi128EEENS7_ILi64EEENS7_ILi256EEEEEELi256ENS_6half_tEfNS_4arch4Sm80ELb0ELb1ELb1ELb0ELb1ELb0ELb1ELb0EEENS1_21CollectiveEpilogueFwdINS6_IJS8_SA_S9_EEENS6_IJNS7_ILi1EEESI_SI_EEESC_SE_Li256ELb0ELb1ELb0ELb0EEENS1_19SingleTileSchedulerILb0ELb0ELb1ELi128EEEEEEEEEvNT_6ParamsE --------------------------
	.section	.nv.constant0._ZN7cutlass13device_kernelIN5flash19enable_sm80_to_sm89INS1_16FlashAttnFwdSm80INS1_25CollectiveMainloopFwdSm80ILi8ELi1ELb0EN4cute5tupleIJNS5_1CILi128EEENS7_ILi64EEENS7_ILi256EEEEEELi256ENS_6half_tEfNS_4arch4Sm80ELb0ELb1ELb1ELb0ELb1ELb0ELb1ELb0EEENS1_21CollectiveEpilogueFwdINS6_IJS8_SA_S9_EEENS6_IJNS7_ILi1EEESI_SI_EEESC_SE_Li256ELb0ELb1ELb0ELb0EEENS1_19SingleTileSchedulerILb0ELb0ELb1ELi128EEEEEEEEEvNT_6ParamsE,"a",@progbits
	.sectionflags	@""
	.align	4
.nv.constant0._ZN7cutlass13device_kernelIN5flash19enable_sm80_to_sm89INS1_16FlashAttnFwdSm80INS1_25CollectiveMainloopFwdSm80ILi8ELi1ELb0EN4cute5tupleIJNS5_1CILi128EEENS7_ILi64EEENS7_ILi256EEEEEELi256ENS_6half_tEfNS_4arch4Sm80ELb0ELb1ELb1ELb0ELb1ELb0ELb1ELb0EEENS1_21CollectiveEpilogueFwdINS6_IJS8_SA_S9_EEENS6_IJNS7_ILi1EEESI_SI_EEESC_SE_Li256ELb0ELb1ELb0ELb0EEENS1_19SingleTileSchedulerILb0ELb0ELb1ELi128EEEEEEEEEvNT_6ParamsE:
	.zero		1576


//--------------------- .nv.constant0._ZN7cutlass13device_kernelIN5flash19enable_sm80_to_sm89INS1_16FlashAttnFwdSm80INS1_25CollectiveMainloopFwdSm80ILi8ELi1ELb0EN4cute5tupleIJNS5_1CILi128EEENS7_ILi64EEENS7_ILi256EEEEEELi256ENS_6half_tEfNS_4arch4Sm80ELb0ELb1ELb1ELb1ELb1ELb0ELb1ELb0EEENS1_21CollectiveEpilogueFwdINS6_IJS8_SA_S9_EEENS6_IJNS7_ILi1EEESI_SI_EEESC_SE_Li256ELb1ELb1ELb0ELb0EEENS1_19SingleTileSchedulerILb1ELb0ELb1ELi128EEEEEEEEEvNT_6ParamsE --------------------------
	.section	.nv.constant0._ZN7cutlass13device_kernelIN5flash19enable_sm80_to_sm89INS1_16FlashAttnFwdSm80INS1_25CollectiveMainloopFwdSm80ILi8ELi1ELb0EN4cute5tupleIJNS5_1CILi128EEENS7_ILi64EEENS7_ILi256EEEEEELi256ENS_6half_tEfNS_4arch4Sm80ELb0ELb1ELb1ELb1ELb1ELb0ELb1ELb0EEENS1_21CollectiveEpilogueFwdINS6_IJS8_SA_S9_EEENS6_IJNS7_ILi1EEESI_SI_EEESC_SE_Li256ELb1ELb1ELb0ELb0EEENS1_19SingleTileSchedulerILb1ELb0ELb1ELi128EEEEEEEEEvNT_6ParamsE,"a",@progbits
	.sectionflags	@""
	.align	4
.nv.constant0._ZN7cutlass13device_kernelIN5flash19enable_sm80_to_sm89INS1_16FlashAttnFwdSm80INS1_25CollectiveMainloopFwdSm80ILi8ELi1ELb0EN4cute5tupleIJNS5_1CILi128EEENS7_ILi64EEENS7_ILi256EEEEEELi256ENS_6half_tEfNS_4arch4Sm80ELb0ELb1ELb1ELb1ELb1ELb0ELb1ELb0EEENS1_21CollectiveEpilogueFwdINS6_IJS8_SA_S9_EEENS6_IJNS7_ILi1EEESI_SI_EEESC_SE_Li256ELb1ELb1ELb0ELb0EEENS1_19SingleTileSchedulerILb1ELb0ELb1ELi128EEEEEEEEEvNT_6ParamsE:
	.zero		1576


//--------------------- .nv.constant0._ZN7cutlass13device_kernelIN5flash19enable_sm80_to_sm89INS1_16FlashAttnFwdSm80INS1_25CollectiveMainloopFwdSm80ILi8ELi1ELb0EN4cute5tupleIJNS5_1CILi128EEENS7_ILi48EEENS7_ILi256EEEEEELi256ENS_6half_tEfNS_4arch4Sm80ELb0ELb1ELb1ELb1ELb1ELb1ELb1ELb0EEENS1_21CollectiveEpilogueFwdINS6_IJS8_SA_S9_EEENS6_IJNS7_ILi1EEESI_SI_EEESC_SE_Li256ELb1ELb1ELb0ELb0EEENS1_19SingleTileSchedulerILb1ELb0ELb1ELi128EEEEEEEEEvNT_6ParamsE --------------------------
	.section	.nv.constant0._ZN7cutlass13device_kernelIN5flash19enable_sm80_to_sm89INS1_16FlashAttnFwdSm80INS1_25CollectiveMainloopFwdSm80ILi8ELi1ELb0EN4cute5tupleIJNS5_1CILi128EEENS7_ILi48EEENS7_ILi256EEEEEELi256ENS_6half_tEfNS_4arch4Sm80ELb0ELb1ELb1ELb1ELb1ELb1ELb1ELb0EEENS1_21CollectiveEpilogueFwdINS6_IJS8_SA_S9_EEENS6_IJNS7_ILi1EEESI_SI_EEESC_SE_Li256ELb1ELb1ELb0ELb0EEENS1_19SingleTileSchedulerILb1ELb0ELb1ELi128EEEEEEEEEvNT_6ParamsE,"a",@progbits
	.sectionflags	@""
	.align	4
.nv.constant0._ZN7cutlass13device_kernelIN5flash19enable_sm80_to_sm89INS1_16FlashAttnFwdSm80INS1_25CollectiveMainloopFwdSm80ILi8ELi1ELb0EN4cute5tupleIJNS5_1CILi128EEENS7_ILi48EEENS7_ILi256EEEEEELi256ENS_6half_tEfNS_4arch4Sm80ELb0ELb1ELb1ELb1ELb1ELb1ELb1ELb0EEENS1_21CollectiveEpilogueFwdINS6_IJS8_SA_S9_EEENS6_IJNS7_ILi1EEESI_SI_EEESC_SE_Li256ELb1ELb1ELb0ELb0EEENS1_19SingleTileSchedulerILb1ELb0ELb1ELi128EEEEEEEEEvNT_6ParamsE:
	.zero		1576


//--------------------- .nv.constant0._ZN7cutlass13device_kernelIN5flash19enable_sm80_to_sm89INS1_16FlashAttnFwdSm80INS1_25CollectiveMainloopFwdSm80ILi8ELi1ELb0EN4cute5tupleIJNS5_1CILi128EEENS7_ILi96EEENS7_ILi256EEEEEELi256ENS_6half_tEfNS_4arch4Sm80ELb1ELb0ELb1ELb0ELb1ELb0ELb1ELb0EEENS1_21CollectiveEpilogueFwdINS6_IJS8_SA_S9_EEENS6_IJNS7_ILi1EEESI_SI_EEESC_SE_Li256ELb0ELb1ELb0ELb0EEENS1_30DynamicPersistentTileSchedulerILi256ELi256ELb0ELb1ELb0EEEEEEEEEvNT_6ParamsE --------------------------
	.section	.nv.constant0._ZN7cutlass13device_kernelIN5flash19enable_sm80_to_sm89INS1_16FlashAttnFwdSm80INS1_25CollectiveMainloopFwdSm80ILi8ELi1ELb0EN4cute5tupleIJNS5_1CILi128EEENS7_ILi96EEENS7_ILi256EEEEEELi256ENS_6half_tEfNS_4arch4Sm80ELb1ELb0ELb1ELb0ELb1ELb0ELb1ELb0EEENS1_21CollectiveEpilogueFwdINS6_IJS8_SA_S9_EEENS6_IJNS7_ILi1EEESI_SI_EEESC_SE_Li256ELb0ELb1ELb0ELb0EEENS1_30DynamicPersistentTileSchedulerILi256ELi256ELb0ELb1ELb0EEEEEEEEEvNT_6ParamsE,"a",@progbits
	.sectionflags	@""
	.align	4
.nv.constant0._ZN7cutlass13device_kernelIN5flash19enable_sm80_to_sm89INS1_16FlashAttnFwdSm80INS1_25CollectiveMainloopFwdSm80ILi8ELi1ELb0EN4cute5tupleIJNS5_1CILi128EEENS7_ILi96EEENS7_ILi256EEEEEELi256ENS_6half_tEfNS_4arch4Sm80ELb1ELb0ELb1ELb0ELb1ELb0ELb1ELb0EEENS1_21CollectiveEpilogueFwdINS6_IJS8_SA_S9_EEENS6_IJNS7_ILi1EEESI_SI_EEESC_SE_Li256ELb0ELb1ELb0ELb0EEENS1_30DynamicPersistentTileSchedulerILi256ELi256ELb0ELb1ELb0EEEEEEEEEvNT_6ParamsE:
	.zero		1592


//--------------------- .nv.constant0._ZN7cutlass13device_kernelIN5flash19enable_sm80_to_sm89INS1_16FlashAttnFwdSm80INS1_25CollectiveMainloopFwdSm80ILi8ELi1ELb0EN4cute5tupleIJNS5_1CILi128EEENS7_ILi96EEENS7_ILi256EEEEEELi256ENS_6half_tEfNS_4arch4Sm80ELb1ELb0ELb1ELb1ELb1ELb0ELb1ELb0EEENS1_21CollectiveEpilogueFwdINS6_IJS8_SA_S9_EEENS6_IJNS7_ILi1EEESI_SI_EEESC_SE_Li256ELb1ELb1ELb0ELb0EEENS1_19SingleTileSchedulerILb1ELb0ELb1ELi128EEEEEEEEEvNT_6ParamsE --------------------------
	.section	.nv.constant0._ZN7cutlass13device_kernelIN5flash19enable_sm80_to_sm89INS1_16FlashAttnFwdSm80INS1_25CollectiveMainloopFwdSm80ILi8ELi1ELb0EN4cute5tupleIJNS5_1CILi128EEENS7_ILi96EEENS7_ILi256EEEEEELi256ENS_6half_tEfNS_4arch4Sm80ELb1ELb0ELb1ELb1ELb1ELb0ELb1ELb0EEENS1_21CollectiveEpilogueFwdINS6_IJS8_SA_S9_EEENS6_IJNS7_ILi1EEESI_SI_EEESC_SE_Li256ELb1ELb1ELb0ELb0EEENS1_19SingleTileSchedulerILb1ELb0ELb1ELi128EEEEEEEEEvNT_6ParamsE,"a",@progbits
	.sectionflags	@""
	.align	4
.nv.constant0._ZN7cutlass13device_kernelIN5flash19enable_sm80_to_sm89INS1_16FlashAttnFwdSm80INS1_25CollectiveMainloopFwdSm80ILi8ELi1ELb0EN4cute5tupleIJNS5_1CILi128EEENS7_ILi96EEENS7_ILi256EEEEEELi256ENS_6half_tEfNS_4arch4Sm80ELb1ELb0ELb1ELb1ELb1ELb0ELb1ELb0EEENS1_21CollectiveEpilogueFwdINS6_IJS8_SA_S9_EEENS6_IJNS7_ILi1EEESI_SI_EEESC_SE_Li256ELb1ELb1ELb0ELb0EEENS1_19SingleTileSchedulerILb1ELb0ELb1ELi128EEEEEEEEEvNT_6ParamsE:
	.zero		1576


//--------------------- .nv.constant0._ZN7cutlass13device_kernelIN5flash19enable_sm80_to_sm89INS1_16FlashAttnFwdSm80INS1_25CollectiveMainloopFwdSm80ILi8ELi1ELb0EN4cute5tupleIJNS5_1CILi128EEENS7_ILi48EEENS7_ILi256EEEEEELi256ENS_6half_tEfNS_4arch4Sm80ELb1ELb0ELb1ELb1ELb1ELb1ELb1ELb0EEENS1_21CollectiveEpilogueFwdINS6_IJS8_SA_S9_EEENS6_IJNS7_ILi1EEESI_SI_EEESC_SE_Li256ELb1ELb1ELb0ELb0EEENS1_19SingleTileSchedulerILb1ELb0ELb1ELi128EEEEEEEEEvNT_6ParamsE --------------------------
	.section	.nv.constant0._ZN7cutlass13device_kernelIN5flash19enable_sm80_to_sm89INS1_16FlashAttnFwdSm80INS1_25CollectiveMainloopFwdSm80ILi8ELi1ELb0EN4cute5tupleIJNS5_1CILi128EEENS7_ILi48EEENS7_ILi256EEEEEELi256ENS_6half_tEfNS_4arch4Sm80ELb1ELb0ELb1ELb1ELb1ELb1ELb1ELb0EEENS1_21CollectiveEpilogueFwdINS6_IJS8_SA_S9_EEENS6_IJNS7_ILi1EEESI_SI_EEESC_SE_Li256ELb1ELb1ELb0ELb0EEENS1_19SingleTileSchedulerILb1ELb0ELb1ELi128EEEEEEEEEvNT_6ParamsE,"a",@progbits
	.sectionflags	@""
	.align	4
.nv.constant0._ZN7cutlass13device_kernelIN5flash19enable_sm80_to_sm89INS1_16FlashAttnFwdSm80INS1_25CollectiveMainloopFwdSm80ILi8ELi1ELb0EN4cute5tupleIJNS5_1CILi128EEENS7_ILi48EEENS7_ILi256EEEEEELi256ENS_6half_tEfNS_4arch4Sm80ELb1ELb0ELb1ELb1ELb1ELb1ELb1ELb0EEENS1_21CollectiveEpilogueFwdINS6_IJS8_SA_S9_EEENS6_IJNS7_ILi1EEESI_SI_EEESC_SE_Li256ELb1ELb1ELb0ELb0EEENS1_19SingleTileSchedulerILb1ELb0ELb1ELi128EEEEEEEEEvNT_6ParamsE:
	.zero		1576


//--------------------- .nv.constant0._ZN7cutlass13device_kernelIN5flash19enable_sm80_to_sm89INS1_16FlashAttnFwdSm80INS1_25CollectiveMainloopFwdSm80ILi8ELi1ELb1EN4cute5tupleIJNS5_1CILi128EEENS7_ILi64EEENS7_ILi256EEEEEELi256ENS_6half_tEfNS_4arch4Sm80ELb0ELb0ELb0ELb0ELb1ELb0ELb1ELb0EEENS1_21CollectiveEpilogueFwdINS6_IJS8_SA_S9_EEENS6_IJNS7_ILi1EEESI_SI_EEESC_SE_Li256ELb0ELb1ELb0ELb0EEENS1_19SingleTileSchedulerILb0ELb0ELb1ELi128EEEEEEEEEvNT_6ParamsE --------------------------
	.section	.nv.constant0._ZN7cutlass13device_kernelIN5flash19enable_sm80_to_sm89INS1_16FlashAttnFwdSm80INS1_25CollectiveMainloopFwdSm80ILi8ELi1ELb1EN4cute5tupleIJNS5_1CILi128EEENS7_ILi64EEENS7_ILi256EEEEEELi256ENS_6half_tEfNS_4arch4Sm80ELb0ELb0ELb0ELb0ELb1ELb0ELb1ELb0EEENS1_21CollectiveEpilogueFwdINS6_IJS8_SA_S9_EEENS6_IJNS7_ILi1EEESI_SI_EEESC_SE_Li256ELb0ELb1ELb0ELb0EEENS1_19SingleTileSchedulerILb0ELb0ELb1ELi128EEEEEEEEEvNT_6ParamsE,"a",@progbits
	.sectionflags	@""
	.align	4
.nv.constant0._ZN7cutlass13device_kernelIN5flash19enable_sm80_to_sm89INS1_16FlashAttnFwdSm80INS1_25CollectiveMainloopFwdSm80ILi8ELi1ELb1EN4cute5tupleIJNS5_1CILi128EEENS7_ILi64EEENS7_ILi256EEEEEELi256ENS_6half_tEfNS_4arch4Sm80ELb0ELb0ELb0ELb0ELb1ELb0ELb1ELb0EEENS1_21CollectiveEpilogueFwdINS6_IJS8_SA_S9_EEENS6_IJNS7_ILi1EEESI_SI_EEESC_SE_Li256ELb0ELb1ELb0ELb0EEENS1_19SingleTileSchedulerILb0ELb0ELb1ELi128EEEEEEEEEvNT_6ParamsE:
	.zero		1576


//--------------------- .nv.constant0._ZN7cutlass13device_kernelIN5flash19enable_sm80_to_sm89INS1_16FlashAttnFwdSm80INS1_25CollectiveMainloopFwdSm80ILi8ELi1ELb1EN4cute5tupleIJNS5_1CILi128EEENS7_ILi64EEENS7_ILi256EEEEEELi256ENS_6half_tEfNS_4arch4Sm80ELb0ELb0ELb0ELb1ELb1ELb0ELb1ELb0EEENS1_21CollectiveEpilogueFwdINS6_IJS8_SA_S9_EEENS6_IJNS7_ILi1EEESI_SI_EEESC_SE_Li256ELb1ELb1ELb0ELb0EEENS1_19SingleTileSchedulerILb1ELb0ELb1ELi128EEEEEEEEEvNT_6ParamsE --------------------------
	.section	.nv.constant0._ZN7cutlass13device_kernelIN5flash19enable_sm80_to_sm89INS1_16FlashAttnFwdSm80INS1_25CollectiveMainloopFwdSm80ILi8ELi1ELb1EN4cute5tupleIJNS5_1CILi128EEENS7_ILi64EEENS7_ILi256EEEEEELi256ENS_6half_tEfNS_4arch4Sm80ELb0ELb0ELb0ELb1ELb1ELb0ELb1ELb0EEENS1_21CollectiveEpilogueFwdINS6_IJS8_SA_S9_EEENS6_IJNS7_ILi1EEESI_SI_EEESC_SE_Li256ELb1ELb1ELb0ELb0EEENS1_19SingleTileSchedulerILb1ELb0ELb1ELi128EEEEEEEEEvNT_6ParamsE,"a",@progbits
	.sectionflags	@""
	.align	4
.nv.constant0._ZN7cutlass13device_kernelIN5flash19enable_sm80_to_sm89INS1_16FlashAttnFwdSm80INS1_25CollectiveMainloopFwdSm80ILi8ELi1ELb1EN4cute5tupleIJNS5_1CILi128EEENS7_ILi64EEENS7_ILi256EEEEEELi256ENS_6half_tEfNS_4arch4Sm80ELb0ELb0ELb0ELb1ELb1ELb0ELb1ELb0EEENS1_21CollectiveEpilogueFwdINS6_IJS8_SA_S9_EEENS6_IJNS7_ILi1EEESI_SI_EEESC_SE_Li256ELb1ELb1ELb0ELb0EEENS1_19SingleTileSchedulerILb1ELb0ELb1ELi128EEEEEEEEEvNT_6ParamsE:
	.zero		1576


//--------------------- .nv.constant0._ZN7cutlass13device_kernelIN5flash19enable_sm80_to_sm89INS1_16FlashAttnFwdSm80INS1_25CollectiveMainloopFwdSm80ILi8ELi1ELb0EN4cute5tupleIJNS5_1CILi128EEENS7_ILi32EEENS7_ILi256EEEEEELi256ENS_6half_tEfNS_4arch4Sm80ELb0ELb0ELb0ELb1ELb1ELb1ELb1ELb0EEENS1_21CollectiveEpilogueFwdINS6_IJS8_SA_S9_EEENS6_IJNS7_ILi1EEESI_SI_EEESC_SE_Li256ELb1ELb1ELb0ELb0EEENS1_19SingleTileSchedulerILb1ELb0ELb1ELi128EEEEEEEEEvNT_6ParamsE --------------------------
	.section	.nv.constant0._ZN7cutlass13device_kernelIN5flash19enable_sm80_to_sm89INS1_16FlashAttnFwdSm80INS1_25CollectiveMainloopFwdSm80ILi8ELi1ELb0EN4cute5tupleIJNS5_1CILi128EEENS7_ILi32EEENS7_ILi256EEEEEELi256ENS_6half_tEfNS_4arch4Sm80ELb0ELb0ELb0ELb1ELb1ELb1ELb1ELb0EEENS1_21CollectiveEpilogueFwdINS6_IJS8_SA_S9_EEENS6_IJNS7_ILi1EEESI_SI_EEESC_SE_Li256ELb1ELb1ELb0ELb0EEENS1_19SingleTileSchedulerILb1ELb0ELb1ELi128EEEEEEEEEvNT_6ParamsE,"a",@progbits
	.sectionflags	@""
	.align	4
.nv.constant0._ZN7cutlass13device_kernelIN5flash19enable_sm80_to_sm89INS1_16FlashAttnFwdSm80INS1_25CollectiveMainloopFwdSm80ILi8ELi1ELb0EN4cute5tupleIJNS5_1CILi128EEENS7_ILi32EEENS7_ILi256EEEEEELi256ENS_6half_tEfNS_4arch4Sm80ELb0ELb0ELb0ELb1ELb1ELb1ELb1ELb0EEENS1_21CollectiveEpilogueFwdINS6_IJS8_SA_S9_EEENS6_IJNS7_ILi1EEESI_SI_EEESC_SE_Li256ELb1ELb1ELb0ELb0EEENS1_19SingleTileSchedulerILb1ELb0ELb1ELi128EEEEEEEEEvNT_6ParamsE:
	.zero		1576


//--------------------- .nv.constant0._ZN7cutlass13device_kernelIN5flash19enable_sm80_to_sm89INS1_16FlashAttnFwdSm80INS1_25CollectiveMainloopFwdSm80ILi8ELi1ELb1EN4cute5tupleIJNS5_1CILi128EEENS7_ILi48EEENS7_ILi256EEEEEELi256ENS_6half_tEfNS_4arch4Sm80ELb0ELb1ELb0ELb0ELb1ELb0ELb1ELb0EEENS1_21CollectiveEpilogueFwdINS6_IJS8_SA_S9_EEENS6_IJNS7_ILi1EEESI_SI_EEESC_SE_Li256ELb0ELb1ELb0ELb0EEENS1_19SingleTileSchedulerILb0ELb0ELb1ELi128EEEEEEEEEvNT_6ParamsE --------------------------
	.section	.nv.constant0._ZN7cutlass13device_kernelIN5flash19enable_sm80_to_sm89INS1_16FlashAttnFwdSm80INS1_25CollectiveMainloopFwdSm80ILi8ELi1ELb1EN4cute5tupleIJNS5_1CILi128EEENS7_ILi48EEENS7_ILi256EEEEEELi256ENS_6half_tEfNS_4arch4Sm80ELb0ELb1ELb0ELb0ELb1ELb0ELb1ELb0EEENS1_21CollectiveEpilogueFwdINS6_IJS8_SA_S9_EEENS6_IJNS7_ILi1EEESI_SI_EEESC_SE_Li256ELb0ELb1ELb0ELb0EEENS1_19SingleTileSchedulerILb0ELb0ELb1ELi128EEEEEEEEEvNT_6ParamsE,"a",@progbits
	.sectionflags	@""
	.align	4
.nv.constant0._ZN7cutlass13device_kernelIN5flash19enable_sm80_to_sm89INS1_16FlashAttnFwdSm80INS1_25CollectiveMainloopFwdSm80ILi8ELi1ELb1EN4cute5tupleIJNS5_1CILi128EEENS7_ILi48EEENS7_ILi256EEEEEELi256ENS_6half_tEfNS_4arch4Sm80ELb0ELb1ELb0ELb0ELb1ELb0ELb1ELb0EEENS1_21CollectiveEpilogueFwdINS6_IJS8_SA_S9_EEENS6_IJNS7_ILi1EEESI_SI_EEESC_SE_Li256ELb0ELb1ELb0ELb0EEENS1_19SingleTileSchedulerILb0ELb0ELb1ELi128EEEEEEEEEvNT_6ParamsE:
	.zero		1576


//--------------------- .nv.constant0._ZN7cutlass13device_kernelIN5flash19enable_sm80_to_sm89INS1_16FlashAttnFwdSm80INS1_25CollectiveMainloopFwdSm80ILi8ELi1ELb1EN4cute5tupleIJNS5_1CILi128EEENS7_ILi48EEENS7_ILi256EEEEEELi256ENS_6half_tEfNS_4arch4Sm80ELb0ELb1ELb0ELb1ELb1ELb0ELb1ELb0EEENS1_21CollectiveEpilogueFwdINS6_IJS8_SA_S9_EEENS6_IJNS7_ILi1EEESI_SI_EEESC_SE_Li256ELb1ELb1ELb0ELb0EEENS1_19SingleTileSchedulerILb1ELb0ELb1ELi128EEEEEEEEEvNT_6ParamsE --------------------------
	.section	.nv.constant0._ZN7cutlass13device_kernelIN5flash19enable_sm80_to_sm89INS1_16FlashAttnFwdSm80INS1_25CollectiveMainloopFwdSm80ILi8ELi1ELb1EN4cute5tupleIJNS5_1CILi128EEENS7_ILi48EEENS7_ILi256EEEEEELi256ENS_6half_tEfNS_4arch4Sm80ELb0ELb1ELb0ELb1ELb1ELb0ELb1ELb0EEENS1_21CollectiveEpilogueFwdINS6_IJS8_SA_S9_EEENS6_IJNS7_ILi1EEESI_SI_EEESC_SE_Li256ELb1ELb1ELb0ELb0EEENS1_19SingleTileSchedulerILb1ELb0ELb1ELi128EEEEEEEEEvNT_6ParamsE,"a",@progbits
	.sectionflags	@""
	.align	4
.nv.constant0._ZN7cutlass13device_kernelIN5flash19enable_sm80_to_sm89INS1_16FlashAttnFwdSm80INS1_25CollectiveMainloopFwdSm80ILi8ELi1ELb1EN4cute5tupleIJNS5_1CILi128EEENS7_ILi48EEENS7_ILi256EEEEEELi256ENS_6half_tEfNS_4arch4Sm80ELb0ELb1ELb0ELb1ELb1ELb0ELb1ELb0EEENS1_21CollectiveEpilogueFwdINS6_IJS8_SA_S9_EEENS6_IJNS7_ILi1EEESI_SI_EEESC_SE_Li256ELb1ELb1ELb0ELb0EEENS1_19SingleTileSchedulerILb1ELb0ELb1ELi128EEEEEEEEEvNT_6ParamsE:
	.zero		1576


//--------------------- .nv.constant0._ZN7cutlass13device_kernelIN5flash19enable_sm80_to_sm89INS1_16FlashAttnFwdSm80INS1_25CollectiveMainloopFwdSm80ILi8ELi1ELb0EN4cute5tupleIJNS5_1CILi128EEENS7_ILi32EEENS7_ILi256EEEEEELi256ENS_6half_tEfNS_4arch4Sm80ELb0ELb1ELb0ELb1ELb1ELb1ELb1ELb0EEENS1_21CollectiveEpilogueFwdINS6_IJS8_SA_S9_EEENS6_IJNS7_ILi1EEESI_SI_EEESC_SE_Li256ELb1ELb1ELb0ELb0EEENS1_19SingleTileSchedulerILb1ELb0ELb1ELi128EEEEEEEEEvNT_6ParamsE --------------------------
	.section	.nv.constant0._ZN7cutlass13device_kernelIN5flash19enable_sm80_to_sm89INS1_16FlashAttnFwdSm80INS1_25CollectiveMainloopFwdSm80ILi8ELi1ELb0EN4cute5tupleIJNS5_1CILi128EEENS7_ILi32EEENS7_ILi256EEEEEELi256ENS_6half_tEfNS_4arch4Sm80ELb0ELb1ELb0ELb1ELb1ELb1ELb1ELb0EEENS1_21CollectiveEpilogueFwdINS6_IJS8_SA_S9_EEENS6_IJNS7_ILi1EEESI_SI_EEESC_SE_Li256ELb1ELb1ELb0ELb0EEENS1_19SingleTileSchedulerILb1ELb0ELb1ELi128EEEEEEEEEvNT_6ParamsE,"a",@progbits
	.sectionflags	@""
	.align	4
.nv.constant0._ZN7cutlass13device_kernelIN5flash19enable_sm80_to_sm89INS1_16FlashAttnFwdSm80INS1_25CollectiveMainloopFwdSm80ILi8ELi1ELb0EN4cute5tupleIJNS5_1CILi128EEENS7_ILi32EEENS7_ILi256EEEEEELi256ENS_6half_tEfNS_4arch4Sm80ELb0ELb1ELb0ELb1ELb1ELb1ELb1ELb0EEENS1_21CollectiveEpilogueFwdINS6_IJS8_SA_S9_EEENS6_IJNS7_ILi1EEESI_SI_EEESC_SE_Li256ELb1ELb1ELb0ELb0EEENS1_19SingleTileSchedulerILb1ELb0ELb1ELi128EEEEEEEEEvNT_6ParamsE:
	.zero		1576


//--------------------- .nv.constant0._ZN7cutlass13device_kernelIN5flash19enable_sm80_to_sm89INS1_16FlashAttnFwdSm80INS1_25CollectiveMainloopFwdSm80ILi8ELi1ELb1EN4cute5tupleIJNS5_1CILi128EEENS7_ILi64EEENS7_ILi256EEEEEELi256ENS_6half_tEfNS_4arch4Sm80ELb1ELb0ELb0ELb0ELb1ELb0ELb1ELb0EEENS1_21CollectiveEpilogueFwdINS6_IJS8_SA_S9_EEENS6_IJNS7_ILi1EEESI_SI_EEESC_SE_Li256ELb0ELb1ELb0ELb0EEENS1_30DynamicPersistentTileSchedulerILi256ELi256ELb0ELb1ELb0EEEEEEEEEvNT_6ParamsE --------------------------
	.section	.nv.constant0._ZN7cutlass13device_kernelIN5flash19enable_sm80_to_sm89INS1_16FlashAttnFwdSm80INS1_25CollectiveMainloopFwdSm80ILi8ELi1ELb1EN4cute5tupleIJNS5_1CILi128EEENS7_ILi64EEENS7_ILi256EEEEEELi256ENS_6half_tEfNS_4arch4Sm80ELb1ELb0ELb0ELb0ELb1ELb0ELb1ELb0EEENS1_21CollectiveEpilogueFwdINS6_IJS8_SA_S9_EEENS6_IJNS7_ILi1EEESI_SI_EEESC_SE_Li256ELb0ELb1ELb0ELb0EEENS1_30DynamicPersistentTileSchedulerILi256ELi256ELb0ELb1ELb0EEEEEEEEEvNT_6ParamsE,"a",@progbits
	.sectionflags	@""
	.align	4
.nv.constant0._ZN7cutlass13device_kernelIN5flash19enable_sm80_to_sm89INS1_16FlashAttnFwdSm80INS1_25CollectiveMainloopFwdSm80ILi8ELi1ELb1EN4cute5tupleIJNS5_1CILi128EEENS7_ILi64EEENS7_ILi256EEEEEELi256ENS_6half_tEfNS_4arch4Sm80ELb1ELb0ELb0ELb0ELb1ELb0ELb1ELb0EEENS1_21CollectiveEpilogueFwdINS6_IJS8_SA_S9_EEENS6_IJNS7_ILi1EEESI_SI_EEESC_SE_Li256ELb0ELb1ELb0ELb0EEENS1_30DynamicPersistentTileSchedulerILi256ELi256ELb0ELb1ELb0EEEEEEEEEvNT_6ParamsE:
	.zero		1592


//--------------------- .nv.constant0._ZN7cutlass13device_kernelIN5flash19enable_sm80_to_sm89INS1_16FlashAttnFwdSm80INS1_25CollectiveMainloopFwdSm80ILi8ELi1ELb1EN4cute5tupleIJNS5_1CILi128EEENS7_ILi64EEENS7_ILi256EEEEEELi256ENS_6half_tEfNS_4arch4Sm80ELb1ELb0ELb0ELb1ELb1ELb0ELb1ELb0EEENS1_21CollectiveEpilogueFwdINS6_IJS8_SA_S9_EEENS6_IJNS7_ILi1EEESI_SI_EEESC_SE_Li256ELb1ELb1ELb0ELb0EEENS1_19SingleTileSchedulerILb1ELb0ELb1ELi128EEEEEEEEEvNT_6ParamsE --------------------------
	.section	.nv.constant0._ZN7cutlass13device_kernelIN5flash19enable_sm80_to_sm89INS1_16FlashAttnFwdSm80INS1_25CollectiveMainloopFwdSm80ILi8ELi1ELb1EN4cute5tupleIJNS5_1CILi128EEENS7_ILi64EEENS7_ILi256EEEEEELi256ENS_6half_tEfNS_4arch4Sm80ELb1ELb0ELb0ELb1ELb1ELb0ELb1ELb0EEENS1_21CollectiveEpilogueFwdINS6_IJS8_SA_S9_EEENS6_IJNS7_ILi1EEESI_SI_EEESC_SE_Li256ELb1ELb1ELb0ELb0EEENS1_19SingleTileSchedulerILb1ELb0ELb1ELi128EEEEEEEEEvNT_6ParamsE,"a",@progbits
	.sectionflags	@""
	.align	4
.nv.constant0._ZN7cutlass13device_kernelIN5flash19enable_sm80_to_sm89INS1_16FlashAttnFwdSm80INS1_25CollectiveMainloopFwdSm80ILi8ELi1ELb1EN4cute5tupleIJNS5_1CILi128EEENS7_ILi64EEENS7_ILi256EEEEEELi256ENS_6half_tEfNS_4arch4Sm80ELb1ELb0ELb0ELb1ELb1ELb0ELb1ELb0EEENS1_21CollectiveEpilogueFwdINS6_IJS8_SA_S9_EEENS6_IJNS7_ILi1EEESI_SI_EEESC_SE_Li256ELb1ELb1ELb0ELb0EEENS1_19SingleTileSchedulerILb1ELb0ELb1ELi128EEEEEEEEEvNT_6ParamsE:
	.zero		1576


//--------------------- .nv.constant0._ZN7cutlass13device_kernelIN5flash19enable_sm80_to_sm89INS1_16FlashAttnFwdSm80INS1_25CollectiveMainloopFwdSm80ILi8ELi1ELb0EN4cute5tupleIJNS5_1CILi128EEENS7_ILi32EEENS7_ILi256EEEEEELi256ENS_6half_tEfNS_4arch4Sm80ELb1ELb0ELb0ELb1ELb1ELb1ELb1ELb0EEENS1_21CollectiveEpilogueFwdINS6_IJS8_SA_S9_EEENS6_IJNS7_ILi1EEESI_SI_EEESC_SE_Li256ELb1ELb1ELb0ELb0EEENS1_19SingleTileSchedulerILb1ELb0ELb1ELi128EEEEEEEEEvNT_6ParamsE --------------------------
	.section	.nv.constant0._ZN7cutlass13device_kernelIN5flash19enable_sm80_to_sm89INS1_16FlashAttnFwdSm80INS1_25CollectiveMainloopFwdSm80ILi8ELi1ELb0EN4cute5tupleIJNS5_1CILi128EEENS7_ILi32EEENS7_ILi256EEEEEELi256ENS_6half_tEfNS_4arch4Sm80ELb1ELb0ELb0ELb1ELb1ELb1ELb1ELb0EEENS1_21CollectiveEpilogueFwdINS6_IJS8_SA_S9_EEENS6_IJNS7_ILi1EEESI_SI_EEESC_SE_Li256ELb1ELb1ELb0ELb0EEENS1_19SingleTileSchedulerILb1ELb0ELb1ELi128EEEEEEEEEvNT_6ParamsE,"a",@progbits
	.sectionflags	@""
	.align	4
.nv.constant0._ZN7cutlass13device_kernelIN5flash19enable_sm80_to_sm89INS1_16FlashAttnFwdSm80INS1_25CollectiveMainloopFwdSm80ILi8ELi1ELb0EN4cute5tupleIJNS5_1CILi128EEENS7_ILi32EEENS7_ILi256EEEEEELi256ENS_6half_tEfNS_4arch4Sm80ELb1ELb0ELb0ELb1ELb1ELb1ELb1ELb0EEENS1_21CollectiveEpilogueFwdINS6_IJS8_SA_S9_EEENS6_IJNS7_ILi1EEESI_SI_EEESC_SE_Li256ELb1ELb1ELb0ELb0EEENS1_19SingleTileSchedulerILb1ELb0ELb1ELi128EEEEEEEEEvNT_6ParamsE:
	.zero		1576


//--------------------- .nv.constant0._ZN7cutlass13device_kernelIN5flash19enable_sm80_to_sm89INS1_16FlashAttnFwdSm80INS1_25CollectiveMainloopFwdSm80ILi8ELi1ELb0EN4cute5tupleIJNS5_1CILi128EEENS7_ILi96EEENS7_ILi256EEEEEELi256ENS_6half_tEfNS_4arch4Sm80ELb0ELb0ELb0ELb0ELb1ELb0ELb1ELb0EEENS1_21CollectiveEpilogueFwdINS6_IJS8_SA_S9_EEENS6_IJNS7_ILi1EEESI_SI_EEESC_SE_Li256ELb0ELb1ELb0ELb0EEENS1_19SingleTileSchedulerILb0ELb0ELb1ELi128EEEEEEEEEvNT_6ParamsE --------------------------
	.section	.nv.constant0._ZN7cutlass13device_kernelIN5flash19enable_sm80_to_sm89INS1_16FlashAttnFwdSm80INS1_25CollectiveMainloopFwdSm80ILi8ELi1ELb0EN4cute5tupleIJNS5_1CILi128EEENS7_ILi96EEENS7_ILi256EEEEEELi256ENS_6half_tEfNS_4arch4Sm80ELb0ELb0ELb0ELb0ELb1ELb0ELb1ELb0EEENS1_21CollectiveEpilogueFwdINS6_IJS8_SA_S9_EEENS6_IJNS7_ILi1EEESI_SI_EEESC_SE_Li256ELb0ELb1ELb0ELb0EEENS1_19SingleTileSchedulerILb0ELb0ELb1ELi128EEEEEEEEEvNT_6ParamsE,"a",@progbits
	.sectionflags	@""
	.align	4
.nv.constant0._ZN7cutlass13device_kernelIN5flash19enable_sm80_to_sm89INS1_16FlashAttnFwdSm80INS1_25CollectiveMainloopFwdSm80ILi8ELi1ELb0EN4cute5tupleIJNS5_1CILi128EEENS7_ILi96EEENS7_ILi256EEEEEELi256ENS_6half_tEfNS_4arch4Sm80ELb0ELb0ELb0ELb0ELb1ELb0ELb1ELb0EEENS1_21CollectiveEpilogueFwdINS6_IJS8_SA_S9_EEENS6_IJNS7_ILi1EEESI_SI_EEESC_SE_Li256ELb0ELb1ELb0ELb0EEENS1_19SingleTileSchedulerILb0ELb0ELb1ELi128EEEEEEEEEvNT_6ParamsE:
	.zero		1576


//--------------------- .nv.constant0._ZN7cutlass13device_kernelIN5flash19enable_sm80_to_sm89INS1_16FlashAttnFwdSm80INS1_25CollectiveMainloopFwdSm80ILi8ELi1ELb0EN4cute5tupleIJNS5_1CILi128EEENS7_ILi96EEENS7_ILi256EEEEEELi256ENS_6half_tEfNS_4arch4Sm80ELb0ELb0ELb0ELb1ELb1ELb0ELb1ELb0EEENS1_21CollectiveEpilogueFwdINS6_IJS8_SA_S9_EEENS6_IJNS7_ILi1EEESI_SI_EEESC_SE_Li256ELb1ELb1ELb0ELb0EEENS1_19SingleTileSchedulerILb1ELb0ELb1ELi128EEEEEEEEEvNT_6ParamsE --------------------------
	.section	.nv.constant0._ZN7cutlass13device_kernelIN5flash19enable_sm80_to_sm89INS1_16FlashAttnFwdSm80INS1_25CollectiveMainloopFwdSm80ILi8ELi1ELb0EN4cute5tupleIJNS5_1CILi128EEENS7_ILi96EEENS7_ILi256EEEEEELi256ENS_6half_tEfNS_4arch4Sm80ELb0ELb0ELb0ELb1ELb1ELb0ELb1ELb0EEENS1_21CollectiveEpilogueFwdINS6_IJS8_SA_S9_EEENS6_IJNS7_ILi1EEESI_SI_EEESC_SE_Li256ELb1ELb1ELb0ELb0EEENS1_19SingleTileSchedulerILb1ELb0ELb1ELi128EEEEEEEEEvNT_6ParamsE,"a",@progbits
	.sectionflags	@""
	.align	4
.nv.constant0._ZN7cutlass13device_kernelIN5flash19enable_sm80_to_sm89INS1_16FlashAttnFwdSm80INS1_25CollectiveMainloopFwdSm80ILi8ELi1ELb0EN4cute5tupleIJNS5_1CILi128EEENS7_ILi96EEENS7_ILi256EEEEEELi256ENS_6half_tEfNS_4arch4Sm80ELb0ELb0ELb0ELb1ELb1ELb0ELb1ELb0EEENS1_21CollectiveEpilogueFwdINS6_IJS8_SA_S9_EEENS6_IJNS7_ILi1EEESI_SI_EEESC_SE_Li256ELb1ELb1ELb0ELb0EEENS1_19SingleTileSchedulerILb1ELb0ELb1ELi128EEEEEEEEEvNT_6ParamsE:
	.zero		1576


//--------------------- .nv.constant0._ZN7cutlass13device_kernelIN5flash19enable_sm80_to_sm89INS1_16FlashAttnFwdSm80INS1_25CollectiveMainloopFwdSm80ILi8ELi1ELb0EN4cute5tupleIJNS5_1CILi128EEENS7_ILi48EEENS7_ILi256EEEEEELi256ENS_6half_tEfNS_4arch4Sm80ELb0ELb0ELb0ELb1ELb1ELb1ELb1ELb0EEENS1_21CollectiveEpilogueFwdINS6_IJS8_SA_S9_EEENS6_IJNS7_ILi1EEESI_SI_EEESC_SE_Li256ELb1ELb1ELb0ELb0EEENS1_19SingleTileSchedulerILb1ELb0ELb1ELi128EEEEEEEEEvNT_6ParamsE --------------------------
	.section	.nv.constant0._ZN7cutlass13device_kernelIN5flash19enable_sm80_to_sm89INS1_16FlashAttnFwdSm80INS1_25CollectiveMainloopFwdSm80ILi8ELi1ELb0EN4cute5tupleIJNS5_1CILi128EEENS7_ILi48EEENS7_ILi256EEEEEELi256ENS_6half_tEfNS_4arch4Sm80ELb0ELb0ELb0ELb1ELb1ELb1ELb1ELb0EEENS1_21CollectiveEpilogueFwdINS6_IJS8_SA_S9_EEENS6_IJNS7_ILi1EEESI_SI_EEESC_SE_Li256ELb1ELb1ELb0ELb0EEENS1_19SingleTileSchedulerILb1ELb0ELb1ELi128EEEEEEEEEvNT_6ParamsE,"a",@progbits
	.sectionflags	@""
	.align	4
.nv.constant0._ZN7cutlass13device_kernelIN5flash19enable_sm80_to_sm89INS1_16FlashAttnFwdSm80INS1_25CollectiveMainloopFwdSm80ILi8ELi1ELb0EN4cute5tupleIJNS5_1CILi128EEENS7_ILi48EEENS7_ILi256EEEEEELi256ENS_6half_tEfNS_4arch4Sm80ELb0ELb0ELb0ELb1ELb1ELb1ELb1ELb0EEENS1_21CollectiveEpilogueFwdINS6_IJS8_SA_S9_EEENS6_IJNS7_ILi1EEESI_SI_EEESC_SE_Li256ELb1ELb1ELb0ELb0EEENS1_19SingleTileSchedulerILb1ELb0ELb1ELi128EEEEEEEEEvNT_6ParamsE:
	.zero		1576


//--------------------- .nv.constant0._ZN7cutlass13device_kernelIN5flash19enable_sm80_to_sm89INS1_16FlashAttnFwdSm80INS1_25CollectiveMainloopFwdSm80ILi8ELi1ELb0EN4cute5tupleIJNS5_1CILi128EEENS7_ILi64EEENS7_ILi256EEEEEELi256ENS_6half_tEfNS_4arch4Sm80ELb0ELb1ELb0ELb0ELb1ELb0ELb1ELb0EEENS1_21CollectiveEpilogueFwdINS6_IJS8_SA_S9_EEENS6_IJNS7_ILi1EEESI_SI_EEESC_SE_Li256ELb0ELb1ELb0ELb0EEENS1_19SingleTileSchedulerILb0ELb0ELb1ELi128EEEEEEEEEvNT_6ParamsE --------------------------
	.section	.nv.constant0._ZN7cutlass13device_kernelIN5flash19enable_sm80_to_sm89INS1_16FlashAttnFwdSm80INS1_25CollectiveMainloopFwdSm80ILi8ELi1ELb0EN4cute5tupleIJNS5_1CILi128EEENS7_ILi64EEENS7_ILi256EEEEEELi256ENS_6half_tEfNS_4arch4Sm80ELb0ELb1ELb0ELb0ELb1ELb0ELb1ELb0EEENS1_21CollectiveEpilogueFwdINS6_IJS8_SA_S9_EEENS6_IJNS7_ILi1EEESI_SI_EEESC_SE_Li256ELb0ELb1ELb0ELb0EEENS1_19SingleTileSchedulerILb0ELb0ELb1ELi128EEEEEEEEEvNT_6ParamsE,"a",@progbits
	.sectionflags	@""
	.align	4
.nv.constant0._ZN7cutlass13device_kernelIN5flash19enable_sm80_to_sm89INS1_16FlashAttnFwdSm80INS1_25CollectiveMainloopFwdSm80ILi8ELi1ELb0EN4cute5tupleIJNS5_1CILi128EEENS7_ILi64EEENS7_ILi256EEEEEELi256ENS_6half_tEfNS_4arch4Sm80ELb0ELb1ELb0ELb0ELb1ELb0ELb1ELb0EEENS1_21CollectiveEpilogueFwdINS6_IJS8_SA_S9_EEENS6_IJNS7_ILi1EEESI_SI_EEESC_SE_Li256ELb0ELb1ELb0ELb0EEENS1_19SingleTileSchedulerILb0ELb0ELb1ELi128EEEEEEEEEvNT_6ParamsE:
	.zero		1576


//--------------------- .nv.constant0._ZN7cutlass13device_kernelIN5flash19enable_sm80_to_sm89INS1_16FlashAttnFwdSm80INS1_25CollectiveMainloopFwdSm80ILi8ELi1ELb0EN4cute5tupleIJNS5_1CILi128EEENS7_ILi64EEENS7_ILi256EEEEEELi256ENS_6half_tEfNS_4arch4Sm80ELb0ELb1ELb0ELb1ELb1ELb0ELb1ELb0EEENS1_21CollectiveEpilogueFwdINS6_IJS8_SA_S9_EEENS6_IJNS7_ILi1EEESI_SI_EEESC_SE_Li256ELb1ELb1ELb0ELb0EEENS1_19SingleTileSchedulerILb1ELb0ELb1ELi128EEEEEEEEEvNT_6ParamsE --------------------------
	.section	.nv.constant0._ZN7cutlass13device_kernelIN5flash19enable_sm80_to_sm89INS1_16FlashAttnFwdSm80INS1_25CollectiveMainloopFwdSm80ILi8ELi1ELb0EN4cute5tupleIJNS5_1CILi128EEENS7_ILi64EEENS7_ILi256EEEEEELi256ENS_6half_tEfNS_4arch4Sm80ELb0ELb1ELb0ELb1ELb1ELb0ELb1ELb0EEENS1_21CollectiveEpilogueFwdINS6_IJS8_SA_S9_EEENS6_IJNS7_ILi1EEESI_SI_EEESC_SE_Li256ELb1ELb1ELb0ELb0EEENS1_19SingleTileSchedulerILb1ELb0ELb1ELi128EEEEEEEEEvNT_6ParamsE,"a",@progbits
	.sectionflags	@""
	.align	4
.nv.constant0._ZN7cutlass13device_kernelIN5flash19enable_sm80_to_sm89INS1_16FlashAttnFwdSm80INS1_25CollectiveMainloopFwdSm80ILi8ELi1ELb0EN4cute5tupleIJNS5_1CILi128EEENS7_ILi64EEENS7_ILi256EEEEEELi256ENS_6half_tEfNS_4arch4Sm80ELb0ELb1ELb0ELb1ELb1ELb0ELb1ELb0EEENS1_21CollectiveEpilogueFwdINS6_IJS8_SA_S9_EEENS6_IJNS7_ILi1EEESI_SI_EEESC_SE_Li256ELb1ELb1ELb0ELb0EEENS1_19SingleTileSchedulerILb1ELb0ELb1ELi128EEEEEEEEEvNT_6ParamsE:
	.zero		1576


//--------------------- .nv.constant0._ZN7cutlass13device_kernelIN5flash19enable_sm80_to_sm89INS1_16FlashAttnFwdSm80INS1_25CollectiveMainloopFwdSm80ILi8ELi1ELb0EN4cute5tupleIJNS5_1CILi128EEENS7_ILi48EEENS7_ILi256EEEEEELi256ENS_6half_tEfNS_4arch4Sm80ELb0ELb1ELb0ELb1ELb1ELb1ELb1ELb0EEENS1_21CollectiveEpilogueFwdINS6_IJS8_SA_S9_EEENS6_IJNS7_ILi1EEESI_SI_EEESC_SE_Li256ELb1ELb1ELb0ELb0EEENS1_19SingleTileSchedulerILb1ELb0ELb1ELi128EEEEEEEEEvNT_6ParamsE --------------------------
	.section	.nv.constant0._ZN7cutlass13device_kernelIN5flash19enable_sm80_to_sm89INS1_16FlashAttnFwdSm80INS1_25CollectiveMainloopFwdSm80ILi8ELi1ELb0EN4cute5tupleIJNS5_1CILi128EEENS7_ILi48EEENS7_ILi256EEEEEELi256ENS_6half_tEfNS_4arch4Sm80ELb0ELb1ELb0ELb1ELb1ELb1ELb1ELb0EEENS1_21CollectiveEpilogueFwdINS6_IJS8_SA_S9_EEENS6_IJNS7_ILi1EEESI_SI_EEESC_SE_Li256ELb1ELb1ELb0ELb0EEENS1_19SingleTileSchedulerILb1ELb0ELb1ELi128EEEEEEEEEvNT_6ParamsE,"a",@progbits
	.sectionflags	@""
	.align	4
.nv.constant0._ZN7cutlass13device_kernelIN5flash19enable_sm80_to_sm89INS1_16FlashAttnFwdSm80INS1_25CollectiveMainloopFwdSm80ILi8ELi1ELb0EN4cute5tupleIJNS5_1CILi128EEENS7_ILi48EEENS7_ILi256EEEEEELi256ENS_6half_tEfNS_4arch4Sm80ELb0ELb1ELb0ELb1ELb1ELb1ELb1ELb0EEENS1_21CollectiveEpilogueFwdINS6_IJS8_SA_S9_EEENS6_IJNS7_ILi1EEESI_SI_EEESC_SE_Li256ELb1ELb1ELb0ELb0EEENS1_19SingleTileSchedulerILb1ELb0ELb1ELi128EEEEEEEEEvNT_6ParamsE:
	.zero		1576


//--------------------- .nv.constant0._ZN7cutlass13device_kernelIN5flash19enable_sm80_to_sm89INS1_16FlashAttnFwdSm80INS1_25CollectiveMainloopFwdSm80ILi8ELi1ELb0EN4cute5tupleIJNS5_1CILi128EEENS7_ILi96EEENS7_ILi256EEEEEELi256ENS_6half_tEfNS_4arch4Sm80ELb1ELb0ELb0ELb0ELb1ELb0ELb1ELb0EEENS1_21CollectiveEpilogueFwdINS6_IJS8_SA_S9_EEENS6_IJNS7_ILi1EEESI_SI_EEESC_SE_Li256ELb0ELb1ELb0ELb0EEENS1_30DynamicPersistentTileSchedulerILi256ELi256ELb0ELb1ELb0EEEEEEEEEvNT_6ParamsE --------------------------
	.section	.nv.constant0._ZN7cutlass13device_kernelIN5flash19enable_sm80_to_sm89INS1_16FlashAttnFwdSm80INS1_25CollectiveMainloopFwdSm80ILi8ELi1ELb0EN4cute5tupleIJNS5_1CILi128EEENS7_ILi96EEENS7_ILi256EEEEEELi256ENS_6half_tEfNS_4arch4Sm80ELb1ELb0ELb0ELb0ELb1ELb0ELb1ELb0EEENS1_21CollectiveEpilogueFwdINS6_IJS8_SA_S9_EEENS6_IJNS7_ILi1EEESI_SI_EEESC_SE_Li256ELb0ELb1ELb0ELb0EEENS1_30DynamicPersistentTileSchedulerILi256ELi256ELb0ELb1ELb0EEEEEEEEEvNT_6ParamsE,"a",@progbits
	.sectionflags	@""
	.align	4
.nv.constant0._ZN7cutlass13device_kernelIN5flash19enable_sm80_to_sm89INS1_16FlashAttnFwdSm80INS1_25CollectiveMainloopFwdSm80ILi8ELi1ELb0EN4cute5tupleIJNS5_1CILi128EEENS7_ILi96EEENS7_ILi256EEEEEELi256ENS_6half_tEfNS_4arch4Sm80ELb1ELb0ELb0ELb0ELb1ELb0ELb1ELb0EEENS1_21CollectiveEpilogueFwdINS6_IJS8_SA_S9_EEENS6_IJNS7_ILi1EEESI_SI_EEESC_SE_Li256ELb0ELb1ELb0ELb0EEENS1_30DynamicPersistentTileSchedulerILi256ELi256ELb0ELb1ELb0EEEEEEEEEvNT_6ParamsE:
	.zero		1592


//--------------------- .nv.constant0._ZN7cutlass13device_kernelIN5flash19enable_sm80_to_sm89INS1_16FlashAttnFwdSm80INS1_25CollectiveMainloopFwdSm80ILi8ELi1ELb0EN4cute5tupleIJNS5_1CILi128EEENS7_ILi96EEENS7_ILi256EEEEEELi256ENS_6half_tEfNS_4arch4Sm80ELb1ELb0ELb0ELb1ELb1ELb0ELb1ELb0EEENS1_21CollectiveEpilogueFwdINS6_IJS8_SA_S9_EEENS6_IJNS7_ILi1EEESI_SI_EEESC_SE_Li256ELb1ELb1ELb0ELb0EEENS1_19SingleTileSchedulerILb1ELb0ELb1ELi128EEEEEEEEEvNT_6ParamsE --------------------------
	.section	.nv.constant0._ZN7cutlass13device_kernelIN5flash19enable_sm80_to_sm89INS1_16FlashAttnFwdSm80INS1_25CollectiveMainloopFwdSm80ILi8ELi1ELb0EN4cute5tupleIJNS5_1CILi128EEENS7_ILi96EEENS7_ILi256EEEEEELi256ENS_6half_tEfNS_4arch4Sm80ELb1ELb0ELb0ELb1ELb1ELb0ELb1ELb0EEENS1_21CollectiveEpilogueFwdINS6_IJS8_SA_S9_EEENS6_IJNS7_ILi1EEESI_SI_EEESC_SE_Li256ELb1ELb1ELb0ELb0EEENS1_19SingleTileSchedulerILb1ELb0ELb1ELi128EEEEEEEEEvNT_6ParamsE,"a",@progbits
	.sectionflags	@""
	.align	4
.nv.constant0._ZN7cutlass13device_kernelIN5flash19enable_sm80_to_sm89INS1_16FlashAttnFwdSm80INS1_25CollectiveMainloopFwdSm80ILi8ELi1ELb0EN4cute5tupleIJNS5_1CILi128EEENS7_ILi96EEENS7_ILi256EEEEEELi256ENS_6half_tEfNS_4arch4Sm80ELb1ELb0ELb0ELb1ELb1ELb0ELb1ELb0EEENS1_21CollectiveEpilogueFwdINS6_IJS8_SA_S9_EEENS6_IJNS7_ILi1EEESI_SI_EEESC_SE_Li256ELb1ELb1ELb0ELb0EEENS1_19SingleTileSchedulerILb1ELb0ELb1ELi128EEEEEEEEEvNT_6ParamsE:
	.zero		1576


//--------------------- .nv.constant0._ZN7cutlass13device_kernelIN5flash19enable_sm80_to_sm89INS1_16FlashAttnFwdSm80INS1_25CollectiveMainloopFwdSm80ILi8ELi1ELb0EN4cute5tupleIJNS5_1CILi128EEENS7_ILi48EEENS7_ILi256EEEEEELi256ENS_6half_tEfNS_4arch4Sm80ELb1ELb0ELb0ELb1ELb1ELb1ELb1ELb0EEENS1_21CollectiveEpilogueFwdINS6_IJS8_SA_S9_EEENS6_IJNS7_ILi1EEESI_SI_EEESC_SE_Li256ELb1ELb1ELb0ELb0EEENS1_19SingleTileSchedulerILb1ELb0ELb1ELi128EEEEEEEEEvNT_6ParamsE --------------------------
	.section	.nv.constant0._ZN7cutlass13device_kernelIN5flash19enable_sm80_to_sm89INS1_16FlashAttnFwdSm80INS1_25CollectiveMainloopFwdSm80ILi8ELi1ELb0EN4cute5tupleIJNS5_1CILi128EEENS7_ILi48EEENS7_ILi256EEEEEELi256ENS_6half_tEfNS_4arch4Sm80ELb1ELb0ELb0ELb1ELb1ELb1ELb1ELb0EEENS1_21CollectiveEpilogueFwdINS6_IJS8_SA_S9_EEENS6_IJNS7_ILi1EEESI_SI_EEESC_SE_Li256ELb1ELb1ELb0ELb0EEENS1_19SingleTileSchedulerILb1ELb0ELb1ELi128EEEEEEEEEvNT_6ParamsE,"a",@progbits
	.sectionflags	@""
	.align	4
.nv.constant0._ZN7cutlass13device_kernelIN5flash19enable_sm80_to_sm89INS1_16FlashAttnFwdSm80INS1_25CollectiveMainloopFwdSm80ILi8ELi1ELb0EN4cute5tupleIJNS5_1CILi128EEENS7_ILi48EEENS7_ILi256EEEEEELi256ENS_6half_tEfNS_4arch4Sm80ELb1ELb0ELb0ELb1ELb1ELb1ELb1ELb0EEENS1_21CollectiveEpilogueFwdINS6_IJS8_SA_S9_EEENS6_IJNS7_ILi1EEESI_SI_EEESC_SE_Li256ELb1ELb1ELb0ELb0EEENS1_19SingleTileSchedulerILb1ELb0ELb1ELi128EEEEEEEEEvNT_6ParamsE:
	.zero		1576


//--------------------- SYMBOLS --------------------------

	.type		.nv.reservedSmem.offset0,@object
	.size		.nv.reservedSmem.offset0,0x4
